//
// Generated by NVIDIA NVVM Compiler
//
// Compiler Build ID: CL-36424714
// Cuda compilation tools, release 13.0, V13.0.88
// Based on NVVM 20.0.0
//

.version 9.0
.target sm_100
.address_size 64

	// .globl	_Z12setup_kernelP17curandStateXORWOWm
.global .align 4 .b8 precalc_xorwow_matrix[102400];
.global .align 4 .b8 precalc_xorwow_offset_matrix[102400];
.global .align 4 .b8 mrg32k3aM1[2304];
.global .align 4 .b8 mrg32k3aM2[2304];
.global .align 4 .b8 mrg32k3aM1SubSeq[2016];
.global .align 4 .b8 mrg32k3aM2SubSeq[2016];
.global .align 4 .b8 mrg32k3aM1Seq[2304];
.global .align 4 .b8 mrg32k3aM2Seq[2304];
.const .align 8 .b8 __cr_lgamma_table[72];
// _ZZN3cub18CUB_300001_SM_10006detail6reduce28DeviceReduceSingleTileKernelINS2_10policy_hubIijN4cuda3std3__44plusIiEEE10Policy1000EN6thrust24THRUST_300001_SM_1000_NS10device_ptrIiEEPijS9_iiNS7_10__identityEEEvT0_T1_T2_T3_T4_T6_E12temp_storage has been demoted
// _ZZN3cub18CUB_300001_SM_10006detail6reduce18DeviceReduceKernelINS2_10policy_hubIijN4cuda3std3__44plusIiEEE10Policy1000EN6thrust24THRUST_300001_SM_1000_NS10device_ptrIiEEjS9_iNS7_10__identityEEEvT0_PT3_T1_NS0_13GridEvenShareISK_EET2_T4_E12temp_storage has been demoted
// _ZZN3cub18CUB_300001_SM_10006detail6reduce28DeviceReduceSingleTileKernelINS2_10policy_hubIijN4cuda3std3__44plusIiEEE10Policy1000EPiSC_iS9_iiNS7_10__identityEEEvT0_T1_T2_T3_T4_T6_E12temp_storage has been demoted
// _ZZN3cub18CUB_300001_SM_10006detail6reduce28DeviceReduceSingleTileKernelINS2_10policy_hubIiyN4cuda3std3__44plusIiEEE10Policy1000EN6thrust24THRUST_300001_SM_1000_NS10device_ptrIiEEPiyS9_iiNS7_10__identityEEEvT0_T1_T2_T3_T4_T6_E12temp_storage has been demoted
// _ZZN3cub18CUB_300001_SM_10006detail6reduce18DeviceReduceKernelINS2_10policy_hubIiyN4cuda3std3__44plusIiEEE10Policy1000EN6thrust24THRUST_300001_SM_1000_NS10device_ptrIiEEyS9_iNS7_10__identityEEEvT0_PT3_T1_NS0_13GridEvenShareISK_EET2_T4_E12temp_storage has been demoted
// _ZZN3cub18CUB_300001_SM_10006detail6reduce28DeviceReduceSingleTileKernelINS2_10policy_hubIiyN4cuda3std3__44plusIiEEE10Policy1000EPiSC_iS9_iiNS7_10__identityEEEvT0_T1_T2_T3_T4_T6_E12temp_storage has been demoted
.global .align 1 .b8 _ZN34_INTERNAL_5a4ea874_4_k_cu_a80b5f3d4cuda3std3__45__cpo5beginE[1];
.global .align 1 .b8 _ZN34_INTERNAL_5a4ea874_4_k_cu_a80b5f3d4cuda3std3__45__cpo3endE[1];
.global .align 1 .b8 _ZN34_INTERNAL_5a4ea874_4_k_cu_a80b5f3d4cuda3std3__45__cpo6cbeginE[1];
.global .align 1 .b8 _ZN34_INTERNAL_5a4ea874_4_k_cu_a80b5f3d4cuda3std3__45__cpo4cendE[1];
.global .align 1 .b8 _ZN34_INTERNAL_5a4ea874_4_k_cu_a80b5f3d4cuda3std3__45__cpo6rbeginE[1];
.global .align 1 .b8 _ZN34_INTERNAL_5a4ea874_4_k_cu_a80b5f3d4cuda3std3__45__cpo4rendE[1];
.global .align 1 .b8 _ZN34_INTERNAL_5a4ea874_4_k_cu_a80b5f3d4cuda3std3__45__cpo7crbeginE[1];
.global .align 1 .b8 _ZN34_INTERNAL_5a4ea874_4_k_cu_a80b5f3d4cuda3std3__45__cpo5crendE[1];
.global .align 1 .b8 _ZN34_INTERNAL_5a4ea874_4_k_cu_a80b5f3d4cuda3std3__436_GLOBAL__N__5a4ea874_4_k_cu_a80b5f3d6ignoreE[1];
.global .align 1 .b8 _ZN34_INTERNAL_5a4ea874_4_k_cu_a80b5f3d4cuda3std3__419piecewise_constructE[1];
.global .align 1 .b8 _ZN34_INTERNAL_5a4ea874_4_k_cu_a80b5f3d4cuda3std3__48in_placeE[1];
.global .align 1 .b8 _ZN34_INTERNAL_5a4ea874_4_k_cu_a80b5f3d4cuda3std3__420unreachable_sentinelE[1];
.global .align 1 .b8 _ZN34_INTERNAL_5a4ea874_4_k_cu_a80b5f3d4cuda3std3__47nulloptE[1];
.global .align 1 .b8 _ZN34_INTERNAL_5a4ea874_4_k_cu_a80b5f3d4cuda3std3__48unexpectE[1];
.global .align 1 .b8 _ZN34_INTERNAL_5a4ea874_4_k_cu_a80b5f3d4cuda3std6ranges3__45__cpo4swapE[1];
.global .align 1 .b8 _ZN34_INTERNAL_5a4ea874_4_k_cu_a80b5f3d4cuda3std6ranges3__45__cpo9iter_moveE[1];
.global .align 1 .b8 _ZN34_INTERNAL_5a4ea874_4_k_cu_a80b5f3d4cuda3std6ranges3__45__cpo5beginE[1];
.global .align 1 .b8 _ZN34_INTERNAL_5a4ea874_4_k_cu_a80b5f3d4cuda3std6ranges3__45__cpo3endE[1];
.global .align 1 .b8 _ZN34_INTERNAL_5a4ea874_4_k_cu_a80b5f3d4cuda3std6ranges3__45__cpo6cbeginE[1];
.global .align 1 .b8 _ZN34_INTERNAL_5a4ea874_4_k_cu_a80b5f3d4cuda3std6ranges3__45__cpo4cendE[1];
.global .align 1 .b8 _ZN34_INTERNAL_5a4ea874_4_k_cu_a80b5f3d4cuda3std6ranges3__45__cpo7advanceE[1];
.global .align 1 .b8 _ZN34_INTERNAL_5a4ea874_4_k_cu_a80b5f3d4cuda3std6ranges3__45__cpo9iter_swapE[1];
.global .align 1 .b8 _ZN34_INTERNAL_5a4ea874_4_k_cu_a80b5f3d4cuda3std6ranges3__45__cpo4nextE[1];
.global .align 1 .b8 _ZN34_INTERNAL_5a4ea874_4_k_cu_a80b5f3d4cuda3std6ranges3__45__cpo4prevE[1];
.global .align 1 .b8 _ZN34_INTERNAL_5a4ea874_4_k_cu_a80b5f3d4cuda3std6ranges3__45__cpo4dataE[1];
.global .align 1 .b8 _ZN34_INTERNAL_5a4ea874_4_k_cu_a80b5f3d4cuda3std6ranges3__45__cpo5cdataE[1];
.global .align 1 .b8 _ZN34_INTERNAL_5a4ea874_4_k_cu_a80b5f3d4cuda3std6ranges3__45__cpo4sizeE[1];
.global .align 1 .b8 _ZN34_INTERNAL_5a4ea874_4_k_cu_a80b5f3d4cuda3std6ranges3__45__cpo5ssizeE[1];
.global .align 1 .b8 _ZN34_INTERNAL_5a4ea874_4_k_cu_a80b5f3d4cuda3std6ranges3__45__cpo8distanceE[1];
.global .align 1 .b8 _ZN34_INTERNAL_5a4ea874_4_k_cu_a80b5f3d6thrust24THRUST_300001_SM_1000_NS8cuda_cub3parE[1];
.global .align 1 .b8 _ZN34_INTERNAL_5a4ea874_4_k_cu_a80b5f3d6thrust24THRUST_300001_SM_1000_NS8cuda_cub10par_nosyncE[1];
.global .align 1 .b8 _ZN34_INTERNAL_5a4ea874_4_k_cu_a80b5f3d6thrust24THRUST_300001_SM_1000_NS6system6detail10sequential3seqE[1];
.global .align 1 .b8 _ZN34_INTERNAL_5a4ea874_4_k_cu_a80b5f3d6thrust24THRUST_300001_SM_1000_NS6system3cpp3parE[1];
.global .align 1 .b8 _ZN34_INTERNAL_5a4ea874_4_k_cu_a80b5f3d6thrust24THRUST_300001_SM_1000_NS12placeholders2_1E[1];
.global .align 1 .b8 _ZN34_INTERNAL_5a4ea874_4_k_cu_a80b5f3d6thrust24THRUST_300001_SM_1000_NS12placeholders2_2E[1];
.global .align 1 .b8 _ZN34_INTERNAL_5a4ea874_4_k_cu_a80b5f3d6thrust24THRUST_300001_SM_1000_NS12placeholders2_3E[1];
.global .align 1 .b8 _ZN34_INTERNAL_5a4ea874_4_k_cu_a80b5f3d6thrust24THRUST_300001_SM_1000_NS12placeholders2_4E[1];
.global .align 1 .b8 _ZN34_INTERNAL_5a4ea874_4_k_cu_a80b5f3d6thrust24THRUST_300001_SM_1000_NS12placeholders2_5E[1];
.global .align 1 .b8 _ZN34_INTERNAL_5a4ea874_4_k_cu_a80b5f3d6thrust24THRUST_300001_SM_1000_NS12placeholders2_6E[1];
.global .align 1 .b8 _ZN34_INTERNAL_5a4ea874_4_k_cu_a80b5f3d6thrust24THRUST_300001_SM_1000_NS12placeholders2_7E[1];
.global .align 1 .b8 _ZN34_INTERNAL_5a4ea874_4_k_cu_a80b5f3d6thrust24THRUST_300001_SM_1000_NS12placeholders2_8E[1];
.global .align 1 .b8 _ZN34_INTERNAL_5a4ea874_4_k_cu_a80b5f3d6thrust24THRUST_300001_SM_1000_NS12placeholders2_9E[1];
.global .align 1 .b8 _ZN34_INTERNAL_5a4ea874_4_k_cu_a80b5f3d6thrust24THRUST_300001_SM_1000_NS12placeholders3_10E[1];
.global .align 1 .b8 _ZN34_INTERNAL_5a4ea874_4_k_cu_a80b5f3d6thrust24THRUST_300001_SM_1000_NS3seqE[1];
.global .align 1 .b8 _ZN34_INTERNAL_5a4ea874_4_k_cu_a80b5f3d6thrust24THRUST_300001_SM_1000_NS6deviceE[1];
.extern .shared .align 16 .b8 _ZN6thrust24THRUST_300001_SM_1000_NS8cuda_cub4core6detail5shmemE[];

.visible .entry _Z12setup_kernelP17curandStateXORWOWm(
	.param .u64 .ptr .align 1 _Z12setup_kernelP17curandStateXORWOWm_param_0,
	.param .u64 _Z12setup_kernelP17curandStateXORWOWm_param_1
)
{
	.reg .pred 	%p<24>;
	.reg .b32 	%r<413>;
	.reg .b64 	%rd<19>;

	ld.param.u64 	%rd8, [_Z12setup_kernelP17curandStateXORWOWm_param_0];
	ld.param.u64 	%rd9, [_Z12setup_kernelP17curandStateXORWOWm_param_1];
	cvta.to.global.u64 	%rd10, %rd8;
	mov.u32 	%r182, %ntid.x;
	mov.u32 	%r183, %ctaid.x;
	mov.u32 	%r184, %tid.x;
	mad.lo.s32 	%r185, %r182, %r183, %r184;
	cvt.s64.s32 	%rd18, %r185;
	mul.wide.s32 	%rd11, %r185, 48;
	add.s64 	%rd2, %rd10, %rd11;
	cvt.u32.u64 	%r186, %rd9;
	xor.b32  	%r187, %r186, -1429050551;
	mul.lo.s32 	%r188, %r187, 1099087573;
	{ .reg .b32 tmp; mov.b64 {tmp, %r189}, %rd9; }
	xor.b32  	%r190, %r189, -136515619;
	mul.lo.s32 	%r191, %r190, -1703105765;
	add.s32 	%r192, %r188, %r191;
	add.s32 	%r193, %r192, 6615241;
	add.s32 	%r194, %r188, 123456789;
	st.global.v2.u32 	[%rd2], {%r193, %r194};
	xor.b32  	%r195, %r188, 362436069;
	add.s32 	%r196, %r191, 521288629;
	st.global.v2.u32 	[%rd2+8], {%r195, %r196};
	xor.b32  	%r197, %r191, 88675123;
	add.s32 	%r198, %r188, 5783321;
	st.global.v2.u32 	[%rd2+16], {%r197, %r198};
	setp.eq.s32 	%p1, %r185, 0;
	@%p1 bra 	$L__BB0_42;
	mov.b32 	%r319, 0;
$L__BB0_2:
	and.b64  	%rd4, %rd18, 3;
	setp.eq.s64 	%p2, %rd4, 0;
	@%p2 bra 	$L__BB0_41;
	mul.wide.u32 	%rd12, %r319, 3200;
	mov.u64 	%rd13, precalc_xorwow_matrix;
	add.s64 	%rd5, %rd13, %rd12;
	cvt.u32.u64 	%r2, %rd4;
	mov.b32 	%r320, 0;
$L__BB0_4:
	mov.b32 	%r333, 0;
	mov.u32 	%r334, %r333;
	mov.u32 	%r335, %r333;
	mov.u32 	%r336, %r333;
	mov.u32 	%r337, %r333;
	mov.u32 	%r326, %r333;
$L__BB0_5:
	mul.wide.u32 	%rd14, %r326, 4;
	add.s64 	%rd15, %rd2, %rd14;
	ld.global.u32 	%r10, [%rd15+4];
	shl.b32 	%r11, %r326, 5;
	mov.b32 	%r332, 0;
$L__BB0_6:
	.pragma "nounroll";
	shr.u32 	%r203, %r10, %r332;
	and.b32  	%r204, %r203, 1;
	setp.eq.b32 	%p3, %r204, 1;
	not.pred 	%p4, %p3;
	add.s32 	%r205, %r11, %r332;
	mul.lo.s32 	%r206, %r205, 5;
	mul.wide.u32 	%rd16, %r206, 4;
	add.s64 	%rd6, %rd5, %rd16;
	@%p4 bra 	$L__BB0_8;
	ld.global.u32 	%r207, [%rd6];
	xor.b32  	%r337, %r337, %r207;
	ld.global.u32 	%r208, [%rd6+4];
	xor.b32  	%r336, %r336, %r208;
	ld.global.u32 	%r209, [%rd6+8];
	xor.b32  	%r335, %r335, %r209;
	ld.global.u32 	%r210, [%rd6+12];
	xor.b32  	%r334, %r334, %r210;
	ld.global.u32 	%r211, [%rd6+16];
	xor.b32  	%r333, %r333, %r211;
$L__BB0_8:
	and.b32  	%r213, %r203, 2;
	setp.eq.s32 	%p5, %r213, 0;
	@%p5 bra 	$L__BB0_10;
	ld.global.u32 	%r214, [%rd6+20];
	xor.b32  	%r337, %r337, %r214;
	ld.global.u32 	%r215, [%rd6+24];
	xor.b32  	%r336, %r336, %r215;
	ld.global.u32 	%r216, [%rd6+28];
	xor.b32  	%r335, %r335, %r216;
	ld.global.u32 	%r217, [%rd6+32];
	xor.b32  	%r334, %r334, %r217;
	ld.global.u32 	%r218, [%rd6+36];
	xor.b32  	%r333, %r333, %r218;
$L__BB0_10:
	and.b32  	%r220, %r203, 4;
	setp.eq.s32 	%p6, %r220, 0;
	@%p6 bra 	$L__BB0_12;
	ld.global.u32 	%r221, [%rd6+40];
	xor.b32  	%r337, %r337, %r221;
	ld.global.u32 	%r222, [%rd6+44];
	xor.b32  	%r336, %r336, %r222;
	ld.global.u32 	%r223, [%rd6+48];
	xor.b32  	%r335, %r335, %r223;
	ld.global.u32 	%r224, [%rd6+52];
	xor.b32  	%r334, %r334, %r224;
	ld.global.u32 	%r225, [%rd6+56];
	xor.b32  	%r333, %r333, %r225;
$L__BB0_12:
	and.b32  	%r227, %r203, 8;
	setp.eq.s32 	%p7, %r227, 0;
	@%p7 bra 	$L__BB0_14;
	ld.global.u32 	%r228, [%rd6+60];
	xor.b32  	%r337, %r337, %r228;
	ld.global.u32 	%r229, [%rd6+64];
	xor.b32  	%r336, %r336, %r229;
	ld.global.u32 	%r230, [%rd6+68];
	xor.b32  	%r335, %r335, %r230;
	ld.global.u32 	%r231, [%rd6+72];
	xor.b32  	%r334, %r334, %r231;
	ld.global.u32 	%r232, [%rd6+76];
	xor.b32  	%r333, %r333, %r232;
$L__BB0_14:
	and.b32  	%r234, %r203, 16;
	setp.eq.s32 	%p8, %r234, 0;
	@%p8 bra 	$L__BB0_16;
	ld.global.u32 	%r235, [%rd6+80];
	xor.b32  	%r337, %r337, %r235;
	ld.global.u32 	%r236, [%rd6+84];
	xor.b32  	%r336, %r336, %r236;
	ld.global.u32 	%r237, [%rd6+88];
	xor.b32  	%r335, %r335, %r237;
	ld.global.u32 	%r238, [%rd6+92];
	xor.b32  	%r334, %r334, %r238;
	ld.global.u32 	%r239, [%rd6+96];
	xor.b32  	%r333, %r333, %r239;
$L__BB0_16:
	and.b32  	%r241, %r203, 32;
	setp.eq.s32 	%p9, %r241, 0;
	@%p9 bra 	$L__BB0_18;
	ld.global.u32 	%r242, [%rd6+100];
	xor.b32  	%r337, %r337, %r242;
	ld.global.u32 	%r243, [%rd6+104];
	xor.b32  	%r336, %r336, %r243;
	ld.global.u32 	%r244, [%rd6+108];
	xor.b32  	%r335, %r335, %r244;
	ld.global.u32 	%r245, [%rd6+112];
	xor.b32  	%r334, %r334, %r245;
	ld.global.u32 	%r246, [%rd6+116];
	xor.b32  	%r333, %r333, %r246;
$L__BB0_18:
	and.b32  	%r248, %r203, 64;
	setp.eq.s32 	%p10, %r248, 0;
	@%p10 bra 	$L__BB0_20;
	ld.global.u32 	%r249, [%rd6+120];
	xor.b32  	%r337, %r337, %r249;
	ld.global.u32 	%r250, [%rd6+124];
	xor.b32  	%r336, %r336, %r250;
	ld.global.u32 	%r251, [%rd6+128];
	xor.b32  	%r335, %r335, %r251;
	ld.global.u32 	%r252, [%rd6+132];
	xor.b32  	%r334, %r334, %r252;
	ld.global.u32 	%r253, [%rd6+136];
	xor.b32  	%r333, %r333, %r253;
$L__BB0_20:
	and.b32  	%r255, %r203, 128;
	setp.eq.s32 	%p11, %r255, 0;
	@%p11 bra 	$L__BB0_22;
	ld.global.u32 	%r256, [%rd6+140];
	xor.b32  	%r337, %r337, %r256;
	ld.global.u32 	%r257, [%rd6+144];
	xor.b32  	%r336, %r336, %r257;
	ld.global.u32 	%r258, [%rd6+148];
	xor.b32  	%r335, %r335, %r258;
	ld.global.u32 	%r259, [%rd6+152];
	xor.b32  	%r334, %r334, %r259;
	ld.global.u32 	%r260, [%rd6+156];
	xor.b32  	%r333, %r333, %r260;
$L__BB0_22:
	and.b32  	%r262, %r203, 256;
	setp.eq.s32 	%p12, %r262, 0;
	@%p12 bra 	$L__BB0_24;
	ld.global.u32 	%r263, [%rd6+160];
	xor.b32  	%r337, %r337, %r263;
	ld.global.u32 	%r264, [%rd6+164];
	xor.b32  	%r336, %r336, %r264;
	ld.global.u32 	%r265, [%rd6+168];
	xor.b32  	%r335, %r335, %r265;
	ld.global.u32 	%r266, [%rd6+172];
	xor.b32  	%r334, %r334, %r266;
	ld.global.u32 	%r267, [%rd6+176];
	xor.b32  	%r333, %r333, %r267;
$L__BB0_24:
	and.b32  	%r269, %r203, 512;
	setp.eq.s32 	%p13, %r269, 0;
	@%p13 bra 	$L__BB0_26;
	ld.global.u32 	%r270, [%rd6+180];
	xor.b32  	%r337, %r337, %r270;
	ld.global.u32 	%r271, [%rd6+184];
	xor.b32  	%r336, %r336, %r271;
	ld.global.u32 	%r272, [%rd6+188];
	xor.b32  	%r335, %r335, %r272;
	ld.global.u32 	%r273, [%rd6+192];
	xor.b32  	%r334, %r334, %r273;
	ld.global.u32 	%r274, [%rd6+196];
	xor.b32  	%r333, %r333, %r274;
$L__BB0_26:
	and.b32  	%r276, %r203, 1024;
	setp.eq.s32 	%p14, %r276, 0;
	@%p14 bra 	$L__BB0_28;
	ld.global.u32 	%r277, [%rd6+200];
	xor.b32  	%r337, %r337, %r277;
	ld.global.u32 	%r278, [%rd6+204];
	xor.b32  	%r336, %r336, %r278;
	ld.global.u32 	%r279, [%rd6+208];
	xor.b32  	%r335, %r335, %r279;
	ld.global.u32 	%r280, [%rd6+212];
	xor.b32  	%r334, %r334, %r280;
	ld.global.u32 	%r281, [%rd6+216];
	xor.b32  	%r333, %r333, %r281;
$L__BB0_28:
	and.b32  	%r283, %r203, 2048;
	setp.eq.s32 	%p15, %r283, 0;
	@%p15 bra 	$L__BB0_30;
	ld.global.u32 	%r284, [%rd6+220];
	xor.b32  	%r337, %r337, %r284;
	ld.global.u32 	%r285, [%rd6+224];
	xor.b32  	%r336, %r336, %r285;
	ld.global.u32 	%r286, [%rd6+228];
	xor.b32  	%r335, %r335, %r286;
	ld.global.u32 	%r287, [%rd6+232];
	xor.b32  	%r334, %r334, %r287;
	ld.global.u32 	%r288, [%rd6+236];
	xor.b32  	%r333, %r333, %r288;
$L__BB0_30:
	and.b32  	%r290, %r203, 4096;
	setp.eq.s32 	%p16, %r290, 0;
	@%p16 bra 	$L__BB0_32;
	ld.global.u32 	%r291, [%rd6+240];
	xor.b32  	%r337, %r337, %r291;
	ld.global.u32 	%r292, [%rd6+244];
	xor.b32  	%r336, %r336, %r292;
	ld.global.u32 	%r293, [%rd6+248];
	xor.b32  	%r335, %r335, %r293;
	ld.global.u32 	%r294, [%rd6+252];
	xor.b32  	%r334, %r334, %r294;
	ld.global.u32 	%r295, [%rd6+256];
	xor.b32  	%r333, %r333, %r295;
$L__BB0_32:
	and.b32  	%r297, %r203, 8192;
	setp.eq.s32 	%p17, %r297, 0;
	@%p17 bra 	$L__BB0_34;
	ld.global.u32 	%r298, [%rd6+260];
	xor.b32  	%r337, %r337, %r298;
	ld.global.u32 	%r299, [%rd6+264];
	xor.b32  	%r336, %r336, %r299;
	ld.global.u32 	%r300, [%rd6+268];
	xor.b32  	%r335, %r335, %r300;
	ld.global.u32 	%r301, [%rd6+272];
	xor.b32  	%r334, %r334, %r301;
	ld.global.u32 	%r302, [%rd6+276];
	xor.b32  	%r333, %r333, %r302;
$L__BB0_34:
	and.b32  	%r304, %r203, 16384;
	setp.eq.s32 	%p18, %r304, 0;
	@%p18 bra 	$L__BB0_36;
	ld.global.u32 	%r305, [%rd6+280];
	xor.b32  	%r337, %r337, %r305;
	ld.global.u32 	%r306, [%rd6+284];
	xor.b32  	%r336, %r336, %r306;
	ld.global.u32 	%r307, [%rd6+288];
	xor.b32  	%r335, %r335, %r307;
	ld.global.u32 	%r308, [%rd6+292];
	xor.b32  	%r334, %r334, %r308;
	ld.global.u32 	%r309, [%rd6+296];
	xor.b32  	%r333, %r333, %r309;
$L__BB0_36:
	and.b32  	%r311, %r203, 32768;
	setp.eq.s32 	%p19, %r311, 0;
	@%p19 bra 	$L__BB0_38;
	ld.global.u32 	%r312, [%rd6+300];
	xor.b32  	%r337, %r337, %r312;
	ld.global.u32 	%r313, [%rd6+304];
	xor.b32  	%r336, %r336, %r313;
	ld.global.u32 	%r314, [%rd6+308];
	xor.b32  	%r335, %r335, %r314;
	ld.global.u32 	%r315, [%rd6+312];
	xor.b32  	%r334, %r334, %r315;
	ld.global.u32 	%r316, [%rd6+316];
	xor.b32  	%r333, %r333, %r316;
$L__BB0_38:
	add.s32 	%r332, %r332, 16;
	setp.ne.s32 	%p20, %r332, 32;
	@%p20 bra 	$L__BB0_6;
	mad.lo.s32 	%r317, %r326, -31, %r11;
	add.s32 	%r326, %r317, 1;
	setp.ne.s32 	%p21, %r326, 5;
	@%p21 bra 	$L__BB0_5;
	st.global.u32 	[%rd2+4], %r337;
	st.global.u32 	[%rd2+8], %r336;
	st.global.u32 	[%rd2+12], %r335;
	st.global.u32 	[%rd2+16], %r334;
	st.global.u32 	[%rd2+20], %r333;
	add.s32 	%r320, %r320, 1;
	setp.lt.u32 	%p22, %r320, %r2;
	@%p22 bra 	$L__BB0_4;
$L__BB0_41:
	shr.u64 	%rd7, %rd18, 2;
	add.s32 	%r319, %r319, 1;
	setp.gt.u64 	%p23, %rd18, 3;
	mov.u64 	%rd18, %rd7;
	@%p23 bra 	$L__BB0_2;
$L__BB0_42:
	mov.b32 	%r318, 0;
	st.global.v2.u32 	[%rd2+24], {%r318, %r318};
	st.global.u32 	[%rd2+32], %r318;
	mov.b64 	%rd17, 0;
	st.global.u64 	[%rd2+40], %rd17;
	ret;

}
	// .globl	_Z15randomColouringP17curandStateXORWOWPiii
.visible .entry _Z15randomColouringP17curandStateXORWOWPiii(
	.param .u64 .ptr .align 1 _Z15randomColouringP17curandStateXORWOWPiii_param_0,
	.param .u64 .ptr .align 1 _Z15randomColouringP17curandStateXORWOWPiii_param_1,
	.param .u32 _Z15randomColouringP17curandStateXORWOWPiii_param_2,
	.param .u32 _Z15randomColouringP17curandStateXORWOWPiii_param_3
)
{
	.reg .b32 	%r<23>;
	.reg .b32 	%f<5>;
	.reg .b64 	%rd<9>;
	.reg .b64 	%fd<5>;

	ld.param.u64 	%rd1, [_Z15randomColouringP17curandStateXORWOWPiii_param_0];
	ld.param.u64 	%rd2, [_Z15randomColouringP17curandStateXORWOWPiii_param_1];
	ld.param.u32 	%r1, [_Z15randomColouringP17curandStateXORWOWPiii_param_3];
	cvta.to.global.u64 	%rd3, %rd2;
	cvta.to.global.u64 	%rd4, %rd1;
	mov.u32 	%r2, %ntid.x;
	mov.u32 	%r3, %ctaid.x;
	mov.u32 	%r4, %tid.x;
	mad.lo.s32 	%r5, %r2, %r3, %r4;
	mul.wide.s32 	%rd5, %r5, 48;
	add.s64 	%rd6, %rd4, %rd5;
	ld.global.v2.u32 	{%r6, %r7}, [%rd6];
	ld.global.v2.u32 	{%r8, %r9}, [%rd6+8];
	ld.global.v2.u32 	{%r10, %r11}, [%rd6+16];
	shr.u32 	%r12, %r7, 2;
	xor.b32  	%r13, %r12, %r7;
	shl.b32 	%r14, %r11, 4;
	shl.b32 	%r15, %r13, 1;
	xor.b32  	%r16, %r14, %r15;
	xor.b32  	%r17, %r16, %r11;
	xor.b32  	%r18, %r17, %r13;
	add.s32 	%r19, %r6, 362437;
	add.s32 	%r20, %r18, %r19;
	cvt.rn.f32.u32 	%f1, %r20;
	fma.rn.f32 	%f2, %f1, 0f2F800000, 0f2F000000;
	st.global.v2.u32 	[%rd6], {%r19, %r8};
	st.global.v2.u32 	[%rd6+8], {%r9, %r10};
	st.global.v2.u32 	[%rd6+16], {%r11, %r18};
	add.s32 	%r21, %r1, -1;
	cvt.rn.f64.s32 	%fd1, %r21;
	add.f64 	%fd2, %fd1, 0d3FEFFFFDE7210BE9;
	cvt.f64.f32 	%fd3, %f2;
	mul.f64 	%fd4, %fd2, %fd3;
	cvt.rn.f32.f64 	%f3, %fd4;
	add.f32 	%f4, %f3, 0f3F800000;
	cvt.rzi.s32.f32 	%r22, %f4;
	mul.wide.s32 	%rd7, %r5, 4;
	add.s64 	%rd8, %rd3, %rd7;
	st.global.u32 	[%rd8], %r22;
	ret;

}
	// .globl	_Z17conflictDetectionPiS_S_iiS_
.visible .entry _Z17conflictDetectionPiS_S_iiS_(
	.param .u64 .ptr .align 1 _Z17conflictDetectionPiS_S_iiS__param_0,
	.param .u64 .ptr .align 1 _Z17conflictDetectionPiS_S_iiS__param_1,
	.param .u64 .ptr .align 1 _Z17conflictDetectionPiS_S_iiS__param_2,
	.param .u32 _Z17conflictDetectionPiS_S_iiS__param_3,
	.param .u32 _Z17conflictDetectionPiS_S_iiS__param_4,
	.param .u64 .ptr .align 1 _Z17conflictDetectionPiS_S_iiS__param_5
)
{
	.reg .pred 	%p<28>;
	.reg .b32 	%r<68>;
	.reg .b64 	%rd<39>;

	ld.param.u64 	%rd13, [_Z17conflictDetectionPiS_S_iiS__param_0];
	ld.param.u64 	%rd14, [_Z17conflictDetectionPiS_S_iiS__param_1];
	ld.param.u64 	%rd15, [_Z17conflictDetectionPiS_S_iiS__param_2];
	ld.param.u32 	%r24, [_Z17conflictDetectionPiS_S_iiS__param_3];
	ld.param.u32 	%r25, [_Z17conflictDetectionPiS_S_iiS__param_4];
	ld.param.u64 	%rd16, [_Z17conflictDetectionPiS_S_iiS__param_5];
	cvta.to.global.u64 	%rd1, %rd16;
	cvta.to.global.u64 	%rd2, %rd14;
	cvta.to.global.u64 	%rd3, %rd15;
	mov.u32 	%r26, %ntid.x;
	mov.u32 	%r27, %ctaid.x;
	mov.u32 	%r28, %tid.x;
	mad.lo.s32 	%r1, %r26, %r27, %r28;
	setp.ge.s32 	%p1, %r1, %r24;
	@%p1 bra 	$L__BB2_41;
	cvta.to.global.u64 	%rd17, %rd13;
	mul.wide.s32 	%rd18, %r1, 4;
	add.s64 	%rd19, %rd3, %rd18;
	ld.global.u32 	%r2, [%rd19];
	add.s64 	%rd4, %rd17, %rd18;
	ld.global.u32 	%r3, [%rd4];
	add.s32 	%r29, %r24, -1;
	setp.ne.s32 	%p2, %r1, %r29;
	@%p2 bra 	$L__BB2_3;
	shl.b32 	%r62, %r25, 1;
	bra.uni 	$L__BB2_4;
$L__BB2_3:
	ld.global.u32 	%r62, [%rd4+4];
$L__BB2_4:
	setp.ge.s32 	%p3, %r3, %r62;
	@%p3 bra 	$L__BB2_41;
	add.s64 	%rd5, %rd1, %rd18;
	sub.s32 	%r30, %r62, %r3;
	and.b32  	%r7, %r30, 3;
	setp.eq.s32 	%p4, %r7, 0;
	mov.u32 	%r65, %r3;
	@%p4 bra 	$L__BB2_14;
	neg.s32 	%r63, %r7;
	mov.u32 	%r65, %r3;
$L__BB2_7:
	.pragma "nounroll";
	mul.wide.s32 	%rd21, %r65, 4;
	add.s64 	%rd22, %rd2, %rd21;
	ld.global.u32 	%r11, [%rd22];
	mul.wide.s32 	%rd23, %r11, 4;
	add.s64 	%rd24, %rd3, %rd23;
	ld.global.u32 	%r31, [%rd24+-4];
	setp.ne.s32 	%p5, %r31, %r2;
	@%p5 bra 	$L__BB2_13;
	add.s32 	%r32, %r11, -1;
	setp.lt.s32 	%p6, %r1, %r32;
	@%p6 bra 	$L__BB2_11;
	add.s64 	%rd6, %rd1, %rd23;
	ld.global.u32 	%r33, [%rd6+-4];
	setp.eq.s32 	%p7, %r33, 1;
	@%p7 bra 	$L__BB2_13;
	mov.b32 	%r34, 1;
	st.global.u32 	[%rd6+-4], %r34;
	bra.uni 	$L__BB2_13;
$L__BB2_11:
	ld.global.u32 	%r35, [%rd5];
	setp.eq.s32 	%p8, %r35, 1;
	@%p8 bra 	$L__BB2_13;
	mov.b32 	%r36, 1;
	st.global.u32 	[%rd5], %r36;
$L__BB2_13:
	add.s32 	%r65, %r65, 1;
	add.s32 	%r63, %r63, 1;
	setp.ne.s32 	%p9, %r63, 0;
	@%p9 bra 	$L__BB2_7;
$L__BB2_14:
	sub.s32 	%r37, %r3, %r62;
	setp.gt.u32 	%p10, %r37, -4;
	@%p10 bra 	$L__BB2_41;
	sub.s32 	%r66, %r65, %r62;
	add.s64 	%rd7, %rd2, 8;
$L__BB2_16:
	mul.wide.s32 	%rd26, %r65, 4;
	add.s64 	%rd8, %rd7, %rd26;
	ld.global.u32 	%r18, [%rd8+-8];
	mul.wide.s32 	%rd27, %r18, 4;
	add.s64 	%rd28, %rd3, %rd27;
	ld.global.u32 	%r38, [%rd28+-4];
	setp.ne.s32 	%p11, %r38, %r2;
	@%p11 bra 	$L__BB2_22;
	add.s32 	%r39, %r18, -1;
	setp.ge.s32 	%p12, %r1, %r39;
	@%p12 bra 	$L__BB2_20;
	ld.global.u32 	%r42, [%rd5];
	setp.eq.s32 	%p14, %r42, 1;
	@%p14 bra 	$L__BB2_22;
	mov.b32 	%r43, 1;
	st.global.u32 	[%rd5], %r43;
	bra.uni 	$L__BB2_22;
$L__BB2_20:
	add.s64 	%rd9, %rd1, %rd27;
	ld.global.u32 	%r40, [%rd9+-4];
	setp.eq.s32 	%p13, %r40, 1;
	@%p13 bra 	$L__BB2_22;
	mov.b32 	%r41, 1;
	st.global.u32 	[%rd9+-4], %r41;
$L__BB2_22:
	ld.global.u32 	%r19, [%rd8+-4];
	mul.wide.s32 	%rd30, %r19, 4;
	add.s64 	%rd31, %rd3, %rd30;
	ld.global.u32 	%r44, [%rd31+-4];
	setp.ne.s32 	%p15, %r44, %r2;
	@%p15 bra 	$L__BB2_28;
	add.s32 	%r45, %r19, -1;
	setp.lt.s32 	%p16, %r1, %r45;
	@%p16 bra 	$L__BB2_26;
	add.s64 	%rd10, %rd1, %rd30;
	ld.global.u32 	%r46, [%rd10+-4];
	setp.eq.s32 	%p17, %r46, 1;
	@%p17 bra 	$L__BB2_28;
	mov.b32 	%r47, 1;
	st.global.u32 	[%rd10+-4], %r47;
	bra.uni 	$L__BB2_28;
$L__BB2_26:
	ld.global.u32 	%r48, [%rd5];
	setp.eq.s32 	%p18, %r48, 1;
	@%p18 bra 	$L__BB2_28;
	mov.b32 	%r49, 1;
	st.global.u32 	[%rd5], %r49;
$L__BB2_28:
	ld.global.u32 	%r20, [%rd8];
	mul.wide.s32 	%rd33, %r20, 4;
	add.s64 	%rd34, %rd3, %rd33;
	ld.global.u32 	%r50, [%rd34+-4];
	setp.ne.s32 	%p19, %r50, %r2;
	@%p19 bra 	$L__BB2_34;
	add.s32 	%r51, %r20, -1;
	setp.lt.s32 	%p20, %r1, %r51;
	@%p20 bra 	$L__BB2_32;
	add.s64 	%rd11, %rd1, %rd33;
	ld.global.u32 	%r52, [%rd11+-4];
	setp.eq.s32 	%p21, %r52, 1;
	@%p21 bra 	$L__BB2_34;
	mov.b32 	%r53, 1;
	st.global.u32 	[%rd11+-4], %r53;
	bra.uni 	$L__BB2_34;
$L__BB2_32:
	ld.global.u32 	%r54, [%rd5];
	setp.eq.s32 	%p22, %r54, 1;
	@%p22 bra 	$L__BB2_34;
	mov.b32 	%r55, 1;
	st.global.u32 	[%rd5], %r55;
$L__BB2_34:
	ld.global.u32 	%r21, [%rd8+4];
	mul.wide.s32 	%rd36, %r21, 4;
	add.s64 	%rd37, %rd3, %rd36;
	ld.global.u32 	%r56, [%rd37+-4];
	setp.ne.s32 	%p23, %r56, %r2;
	@%p23 bra 	$L__BB2_40;
	add.s32 	%r57, %r21, -1;
	setp.lt.s32 	%p24, %r1, %r57;
	@%p24 bra 	$L__BB2_38;
	add.s64 	%rd12, %rd1, %rd36;
	ld.global.u32 	%r58, [%rd12+-4];
	setp.eq.s32 	%p25, %r58, 1;
	@%p25 bra 	$L__BB2_40;
	mov.b32 	%r59, 1;
	st.global.u32 	[%rd12+-4], %r59;
	bra.uni 	$L__BB2_40;
$L__BB2_38:
	ld.global.u32 	%r60, [%rd5];
	setp.eq.s32 	%p26, %r60, 1;
	@%p26 bra 	$L__BB2_40;
	mov.b32 	%r61, 1;
	st.global.u32 	[%rd5], %r61;
$L__BB2_40:
	add.s32 	%r65, %r65, 4;
	add.s32 	%r66, %r66, 4;
	setp.ne.s32 	%p27, %r66, 0;
	@%p27 bra 	$L__BB2_16;
$L__BB2_41:
	ret;

}
	// .globl	_Z10degreeCalcPiS_S_ii
.visible .entry _Z10degreeCalcPiS_S_ii(
	.param .u64 .ptr .align 1 _Z10degreeCalcPiS_S_ii_param_0,
	.param .u64 .ptr .align 1 _Z10degreeCalcPiS_S_ii_param_1,
	.param .u64 .ptr .align 1 _Z10degreeCalcPiS_S_ii_param_2,
	.param .u32 _Z10degreeCalcPiS_S_ii_param_3,
	.param .u32 _Z10degreeCalcPiS_S_ii_param_4
)
{
	.reg .pred 	%p<3>;
	.reg .b32 	%r<14>;
	.reg .b64 	%rd<9>;

	ld.param.u64 	%rd2, [_Z10degreeCalcPiS_S_ii_param_0];
	ld.param.u64 	%rd3, [_Z10degreeCalcPiS_S_ii_param_2];
	ld.param.u32 	%r6, [_Z10degreeCalcPiS_S_ii_param_3];
	ld.param.u32 	%r7, [_Z10degreeCalcPiS_S_ii_param_4];
	mov.u32 	%r8, %ntid.x;
	mov.u32 	%r9, %ctaid.x;
	mov.u32 	%r10, %tid.x;
	mad.lo.s32 	%r1, %r8, %r9, %r10;
	setp.ge.s32 	%p1, %r1, %r6;
	@%p1 bra 	$L__BB3_5;
	cvta.to.global.u64 	%rd4, %rd2;
	mul.wide.s32 	%rd5, %r1, 4;
	add.s64 	%rd1, %rd4, %rd5;
	ld.global.u32 	%r2, [%rd1];
	add.s32 	%r11, %r6, -1;
	setp.ne.s32 	%p2, %r1, %r11;
	@%p2 bra 	$L__BB3_3;
	shl.b32 	%r13, %r7, 1;
	bra.uni 	$L__BB3_4;
$L__BB3_3:
	ld.global.u32 	%r13, [%rd1+4];
$L__BB3_4:
	sub.s32 	%r12, %r13, %r2;
	cvta.to.global.u64 	%rd6, %rd3;
	add.s64 	%rd8, %rd6, %rd5;
	st.global.u32 	[%rd8], %r12;
$L__BB3_5:
	ret;

}
	// .globl	_ZN6thrust24THRUST_300001_SM_1000_NS8cuda_cub4core6detail13_kernel_agentINS1_8__reduce11ReduceAgentINS0_12zip_iteratorIN4cuda3std3__45tupleIJNS0_10device_ptrIiEENS0_17counting_iteratorIlNS0_11use_defaultESF_SF_EEEEEEEPNSB_IJilEEESJ_iNS1_9__extrema9arg_max_fIilNSA_4lessIiEEEEEEJSI_SK_iSP_EEEvDpT0_
.visible .entry _ZN6thrust24THRUST_300001_SM_1000_NS8cuda_cub4core6detail13_kernel_agentINS1_8__reduce11ReduceAgentINS0_12zip_iteratorIN4cuda3std3__45tupleIJNS0_10device_ptrIiEENS0_17counting_iteratorIlNS0_11use_defaultESF_SF_EEEEEEEPNSB_IJilEEESJ_iNS1_9__extrema9arg_max_fIilNSA_4lessIiEEEEEEJSI_SK_iSP_EEEvDpT0_(
	.param .align 8 .b8 _ZN6thrust24THRUST_300001_SM_1000_NS8cuda_cub4core6detail13_kernel_agentINS1_8__reduce11ReduceAgentINS0_12zip_iteratorIN4cuda3std3__45tupleIJNS0_10device_ptrIiEENS0_17counting_iteratorIlNS0_11use_defaultESF_SF_EEEEEEEPNSB_IJilEEESJ_iNS1_9__extrema9arg_max_fIilNSA_4lessIiEEEEEEJSI_SK_iSP_EEEvDpT0__param_0[16],
	.param .u64 .ptr .align 1 _ZN6thrust24THRUST_300001_SM_1000_NS8cuda_cub4core6detail13_kernel_agentINS1_8__reduce11ReduceAgentINS0_12zip_iteratorIN4cuda3std3__45tupleIJNS0_10device_ptrIiEENS0_17counting_iteratorIlNS0_11use_defaultESF_SF_EEEEEEEPNSB_IJilEEESJ_iNS1_9__extrema9arg_max_fIilNSA_4lessIiEEEEEEJSI_SK_iSP_EEEvDpT0__param_1,
	.param .u32 _ZN6thrust24THRUST_300001_SM_1000_NS8cuda_cub4core6detail13_kernel_agentINS1_8__reduce11ReduceAgentINS0_12zip_iteratorIN4cuda3std3__45tupleIJNS0_10device_ptrIiEENS0_17counting_iteratorIlNS0_11use_defaultESF_SF_EEEEEEEPNSB_IJilEEESJ_iNS1_9__extrema9arg_max_fIilNSA_4lessIiEEEEEEJSI_SK_iSP_EEEvDpT0__param_2,
	.param .align 1 .b8 _ZN6thrust24THRUST_300001_SM_1000_NS8cuda_cub4core6detail13_kernel_agentINS1_8__reduce11ReduceAgentINS0_12zip_iteratorIN4cuda3std3__45tupleIJNS0_10device_ptrIiEENS0_17counting_iteratorIlNS0_11use_defaultESF_SF_EEEEEEEPNSB_IJilEEESJ_iNS1_9__extrema9arg_max_fIilNSA_4lessIiEEEEEEJSI_SK_iSP_EEEvDpT0__param_3[1]
)
.maxntid 256
{
	.reg .pred 	%p<213>;
	.reg .b32 	%r<641>;
	.reg .b64 	%rd<305>;

	ld.param.u64 	%rd195, [_ZN6thrust24THRUST_300001_SM_1000_NS8cuda_cub4core6detail13_kernel_agentINS1_8__reduce11ReduceAgentINS0_12zip_iteratorIN4cuda3std3__45tupleIJNS0_10device_ptrIiEENS0_17counting_iteratorIlNS0_11use_defaultESF_SF_EEEEEEEPNSB_IJilEEESJ_iNS1_9__extrema9arg_max_fIilNSA_4lessIiEEEEEEJSI_SK_iSP_EEEvDpT0__param_0+8];
	ld.param.u64 	%rd194, [_ZN6thrust24THRUST_300001_SM_1000_NS8cuda_cub4core6detail13_kernel_agentINS1_8__reduce11ReduceAgentINS0_12zip_iteratorIN4cuda3std3__45tupleIJNS0_10device_ptrIiEENS0_17counting_iteratorIlNS0_11use_defaultESF_SF_EEEEEEEPNSB_IJilEEESJ_iNS1_9__extrema9arg_max_fIilNSA_4lessIiEEEEEEJSI_SK_iSP_EEEvDpT0__param_0];
	ld.param.u32 	%r205, [_ZN6thrust24THRUST_300001_SM_1000_NS8cuda_cub4core6detail13_kernel_agentINS1_8__reduce11ReduceAgentINS0_12zip_iteratorIN4cuda3std3__45tupleIJNS0_10device_ptrIiEENS0_17counting_iteratorIlNS0_11use_defaultESF_SF_EEEEEEEPNSB_IJilEEESJ_iNS1_9__extrema9arg_max_fIilNSA_4lessIiEEEEEEJSI_SK_iSP_EEEvDpT0__param_2];
	setp.eq.s32 	%p1, %r205, 0;
	@%p1 bra 	$L__BB4_206;
	cvta.to.global.u64 	%rd1, %rd194;
	setp.gt.s32 	%p2, %r205, 1279;
	@%p2 bra 	$L__BB4_122;
	mov.u32 	%r1, %tid.x;
	setp.ge.s32 	%p96, %r1, %r205;
	mov.b32 	%r580, 0;
	mov.b64 	%rd246, 0;
	mov.u32 	%r572, %r1;
	@%p96 bra 	$L__BB4_4;
	cvt.u64.u32 	%rd222, %r1;
	mul.wide.u32 	%rd223, %r1, 4;
	add.s64 	%rd224, %rd1, %rd223;
	add.s64 	%rd246, %rd195, %rd222;
	ld.global.u32 	%r580, [%rd224];
	add.s32 	%r572, %r1, 256;
$L__BB4_4:
	setp.ge.s32 	%p97, %r572, %r205;
	@%p97 bra 	$L__BB4_26;
	not.b32 	%r338, %r572;
	add.s32 	%r6, %r205, %r338;
	and.b32  	%r339, %r6, 768;
	setp.eq.s32 	%p98, %r339, 768;
	@%p98 bra 	$L__BB4_11;
	cvt.u64.u32 	%rd226, %r572;
	add.s64 	%rd237, %rd195, %rd226;
	mul.wide.u32 	%rd227, %r572, 4;
	add.s64 	%rd236, %rd1, %rd227;
	shr.u32 	%r340, %r6, 8;
	add.s32 	%r341, %r340, 1;
	and.b32  	%r342, %r341, 3;
	neg.s32 	%r568, %r342;
$L__BB4_7:
	.pragma "nounroll";
	mov.u64 	%rd9, %rd246;
	mov.u32 	%r10, %r580;
	ld.global.u32 	%r11, [%rd236];
	setp.lt.s32 	%p99, %r10, %r11;
	mov.u64 	%rd246, %rd237;
	mov.u32 	%r580, %r11;
	@%p99 bra 	$L__BB4_10;
	setp.lt.s32 	%p100, %r11, %r10;
	mov.u64 	%rd246, %rd9;
	mov.u32 	%r580, %r10;
	@%p100 bra 	$L__BB4_10;
	setp.lt.s64 	%p101, %rd9, %rd237;
	min.s64 	%rd246, %rd9, %rd237;
	selp.b32 	%r580, %r10, %r11, %p101;
$L__BB4_10:
	add.s32 	%r572, %r572, 256;
	add.s64 	%rd237, %rd237, 256;
	add.s64 	%rd236, %rd236, 1024;
	add.s32 	%r568, %r568, 1;
	setp.ne.s32 	%p102, %r568, 0;
	@%p102 bra 	$L__BB4_7;
$L__BB4_11:
	setp.lt.u32 	%p103, %r6, 768;
	@%p103 bra 	$L__BB4_26;
	add.s32 	%r575, %r572, 512;
$L__BB4_13:
	mov.u32 	%r20, %r575;
	add.s32 	%r343, %r20, -512;
	cvt.s64.s32 	%rd228, %r343;
	mul.wide.s32 	%rd229, %r343, 4;
	add.s64 	%rd17, %rd1, %rd229;
	add.s64 	%rd18, %rd195, %rd228;
	ld.global.u32 	%r22, [%rd17];
	setp.lt.s32 	%p104, %r580, %r22;
	mov.u64 	%rd243, %rd18;
	mov.u32 	%r577, %r22;
	@%p104 bra 	$L__BB4_16;
	setp.lt.s32 	%p105, %r22, %r580;
	mov.u64 	%rd243, %rd246;
	mov.u32 	%r577, %r580;
	@%p105 bra 	$L__BB4_16;
	setp.lt.s64 	%p106, %rd246, %rd18;
	min.s64 	%rd243, %rd246, %rd18;
	selp.b32 	%r577, %r580, %r22, %p106;
$L__BB4_16:
	add.s32 	%r344, %r20, -256;
	cvt.s64.s32 	%rd230, %r344;
	add.s64 	%rd21, %rd195, %rd230;
	ld.global.u32 	%r25, [%rd17+1024];
	setp.lt.s32 	%p107, %r577, %r25;
	mov.u64 	%rd244, %rd21;
	mov.u32 	%r578, %r25;
	@%p107 bra 	$L__BB4_19;
	setp.lt.s32 	%p108, %r25, %r577;
	mov.u64 	%rd244, %rd243;
	mov.u32 	%r578, %r577;
	@%p108 bra 	$L__BB4_19;
	setp.lt.s64 	%p109, %rd243, %rd21;
	min.s64 	%rd244, %rd243, %rd21;
	selp.b32 	%r578, %r577, %r25, %p109;
$L__BB4_19:
	cvt.s64.s32 	%rd231, %r20;
	add.s64 	%rd24, %rd195, %rd231;
	ld.global.u32 	%r28, [%rd17+2048];
	setp.lt.s32 	%p110, %r578, %r28;
	mov.u64 	%rd245, %rd24;
	mov.u32 	%r579, %r28;
	@%p110 bra 	$L__BB4_22;
	setp.lt.s32 	%p111, %r28, %r578;
	mov.u64 	%rd245, %rd244;
	mov.u32 	%r579, %r578;
	@%p111 bra 	$L__BB4_22;
	setp.lt.s64 	%p112, %rd244, %rd24;
	min.s64 	%rd245, %rd244, %rd24;
	selp.b32 	%r579, %r578, %r28, %p112;
$L__BB4_22:
	add.s32 	%r345, %r20, 256;
	cvt.s64.s32 	%rd232, %r345;
	add.s64 	%rd27, %rd195, %rd232;
	ld.global.u32 	%r31, [%rd17+3072];
	setp.lt.s32 	%p113, %r579, %r31;
	mov.u64 	%rd246, %rd27;
	mov.u32 	%r580, %r31;
	@%p113 bra 	$L__BB4_25;
	setp.lt.s32 	%p114, %r31, %r579;
	mov.u64 	%rd246, %rd245;
	mov.u32 	%r580, %r579;
	@%p114 bra 	$L__BB4_25;
	setp.lt.s64 	%p115, %rd245, %rd27;
	min.s64 	%rd246, %rd245, %rd27;
	selp.b32 	%r580, %r579, %r31, %p115;
$L__BB4_25:
	add.s32 	%r575, %r20, 1024;
	add.s32 	%r346, %r20, 512;
	setp.lt.s32 	%p116, %r346, %r205;
	@%p116 bra 	$L__BB4_13;
$L__BB4_26:
	setp.lt.s32 	%p117, %r205, 256;
	@%p117 bra 	$L__BB4_71;
	// begin inline asm
	mov.u32 %r460, %laneid;
	// end inline asm
	mov.b32 	%r478, 1;
	mov.b32 	%r479, 31;
	mov.b32 	%r480, -1;
	// begin inline asm
	shfl.sync.down.b32 %r461, %r580, %r478, %r479, %r480;
	// end inline asm
	// begin inline asm
	shfl.sync.down.b32 %r466, %r467, %r478, %r479, %r480;
	// end inline asm
	mov.b64 	{%r472, %r477}, %rd246;
	// begin inline asm
	shfl.sync.down.b32 %r471, %r472, %r478, %r479, %r480;
	// end inline asm
	// begin inline asm
	shfl.sync.down.b32 %r476, %r477, %r478, %r479, %r480;
	// end inline asm
	mov.b64 	%rd31, {%r471, %r476};
	setp.gt.s32 	%p169, %r460, 30;
	mov.u64 	%rd248, %rd246;
	mov.u32 	%r582, %r580;
	@%p169 bra 	$L__BB4_31;
	setp.lt.s32 	%p170, %r580, %r461;
	mov.u64 	%rd248, %rd31;
	mov.u32 	%r582, %r461;
	@%p170 bra 	$L__BB4_31;
	setp.lt.s32 	%p171, %r461, %r580;
	mov.u64 	%rd248, %rd246;
	mov.u32 	%r582, %r580;
	@%p171 bra 	$L__BB4_31;
	setp.lt.s64 	%p172, %rd246, %rd31;
	min.s64 	%rd248, %rd246, %rd31;
	selp.b32 	%r582, %r580, %r461, %p172;
$L__BB4_31:
	mov.b32 	%r498, 2;
	mov.b32 	%r499, 31;
	mov.b32 	%r500, -1;
	// begin inline asm
	shfl.sync.down.b32 %r481, %r582, %r498, %r499, %r500;
	// end inline asm
	// begin inline asm
	shfl.sync.down.b32 %r486, %r487, %r498, %r499, %r500;
	// end inline asm
	mov.b64 	{%r492, %r497}, %rd248;
	// begin inline asm
	shfl.sync.down.b32 %r491, %r492, %r498, %r499, %r500;
	// end inline asm
	// begin inline asm
	shfl.sync.down.b32 %r496, %r497, %r498, %r499, %r500;
	// end inline asm
	mov.b64 	%rd34, {%r491, %r496};
	setp.gt.s32 	%p173, %r460, 29;
	mov.u64 	%rd249, %rd248;
	mov.u32 	%r583, %r582;
	@%p173 bra 	$L__BB4_35;
	setp.lt.s32 	%p174, %r582, %r481;
	mov.u64 	%rd249, %rd34;
	mov.u32 	%r583, %r481;
	@%p174 bra 	$L__BB4_35;
	setp.lt.s32 	%p175, %r481, %r582;
	mov.u64 	%rd249, %rd248;
	mov.u32 	%r583, %r582;
	@%p175 bra 	$L__BB4_35;
	setp.lt.s64 	%p176, %rd248, %rd34;
	min.s64 	%rd249, %rd248, %rd34;
	selp.b32 	%r583, %r582, %r481, %p176;
$L__BB4_35:
	mov.b32 	%r518, 4;
	mov.b32 	%r519, 31;
	mov.b32 	%r520, -1;
	// begin inline asm
	shfl.sync.down.b32 %r501, %r583, %r518, %r519, %r520;
	// end inline asm
	// begin inline asm
	shfl.sync.down.b32 %r506, %r507, %r518, %r519, %r520;
	// end inline asm
	mov.b64 	{%r512, %r517}, %rd249;
	// begin inline asm
	shfl.sync.down.b32 %r511, %r512, %r518, %r519, %r520;
	// end inline asm
	// begin inline asm
	shfl.sync.down.b32 %r516, %r517, %r518, %r519, %r520;
	// end inline asm
	mov.b64 	%rd37, {%r511, %r516};
	setp.gt.s32 	%p177, %r460, 27;
	mov.u64 	%rd250, %rd249;
	mov.u32 	%r584, %r583;
	@%p177 bra 	$L__BB4_39;
	setp.lt.s32 	%p178, %r583, %r501;
	mov.u64 	%rd250, %rd37;
	mov.u32 	%r584, %r501;
	@%p178 bra 	$L__BB4_39;
	setp.lt.s32 	%p179, %r501, %r583;
	mov.u64 	%rd250, %rd249;
	mov.u32 	%r584, %r583;
	@%p179 bra 	$L__BB4_39;
	setp.lt.s64 	%p180, %rd249, %rd37;
	min.s64 	%rd250, %rd249, %rd37;
	selp.b32 	%r584, %r583, %r501, %p180;
$L__BB4_39:
	mov.b32 	%r538, 8;
	mov.b32 	%r539, 31;
	mov.b32 	%r540, -1;
	// begin inline asm
	shfl.sync.down.b32 %r521, %r584, %r538, %r539, %r540;
	// end inline asm
	// begin inline asm
	shfl.sync.down.b32 %r526, %r527, %r538, %r539, %r540;
	// end inline asm
	mov.b64 	{%r532, %r537}, %rd250;
	// begin inline asm
	shfl.sync.down.b32 %r531, %r532, %r538, %r539, %r540;
	// end inline asm
	// begin inline asm
	shfl.sync.down.b32 %r536, %r537, %r538, %r539, %r540;
	// end inline asm
	mov.b64 	%rd40, {%r531, %r536};
	setp.gt.s32 	%p181, %r460, 23;
	mov.u64 	%rd251, %rd250;
	mov.u32 	%r585, %r584;
	@%p181 bra 	$L__BB4_43;
	setp.lt.s32 	%p182, %r584, %r521;
	mov.u64 	%rd251, %rd40;
	mov.u32 	%r585, %r521;
	@%p182 bra 	$L__BB4_43;
	setp.lt.s32 	%p183, %r521, %r584;
	mov.u64 	%rd251, %rd250;
	mov.u32 	%r585, %r584;
	@%p183 bra 	$L__BB4_43;
	setp.lt.s64 	%p184, %rd250, %rd40;
	min.s64 	%rd251, %rd250, %rd40;
	selp.b32 	%r585, %r584, %r521, %p184;
$L__BB4_43:
	mov.b32 	%r558, 16;
	mov.b32 	%r559, 31;
	mov.b32 	%r560, -1;
	// begin inline asm
	shfl.sync.down.b32 %r541, %r585, %r558, %r559, %r560;
	// end inline asm
	// begin inline asm
	shfl.sync.down.b32 %r546, %r547, %r558, %r559, %r560;
	// end inline asm
	mov.b64 	{%r552, %r557}, %rd251;
	// begin inline asm
	shfl.sync.down.b32 %r551, %r552, %r558, %r559, %r560;
	// end inline asm
	// begin inline asm
	shfl.sync.down.b32 %r556, %r557, %r558, %r559, %r560;
	// end inline asm
	mov.b64 	%rd43, {%r551, %r556};
	setp.gt.s32 	%p185, %r460, 15;
	mov.u64 	%rd304, %rd251;
	mov.u32 	%r640, %r585;
	@%p185 bra 	$L__BB4_47;
	setp.lt.s32 	%p186, %r585, %r541;
	mov.u64 	%rd304, %rd43;
	mov.u32 	%r640, %r541;
	@%p186 bra 	$L__BB4_47;
	setp.lt.s32 	%p187, %r541, %r585;
	mov.u64 	%rd304, %rd251;
	mov.u32 	%r640, %r585;
	@%p187 bra 	$L__BB4_47;
	setp.lt.s64 	%p188, %rd251, %rd43;
	min.s64 	%rd304, %rd251, %rd43;
	selp.b32 	%r640, %r585, %r541, %p188;
$L__BB4_47:
	setp.ne.s32 	%p189, %r460, 0;
	@%p189 bra 	$L__BB4_49;
	shr.u32 	%r561, %r1, 1;
	and.b32  	%r562, %r561, 496;
	mov.u32 	%r563, _ZN6thrust24THRUST_300001_SM_1000_NS8cuda_cub4core6detail5shmemE;
	add.s32 	%r564, %r563, %r562;
	st.shared.u32 	[%r564+8], %r640;
	st.shared.u64 	[%r564+16], %rd304;
$L__BB4_49:
	bar.sync 	0;
	setp.ne.s32 	%p190, %r1, 0;
	@%p190 bra 	$L__BB4_204;
	ld.shared.u32 	%r52, [_ZN6thrust24THRUST_300001_SM_1000_NS8cuda_cub4core6detail5shmemE+24];
	ld.shared.u64 	%rd46, [_ZN6thrust24THRUST_300001_SM_1000_NS8cuda_cub4core6detail5shmemE+32];
	setp.lt.s32 	%p191, %r640, %r52;
	mov.u64 	%rd253, %rd46;
	mov.u32 	%r587, %r52;
	@%p191 bra 	$L__BB4_53;
	setp.lt.s32 	%p192, %r52, %r640;
	mov.u64 	%rd253, %rd304;
	mov.u32 	%r587, %r640;
	@%p192 bra 	$L__BB4_53;
	setp.lt.s64 	%p193, %rd304, %rd46;
	min.s64 	%rd253, %rd304, %rd46;
	selp.b32 	%r587, %r640, %r52, %p193;
$L__BB4_53:
	ld.shared.u32 	%r55, [_ZN6thrust24THRUST_300001_SM_1000_NS8cuda_cub4core6detail5shmemE+40];
	ld.shared.u64 	%rd49, [_ZN6thrust24THRUST_300001_SM_1000_NS8cuda_cub4core6detail5shmemE+48];
	setp.lt.s32 	%p194, %r587, %r55;
	mov.u64 	%rd254, %rd49;
	mov.u32 	%r588, %r55;
	@%p194 bra 	$L__BB4_56;
	setp.lt.s32 	%p195, %r55, %r587;
	mov.u64 	%rd254, %rd253;
	mov.u32 	%r588, %r587;
	@%p195 bra 	$L__BB4_56;
	setp.lt.s64 	%p196, %rd253, %rd49;
	min.s64 	%rd254, %rd253, %rd49;
	selp.b32 	%r588, %r587, %r55, %p196;
$L__BB4_56:
	ld.shared.u32 	%r58, [_ZN6thrust24THRUST_300001_SM_1000_NS8cuda_cub4core6detail5shmemE+56];
	ld.shared.u64 	%rd52, [_ZN6thrust24THRUST_300001_SM_1000_NS8cuda_cub4core6detail5shmemE+64];
	setp.lt.s32 	%p197, %r588, %r58;
	mov.u64 	%rd255, %rd52;
	mov.u32 	%r589, %r58;
	@%p197 bra 	$L__BB4_59;
	setp.lt.s32 	%p198, %r58, %r588;
	mov.u64 	%rd255, %rd254;
	mov.u32 	%r589, %r588;
	@%p198 bra 	$L__BB4_59;
	setp.lt.s64 	%p199, %rd254, %rd52;
	min.s64 	%rd255, %rd254, %rd52;
	selp.b32 	%r589, %r588, %r58, %p199;
$L__BB4_59:
	ld.shared.u32 	%r61, [_ZN6thrust24THRUST_300001_SM_1000_NS8cuda_cub4core6detail5shmemE+72];
	ld.shared.u64 	%rd55, [_ZN6thrust24THRUST_300001_SM_1000_NS8cuda_cub4core6detail5shmemE+80];
	setp.lt.s32 	%p200, %r589, %r61;
	mov.u64 	%rd256, %rd55;
	mov.u32 	%r590, %r61;
	@%p200 bra 	$L__BB4_62;
	setp.lt.s32 	%p201, %r61, %r589;
	mov.u64 	%rd256, %rd255;
	mov.u32 	%r590, %r589;
	@%p201 bra 	$L__BB4_62;
	setp.lt.s64 	%p202, %rd255, %rd55;
	min.s64 	%rd256, %rd255, %rd55;
	selp.b32 	%r590, %r589, %r61, %p202;
$L__BB4_62:
	ld.shared.u32 	%r64, [_ZN6thrust24THRUST_300001_SM_1000_NS8cuda_cub4core6detail5shmemE+88];
	ld.shared.u64 	%rd58, [_ZN6thrust24THRUST_300001_SM_1000_NS8cuda_cub4core6detail5shmemE+96];
	setp.lt.s32 	%p203, %r590, %r64;
	mov.u64 	%rd257, %rd58;
	mov.u32 	%r591, %r64;
	@%p203 bra 	$L__BB4_65;
	setp.lt.s32 	%p204, %r64, %r590;
	mov.u64 	%rd257, %rd256;
	mov.u32 	%r591, %r590;
	@%p204 bra 	$L__BB4_65;
	setp.lt.s64 	%p205, %rd256, %rd58;
	min.s64 	%rd257, %rd256, %rd58;
	selp.b32 	%r591, %r590, %r64, %p205;
$L__BB4_65:
	ld.shared.u32 	%r67, [_ZN6thrust24THRUST_300001_SM_1000_NS8cuda_cub4core6detail5shmemE+104];
	ld.shared.u64 	%rd61, [_ZN6thrust24THRUST_300001_SM_1000_NS8cuda_cub4core6detail5shmemE+112];
	setp.lt.s32 	%p206, %r591, %r67;
	mov.u64 	%rd258, %rd61;
	mov.u32 	%r592, %r67;
	@%p206 bra 	$L__BB4_68;
	setp.lt.s32 	%p207, %r67, %r591;
	mov.u64 	%rd258, %rd257;
	mov.u32 	%r592, %r591;
	@%p207 bra 	$L__BB4_68;
	setp.lt.s64 	%p208, %rd257, %rd61;
	min.s64 	%rd258, %rd257, %rd61;
	selp.b32 	%r592, %r591, %r67, %p208;
$L__BB4_68:
	ld.shared.u32 	%r70, [_ZN6thrust24THRUST_300001_SM_1000_NS8cuda_cub4core6detail5shmemE+120];
	ld.shared.u64 	%rd64, [_ZN6thrust24THRUST_300001_SM_1000_NS8cuda_cub4core6detail5shmemE+128];
	setp.lt.s32 	%p209, %r592, %r70;
	mov.u32 	%r640, %r70;
	mov.u64 	%rd304, %rd64;
	@%p209 bra 	$L__BB4_204;
	setp.lt.s32 	%p210, %r70, %r592;
	mov.u32 	%r640, %r592;
	mov.u64 	%rd304, %rd258;
	@%p210 bra 	$L__BB4_204;
	setp.lt.s64 	%p211, %rd258, %rd64;
	min.s64 	%rd304, %rd258, %rd64;
	selp.b32 	%r640, %r592, %r70, %p211;
	bra.uni 	$L__BB4_204;
$L__BB4_71:
	// begin inline asm
	mov.u32 %r347, %laneid;
	// end inline asm
	and.b32  	%r368, %r1, 992;
	add.s32 	%r369, %r368, 32;
	setp.gt.s32 	%p118, %r369, %r205;
	not.b32 	%r370, %r368;
	add.s32 	%r371, %r205, %r370;
	selp.b32 	%r366, %r371, 31, %p118;
	mov.b32 	%r365, 1;
	mov.b32 	%r367, -1;
	// begin inline asm
	shfl.sync.down.b32 %r348, %r580, %r365, %r366, %r367;
	// end inline asm
	// begin inline asm
	shfl.sync.down.b32 %r353, %r354, %r365, %r366, %r367;
	// end inline asm
	mov.b64 	{%r359, %r364}, %rd246;
	// begin inline asm
	shfl.sync.down.b32 %r358, %r359, %r365, %r366, %r367;
	// end inline asm
	// begin inline asm
	shfl.sync.down.b32 %r363, %r364, %r365, %r366, %r367;
	// end inline asm
	mov.b64 	%rd66, {%r358, %r363};
	setp.ge.s32 	%p119, %r347, %r366;
	mov.u32 	%r593, %r580;
	mov.u64 	%rd259, %rd246;
	@%p119 bra 	$L__BB4_75;
	setp.lt.s32 	%p120, %r580, %r348;
	mov.u32 	%r593, %r348;
	mov.u64 	%rd259, %rd66;
	@%p120 bra 	$L__BB4_75;
	setp.lt.s32 	%p121, %r348, %r580;
	mov.u32 	%r593, %r580;
	mov.u64 	%rd259, %rd246;
	@%p121 bra 	$L__BB4_75;
	setp.lt.s64 	%p122, %rd246, %rd66;
	selp.b32 	%r593, %r580, %r348, %p122;
	min.s64 	%rd259, %rd246, %rd66;
$L__BB4_75:
	mov.b32 	%r389, 2;
	mov.b32 	%r391, -1;
	// begin inline asm
	shfl.sync.down.b32 %r372, %r593, %r389, %r366, %r391;
	// end inline asm
	// begin inline asm
	shfl.sync.down.b32 %r377, %r378, %r389, %r366, %r391;
	// end inline asm
	mov.b64 	{%r383, %r388}, %rd259;
	// begin inline asm
	shfl.sync.down.b32 %r382, %r383, %r389, %r366, %r391;
	// end inline asm
	// begin inline asm
	shfl.sync.down.b32 %r387, %r388, %r389, %r366, %r391;
	// end inline asm
	mov.b64 	%rd69, {%r382, %r387};
	add.s32 	%r392, %r347, 2;
	setp.gt.s32 	%p123, %r392, %r366;
	mov.u32 	%r594, %r593;
	mov.u64 	%rd260, %rd259;
	@%p123 bra 	$L__BB4_79;
	setp.lt.s32 	%p124, %r593, %r372;
	mov.u32 	%r594, %r372;
	mov.u64 	%rd260, %rd69;
	@%p124 bra 	$L__BB4_79;
	setp.lt.s32 	%p125, %r372, %r593;
	mov.u32 	%r594, %r593;
	mov.u64 	%rd260, %rd259;
	@%p125 bra 	$L__BB4_79;
	setp.lt.s64 	%p126, %rd259, %rd69;
	selp.b32 	%r594, %r593, %r372, %p126;
	min.s64 	%rd260, %rd259, %rd69;
$L__BB4_79:
	mov.b32 	%r410, 4;
	mov.b32 	%r412, -1;
	// begin inline asm
	shfl.sync.down.b32 %r393, %r594, %r410, %r366, %r412;
	// end inline asm
	// begin inline asm
	shfl.sync.down.b32 %r398, %r399, %r410, %r366, %r412;
	// end inline asm
	mov.b64 	{%r404, %r409}, %rd260;
	// begin inline asm
	shfl.sync.down.b32 %r403, %r404, %r410, %r366, %r412;
	// end inline asm
	// begin inline asm
	shfl.sync.down.b32 %r408, %r409, %r410, %r366, %r412;
	// end inline asm
	mov.b64 	%rd72, {%r403, %r408};
	add.s32 	%r413, %r347, 4;
	setp.gt.s32 	%p127, %r413, %r366;
	mov.u32 	%r595, %r594;
	mov.u64 	%rd261, %rd260;
	@%p127 bra 	$L__BB4_83;
	setp.lt.s32 	%p128, %r594, %r393;
	mov.u32 	%r595, %r393;
	mov.u64 	%rd261, %rd72;
	@%p128 bra 	$L__BB4_83;
	setp.lt.s32 	%p129, %r393, %r594;
	mov.u32 	%r595, %r594;
	mov.u64 	%rd261, %rd260;
	@%p129 bra 	$L__BB4_83;
	setp.lt.s64 	%p130, %rd260, %rd72;
	selp.b32 	%r595, %r594, %r393, %p130;
	min.s64 	%rd261, %rd260, %rd72;
$L__BB4_83:
	mov.b32 	%r431, 8;
	mov.b32 	%r433, -1;
	// begin inline asm
	shfl.sync.down.b32 %r414, %r595, %r431, %r366, %r433;
	// end inline asm
	// begin inline asm
	shfl.sync.down.b32 %r419, %r420, %r431, %r366, %r433;
	// end inline asm
	mov.b64 	{%r425, %r430}, %rd261;
	// begin inline asm
	shfl.sync.down.b32 %r424, %r425, %r431, %r366, %r433;
	// end inline asm
	// begin inline asm
	shfl.sync.down.b32 %r429, %r430, %r431, %r366, %r433;
	// end inline asm
	mov.b64 	%rd75, {%r424, %r429};
	add.s32 	%r434, %r347, 8;
	setp.gt.s32 	%p131, %r434, %r366;
	mov.u32 	%r596, %r595;
	mov.u64 	%rd262, %rd261;
	@%p131 bra 	$L__BB4_87;
	setp.lt.s32 	%p132, %r595, %r414;
	mov.u32 	%r596, %r414;
	mov.u64 	%rd262, %rd75;
	@%p132 bra 	$L__BB4_87;
	setp.lt.s32 	%p133, %r414, %r595;
	mov.u32 	%r596, %r595;
	mov.u64 	%rd262, %rd261;
	@%p133 bra 	$L__BB4_87;
	setp.lt.s64 	%p134, %rd261, %rd75;
	selp.b32 	%r596, %r595, %r414, %p134;
	min.s64 	%rd262, %rd261, %rd75;
$L__BB4_87:
	mov.b32 	%r452, 16;
	mov.b32 	%r454, -1;
	// begin inline asm
	shfl.sync.down.b32 %r435, %r596, %r452, %r366, %r454;
	// end inline asm
	// begin inline asm
	shfl.sync.down.b32 %r440, %r441, %r452, %r366, %r454;
	// end inline asm
	mov.b64 	{%r446, %r451}, %rd262;
	// begin inline asm
	shfl.sync.down.b32 %r445, %r446, %r452, %r366, %r454;
	// end inline asm
	// begin inline asm
	shfl.sync.down.b32 %r450, %r451, %r452, %r366, %r454;
	// end inline asm
	mov.b64 	%rd78, {%r445, %r450};
	add.s32 	%r455, %r347, 16;
	setp.gt.s32 	%p135, %r455, %r366;
	mov.u32 	%r640, %r596;
	mov.u64 	%rd304, %rd262;
	@%p135 bra 	$L__BB4_91;
	setp.lt.s32 	%p136, %r596, %r435;
	mov.u32 	%r640, %r435;
	mov.u64 	%rd304, %rd78;
	@%p136 bra 	$L__BB4_91;
	setp.lt.s32 	%p137, %r435, %r596;
	mov.u32 	%r640, %r596;
	mov.u64 	%rd304, %rd262;
	@%p137 bra 	$L__BB4_91;
	setp.lt.s64 	%p138, %rd262, %rd78;
	selp.b32 	%r640, %r596, %r435, %p138;
	min.s64 	%rd304, %rd262, %rd78;
$L__BB4_91:
	setp.ne.s32 	%p139, %r347, 0;
	@%p139 bra 	$L__BB4_93;
	shr.u32 	%r456, %r1, 1;
	and.b32  	%r457, %r456, 496;
	mov.u32 	%r458, _ZN6thrust24THRUST_300001_SM_1000_NS8cuda_cub4core6detail5shmemE;
	add.s32 	%r459, %r458, %r457;
	st.shared.u32 	[%r459+8], %r640;
	st.shared.u64 	[%r459+16], %rd304;
$L__BB4_93:
	bar.sync 	0;
	setp.ne.s32 	%p140, %r1, 0;
	@%p140 bra 	$L__BB4_204;
	setp.lt.s32 	%p141, %r205, 33;
	mov.u32 	%r598, %r640;
	mov.u64 	%rd264, %rd304;
	@%p141 bra 	$L__BB4_98;
	ld.shared.u32 	%r89, [_ZN6thrust24THRUST_300001_SM_1000_NS8cuda_cub4core6detail5shmemE+24];
	ld.shared.u64 	%rd81, [_ZN6thrust24THRUST_300001_SM_1000_NS8cuda_cub4core6detail5shmemE+32];
	setp.lt.s32 	%p142, %r640, %r89;
	mov.u32 	%r598, %r89;
	mov.u64 	%rd264, %rd81;
	@%p142 bra 	$L__BB4_98;
	setp.lt.s32 	%p143, %r89, %r640;
	mov.u32 	%r598, %r640;
	mov.u64 	%rd264, %rd304;
	@%p143 bra 	$L__BB4_98;
	setp.lt.s64 	%p144, %rd304, %rd81;
	selp.b32 	%r598, %r640, %r89, %p144;
	min.s64 	%rd264, %rd304, %rd81;
$L__BB4_98:
	setp.lt.s32 	%p145, %r205, 65;
	mov.u32 	%r599, %r598;
	mov.u64 	%rd265, %rd264;
	@%p145 bra 	$L__BB4_102;
	ld.shared.u32 	%r92, [_ZN6thrust24THRUST_300001_SM_1000_NS8cuda_cub4core6detail5shmemE+40];
	ld.shared.u64 	%rd84, [_ZN6thrust24THRUST_300001_SM_1000_NS8cuda_cub4core6detail5shmemE+48];
	setp.lt.s32 	%p146, %r598, %r92;
	mov.u32 	%r599, %r92;
	mov.u64 	%rd265, %rd84;
	@%p146 bra 	$L__BB4_102;
	setp.lt.s32 	%p147, %r92, %r598;
	mov.u32 	%r599, %r598;
	mov.u64 	%rd265, %rd264;
	@%p147 bra 	$L__BB4_102;
	setp.lt.s64 	%p148, %rd264, %rd84;
	selp.b32 	%r599, %r598, %r92, %p148;
	min.s64 	%rd265, %rd264, %rd84;
$L__BB4_102:
	setp.lt.s32 	%p149, %r205, 97;
	mov.u32 	%r600, %r599;
	mov.u64 	%rd266, %rd265;
	@%p149 bra 	$L__BB4_106;
	ld.shared.u32 	%r95, [_ZN6thrust24THRUST_300001_SM_1000_NS8cuda_cub4core6detail5shmemE+56];
	ld.shared.u64 	%rd87, [_ZN6thrust24THRUST_300001_SM_1000_NS8cuda_cub4core6detail5shmemE+64];
	setp.lt.s32 	%p150, %r599, %r95;
	mov.u32 	%r600, %r95;
	mov.u64 	%rd266, %rd87;
	@%p150 bra 	$L__BB4_106;
	setp.lt.s32 	%p151, %r95, %r599;
	mov.u32 	%r600, %r599;
	mov.u64 	%rd266, %rd265;
	@%p151 bra 	$L__BB4_106;
	setp.lt.s64 	%p152, %rd265, %rd87;
	selp.b32 	%r600, %r599, %r95, %p152;
	min.s64 	%rd266, %rd265, %rd87;
$L__BB4_106:
	setp.lt.s32 	%p153, %r205, 129;
	mov.u32 	%r601, %r600;
	mov.u64 	%rd267, %rd266;
	@%p153 bra 	$L__BB4_110;
	ld.shared.u32 	%r98, [_ZN6thrust24THRUST_300001_SM_1000_NS8cuda_cub4core6detail5shmemE+72];
	ld.shared.u64 	%rd90, [_ZN6thrust24THRUST_300001_SM_1000_NS8cuda_cub4core6detail5shmemE+80];
	setp.lt.s32 	%p154, %r600, %r98;
	mov.u32 	%r601, %r98;
	mov.u64 	%rd267, %rd90;
	@%p154 bra 	$L__BB4_110;
	setp.lt.s32 	%p155, %r98, %r600;
	mov.u32 	%r601, %r600;
	mov.u64 	%rd267, %rd266;
	@%p155 bra 	$L__BB4_110;
	setp.lt.s64 	%p156, %rd266, %rd90;
	selp.b32 	%r601, %r600, %r98, %p156;
	min.s64 	%rd267, %rd266, %rd90;
$L__BB4_110:
	setp.lt.s32 	%p157, %r205, 161;
	mov.u32 	%r602, %r601;
	mov.u64 	%rd268, %rd267;
	@%p157 bra 	$L__BB4_114;
	ld.shared.u32 	%r101, [_ZN6thrust24THRUST_300001_SM_1000_NS8cuda_cub4core6detail5shmemE+88];
	ld.shared.u64 	%rd93, [_ZN6thrust24THRUST_300001_SM_1000_NS8cuda_cub4core6detail5shmemE+96];
	setp.lt.s32 	%p158, %r601, %r101;
	mov.u32 	%r602, %r101;
	mov.u64 	%rd268, %rd93;
	@%p158 bra 	$L__BB4_114;
	setp.lt.s32 	%p159, %r101, %r601;
	mov.u32 	%r602, %r601;
	mov.u64 	%rd268, %rd267;
	@%p159 bra 	$L__BB4_114;
	setp.lt.s64 	%p160, %rd267, %rd93;
	selp.b32 	%r602, %r601, %r101, %p160;
	min.s64 	%rd268, %rd267, %rd93;
$L__BB4_114:
	setp.lt.s32 	%p161, %r205, 193;
	mov.u32 	%r603, %r602;
	mov.u64 	%rd269, %rd268;
	@%p161 bra 	$L__BB4_118;
	ld.shared.u32 	%r104, [_ZN6thrust24THRUST_300001_SM_1000_NS8cuda_cub4core6detail5shmemE+104];
	ld.shared.u64 	%rd96, [_ZN6thrust24THRUST_300001_SM_1000_NS8cuda_cub4core6detail5shmemE+112];
	setp.lt.s32 	%p162, %r602, %r104;
	mov.u32 	%r603, %r104;
	mov.u64 	%rd269, %rd96;
	@%p162 bra 	$L__BB4_118;
	setp.lt.s32 	%p163, %r104, %r602;
	mov.u32 	%r603, %r602;
	mov.u64 	%rd269, %rd268;
	@%p163 bra 	$L__BB4_118;
	setp.lt.s64 	%p164, %rd268, %rd96;
	selp.b32 	%r603, %r602, %r104, %p164;
	min.s64 	%rd269, %rd268, %rd96;
$L__BB4_118:
	setp.lt.s32 	%p165, %r205, 225;
	mov.u32 	%r640, %r603;
	mov.u64 	%rd304, %rd269;
	@%p165 bra 	$L__BB4_204;
	ld.shared.u32 	%r107, [_ZN6thrust24THRUST_300001_SM_1000_NS8cuda_cub4core6detail5shmemE+120];
	ld.shared.u64 	%rd99, [_ZN6thrust24THRUST_300001_SM_1000_NS8cuda_cub4core6detail5shmemE+128];
	setp.lt.s32 	%p166, %r603, %r107;
	mov.u32 	%r640, %r107;
	mov.u64 	%rd304, %rd99;
	@%p166 bra 	$L__BB4_204;
	setp.lt.s32 	%p167, %r107, %r603;
	mov.u32 	%r640, %r603;
	mov.u64 	%rd304, %rd269;
	@%p167 bra 	$L__BB4_204;
	setp.lt.s64 	%p168, %rd269, %rd99;
	selp.b32 	%r640, %r603, %r107, %p168;
	min.s64 	%rd304, %rd269, %rd99;
	bra.uni 	$L__BB4_204;
$L__BB4_122:
	mov.u32 	%r109, %tid.x;
	cvt.u64.u32 	%rd101, %r109;
	mul.wide.u32 	%rd197, %r109, 4;
	add.s64 	%rd102, %rd1, %rd197;
	ld.global.u32 	%r206, [%rd102];
	add.s32 	%r207, %r109, 256;
	cvt.u64.u32 	%rd198, %r207;
	ld.global.u32 	%r208, [%rd102+1024];
	add.s32 	%r209, %r109, 512;
	cvt.u64.u32 	%rd199, %r209;
	ld.global.u32 	%r210, [%rd102+2048];
	add.s32 	%r211, %r109, 768;
	cvt.u64.u32 	%rd200, %r211;
	ld.global.u32 	%r212, [%rd102+3072];
	or.b32  	%r213, %r109, 1024;
	cvt.u64.u32 	%rd103, %r213;
	add.s64 	%rd291, %rd195, %rd103;
	ld.global.u32 	%r627, [%rd102+4096];
	setp.lt.s32 	%p3, %r206, %r208;
	max.s32 	%r214, %r206, %r208;
	selp.b64 	%rd201, %rd198, %rd101, %p3;
	setp.lt.s32 	%p4, %r214, %r210;
	max.s32 	%r215, %r214, %r210;
	selp.b64 	%rd202, %rd199, %rd201, %p4;
	setp.lt.s32 	%p5, %r215, %r212;
	max.s32 	%r111, %r215, %r212;
	selp.b64 	%rd105, %rd200, %rd202, %p5;
	setp.lt.s32 	%p6, %r111, %r627;
	@%p6 bra 	$L__BB4_124;
	setp.lt.s32 	%p7, %r627, %r111;
	setp.lt.u64 	%p8, %rd105, %rd103;
	or.pred  	%p9, %p7, %p8;
	selp.b32 	%r627, %r111, %r627, %p9;
	add.s64 	%rd203, %rd195, %rd105;
	selp.b64 	%rd291, %rd203, %rd291, %p9;
$L__BB4_124:
	setp.lt.u32 	%p10, %r205, 2560;
	mov.b32 	%r613, 1280;
	@%p10 bra 	$L__BB4_137;
	mov.b32 	%r605, 1280;
	mov.u32 	%r606, %r627;
	mov.u64 	%rd271, %rd291;
$L__BB4_126:
	cvt.u64.u32 	%rd204, %r605;
	add.s64 	%rd205, %rd101, %rd204;
	mul.wide.u32 	%rd206, %r605, 4;
	add.s64 	%rd207, %rd102, %rd206;
	add.s64 	%rd272, %rd205, %rd195;
	ld.global.u32 	%r607, [%rd207];
	add.s64 	%rd273, %rd272, 256;
	ld.global.u32 	%r608, [%rd207+1024];
	add.s64 	%rd274, %rd272, 512;
	ld.global.u32 	%r609, [%rd207+2048];
	add.s64 	%rd275, %rd272, 768;
	ld.global.u32 	%r610, [%rd207+3072];
	add.s64 	%rd291, %rd272, 1024;
	ld.global.u32 	%r627, [%rd207+4096];
	setp.lt.s32 	%p11, %r606, %r607;
	@%p11 bra 	$L__BB4_128;
	setp.lt.s32 	%p12, %r607, %r606;
	setp.lt.s64 	%p13, %rd271, %rd272;
	or.pred  	%p14, %p12, %p13;
	selp.b32 	%r607, %r606, %r607, %p14;
	selp.b64 	%rd272, %rd271, %rd272, %p14;
$L__BB4_128:
	setp.lt.s32 	%p15, %r607, %r608;
	@%p15 bra 	$L__BB4_130;
	setp.lt.s32 	%p16, %r608, %r607;
	setp.lt.s64 	%p17, %rd272, %rd273;
	or.pred  	%p18, %p16, %p17;
	selp.b32 	%r608, %r607, %r608, %p18;
	selp.b64 	%rd273, %rd272, %rd273, %p18;
$L__BB4_130:
	setp.lt.s32 	%p19, %r608, %r609;
	@%p19 bra 	$L__BB4_132;
	setp.lt.s32 	%p20, %r609, %r608;
	setp.lt.s64 	%p21, %rd273, %rd274;
	or.pred  	%p22, %p20, %p21;
	selp.b32 	%r609, %r608, %r609, %p22;
	selp.b64 	%rd274, %rd273, %rd274, %p22;
$L__BB4_132:
	setp.lt.s32 	%p23, %r609, %r610;
	@%p23 bra 	$L__BB4_134;
	setp.lt.s32 	%p24, %r610, %r609;
	setp.lt.s64 	%p25, %rd274, %rd275;
	or.pred  	%p26, %p24, %p25;
	selp.b32 	%r610, %r609, %r610, %p26;
	selp.b64 	%rd275, %rd274, %rd275, %p26;
$L__BB4_134:
	setp.lt.s32 	%p27, %r610, %r627;
	@%p27 bra 	$L__BB4_136;
	setp.lt.s32 	%p28, %r627, %r610;
	setp.lt.s64 	%p29, %rd275, %rd291;
	or.pred  	%p30, %p28, %p29;
	selp.b32 	%r627, %r610, %r627, %p30;
	selp.b64 	%rd291, %rd275, %rd291, %p30;
$L__BB4_136:
	add.s32 	%r613, %r605, 1280;
	add.s32 	%r218, %r605, 2560;
	setp.le.s32 	%p31, %r218, %r205;
	mov.u32 	%r605, %r613;
	mov.u32 	%r606, %r627;
	mov.u64 	%rd271, %rd291;
	@%p31 bra 	$L__BB4_126;
$L__BB4_137:
	setp.le.s32 	%p32, %r205, %r613;
	@%p32 bra 	$L__BB4_160;
	sub.s32 	%r134, %r205, %r613;
	setp.ge.s32 	%p33, %r109, %r134;
	@%p33 bra 	$L__BB4_160;
	not.b32 	%r220, %r109;
	add.s32 	%r221, %r205, %r220;
	sub.s32 	%r135, %r221, %r613;
	and.b32  	%r222, %r135, 768;
	setp.eq.s32 	%p34, %r222, 768;
	mov.u32 	%r618, %r109;
	@%p34 bra 	$L__BB4_145;
	add.s32 	%r223, %r109, %r613;
	cvt.u64.u32 	%rd209, %r223;
	add.s64 	%rd279, %rd195, %rd209;
	mul.wide.u32 	%rd210, %r223, 4;
	add.s64 	%rd278, %rd1, %rd210;
	shr.u32 	%r224, %r135, 8;
	add.s32 	%r225, %r224, 1;
	and.b32  	%r226, %r225, 3;
	neg.s32 	%r614, %r226;
	mov.u32 	%r618, %r109;
$L__BB4_141:
	.pragma "nounroll";
	mov.u64 	%rd129, %rd291;
	mov.u32 	%r139, %r627;
	ld.global.u32 	%r140, [%rd278];
	setp.lt.s32 	%p35, %r139, %r140;
	mov.u32 	%r627, %r140;
	mov.u64 	%rd291, %rd279;
	@%p35 bra 	$L__BB4_144;
	setp.lt.s32 	%p36, %r140, %r139;
	mov.u32 	%r627, %r139;
	mov.u64 	%rd291, %rd129;
	@%p36 bra 	$L__BB4_144;
	setp.lt.s64 	%p37, %rd129, %rd279;
	selp.b32 	%r627, %r139, %r140, %p37;
	min.s64 	%rd291, %rd129, %rd279;
$L__BB4_144:
	add.s32 	%r618, %r618, 256;
	add.s64 	%rd279, %rd279, 256;
	add.s64 	%rd278, %rd278, 1024;
	add.s32 	%r614, %r614, 1;
	setp.ne.s32 	%p38, %r614, 0;
	@%p38 bra 	$L__BB4_141;
$L__BB4_145:
	setp.lt.u32 	%p39, %r135, 768;
	@%p39 bra 	$L__BB4_160;
	add.s32 	%r621, %r618, %r613;
	cvt.u64.u32 	%rd211, %r621;
	add.s64 	%rd286, %rd195, %rd211;
	cvt.u64.u32 	%rd212, %r618;
	cvt.u64.u32 	%rd213, %r613;
	add.s64 	%rd214, %rd212, %rd213;
	shl.b64 	%rd215, %rd214, 2;
	add.s64 	%rd216, %rd215, %rd1;
	add.s64 	%rd285, %rd216, 3072;
	mul.wide.u32 	%rd217, %r621, 4;
	add.s64 	%rd284, %rd1, %rd217;
	add.s32 	%r622, %r618, 512;
$L__BB4_147:
	mov.u32 	%r151, %r622;
	ld.global.u32 	%r153, [%rd284];
	setp.lt.s32 	%p40, %r627, %r153;
	mov.u32 	%r624, %r153;
	mov.u64 	%rd288, %rd286;
	@%p40 bra 	$L__BB4_150;
	setp.lt.s32 	%p41, %r153, %r627;
	mov.u32 	%r624, %r627;
	mov.u64 	%rd288, %rd291;
	@%p41 bra 	$L__BB4_150;
	setp.lt.s64 	%p42, %rd291, %rd286;
	selp.b32 	%r624, %r627, %r153, %p42;
	min.s64 	%rd288, %rd291, %rd286;
$L__BB4_150:
	add.s32 	%r227, %r621, 256;
	cvt.u64.u32 	%rd218, %r227;
	add.s64 	%rd145, %rd195, %rd218;
	ld.global.u32 	%r156, [%rd285+-2048];
	setp.lt.s32 	%p43, %r624, %r156;
	mov.u32 	%r625, %r156;
	mov.u64 	%rd289, %rd145;
	@%p43 bra 	$L__BB4_153;
	setp.lt.s32 	%p44, %r156, %r624;
	mov.u32 	%r625, %r624;
	mov.u64 	%rd289, %rd288;
	@%p44 bra 	$L__BB4_153;
	setp.lt.s64 	%p45, %rd288, %rd145;
	selp.b32 	%r625, %r624, %r156, %p45;
	min.s64 	%rd289, %rd288, %rd145;
$L__BB4_153:
	add.s32 	%r228, %r621, 512;
	cvt.u64.u32 	%rd219, %r228;
	add.s64 	%rd148, %rd195, %rd219;
	ld.global.u32 	%r159, [%rd285+-1024];
	setp.lt.s32 	%p46, %r625, %r159;
	mov.u32 	%r626, %r159;
	mov.u64 	%rd290, %rd148;
	@%p46 bra 	$L__BB4_156;
	setp.lt.s32 	%p47, %r159, %r625;
	mov.u32 	%r626, %r625;
	mov.u64 	%rd290, %rd289;
	@%p47 bra 	$L__BB4_156;
	setp.lt.s64 	%p48, %rd289, %rd148;
	selp.b32 	%r626, %r625, %r159, %p48;
	min.s64 	%rd290, %rd289, %rd148;
$L__BB4_156:
	add.s32 	%r229, %r621, 768;
	cvt.u64.u32 	%rd220, %r229;
	add.s64 	%rd151, %rd195, %rd220;
	ld.global.u32 	%r162, [%rd285];
	setp.lt.s32 	%p49, %r626, %r162;
	mov.u32 	%r627, %r162;
	mov.u64 	%rd291, %rd151;
	@%p49 bra 	$L__BB4_159;
	setp.lt.s32 	%p50, %r162, %r626;
	mov.u32 	%r627, %r626;
	mov.u64 	%rd291, %rd290;
	@%p50 bra 	$L__BB4_159;
	setp.lt.s64 	%p51, %rd290, %rd151;
	selp.b32 	%r627, %r626, %r162, %p51;
	min.s64 	%rd291, %rd290, %rd151;
$L__BB4_159:
	add.s64 	%rd286, %rd286, 1024;
	add.s64 	%rd285, %rd285, 4096;
	add.s64 	%rd284, %rd284, 4096;
	add.s32 	%r622, %r151, 1024;
	add.s32 	%r230, %r151, 512;
	add.s32 	%r621, %r621, 1024;
	setp.lt.s32 	%p52, %r230, %r134;
	@%p52 bra 	$L__BB4_147;
$L__BB4_160:
	// begin inline asm
	mov.u32 %r231, %laneid;
	// end inline asm
	mov.b32 	%r249, 1;
	mov.b32 	%r250, 31;
	mov.b32 	%r251, -1;
	// begin inline asm
	shfl.sync.down.b32 %r232, %r627, %r249, %r250, %r251;
	// end inline asm
	// begin inline asm
	shfl.sync.down.b32 %r237, %r238, %r249, %r250, %r251;
	// end inline asm
	mov.b64 	{%r243, %r248}, %rd291;
	// begin inline asm
	shfl.sync.down.b32 %r242, %r243, %r249, %r250, %r251;
	// end inline asm
	// begin inline asm
	shfl.sync.down.b32 %r247, %r248, %r249, %r250, %r251;
	// end inline asm
	mov.b64 	%rd158, {%r242, %r247};
	setp.gt.s32 	%p53, %r231, 30;
	mov.u32 	%r629, %r627;
	mov.u64 	%rd293, %rd291;
	@%p53 bra 	$L__BB4_164;
	setp.lt.s32 	%p54, %r627, %r232;
	mov.u32 	%r629, %r232;
	mov.u64 	%rd293, %rd158;
	@%p54 bra 	$L__BB4_164;
	setp.lt.s32 	%p55, %r232, %r627;
	mov.u32 	%r629, %r627;
	mov.u64 	%rd293, %rd291;
	@%p55 bra 	$L__BB4_164;
	setp.lt.s64 	%p56, %rd291, %rd158;
	selp.b32 	%r629, %r627, %r232, %p56;
	min.s64 	%rd293, %rd291, %rd158;
$L__BB4_164:
	mov.b32 	%r269, 2;
	mov.b32 	%r270, 31;
	mov.b32 	%r271, -1;
	// begin inline asm
	shfl.sync.down.b32 %r252, %r629, %r269, %r270, %r271;
	// end inline asm
	// begin inline asm
	shfl.sync.down.b32 %r257, %r258, %r269, %r270, %r271;
	// end inline asm
	mov.b64 	{%r263, %r268}, %rd293;
	// begin inline asm
	shfl.sync.down.b32 %r262, %r263, %r269, %r270, %r271;
	// end inline asm
	// begin inline asm
	shfl.sync.down.b32 %r267, %r268, %r269, %r270, %r271;
	// end inline asm
	mov.b64 	%rd161, {%r262, %r267};
	setp.gt.s32 	%p57, %r231, 29;
	mov.u32 	%r630, %r629;
	mov.u64 	%rd294, %rd293;
	@%p57 bra 	$L__BB4_168;
	setp.lt.s32 	%p58, %r629, %r252;
	mov.u32 	%r630, %r252;
	mov.u64 	%rd294, %rd161;
	@%p58 bra 	$L__BB4_168;
	setp.lt.s32 	%p59, %r252, %r629;
	mov.u32 	%r630, %r629;
	mov.u64 	%rd294, %rd293;
	@%p59 bra 	$L__BB4_168;
	setp.lt.s64 	%p60, %rd293, %rd161;
	selp.b32 	%r630, %r629, %r252, %p60;
	min.s64 	%rd294, %rd293, %rd161;
$L__BB4_168:
	mov.b32 	%r289, 4;
	mov.b32 	%r290, 31;
	mov.b32 	%r291, -1;
	// begin inline asm
	shfl.sync.down.b32 %r272, %r630, %r289, %r290, %r291;
	// end inline asm
	// begin inline asm
	shfl.sync.down.b32 %r277, %r278, %r289, %r290, %r291;
	// end inline asm
	mov.b64 	{%r283, %r288}, %rd294;
	// begin inline asm
	shfl.sync.down.b32 %r282, %r283, %r289, %r290, %r291;
	// end inline asm
	// begin inline asm
	shfl.sync.down.b32 %r287, %r288, %r289, %r290, %r291;
	// end inline asm
	mov.b64 	%rd164, {%r282, %r287};
	setp.gt.s32 	%p61, %r231, 27;
	mov.u32 	%r631, %r630;
	mov.u64 	%rd295, %rd294;
	@%p61 bra 	$L__BB4_172;
	setp.lt.s32 	%p62, %r630, %r272;
	mov.u32 	%r631, %r272;
	mov.u64 	%rd295, %rd164;
	@%p62 bra 	$L__BB4_172;
	setp.lt.s32 	%p63, %r272, %r630;
	mov.u32 	%r631, %r630;
	mov.u64 	%rd295, %rd294;
	@%p63 bra 	$L__BB4_172;
	setp.lt.s64 	%p64, %rd294, %rd164;
	selp.b32 	%r631, %r630, %r272, %p64;
	min.s64 	%rd295, %rd294, %rd164;
$L__BB4_172:
	mov.b32 	%r309, 8;
	mov.b32 	%r310, 31;
	mov.b32 	%r311, -1;
	// begin inline asm
	shfl.sync.down.b32 %r292, %r631, %r309, %r310, %r311;
	// end inline asm
	// begin inline asm
	shfl.sync.down.b32 %r297, %r298, %r309, %r310, %r311;
	// end inline asm
	mov.b64 	{%r303, %r308}, %rd295;
	// begin inline asm
	shfl.sync.down.b32 %r302, %r303, %r309, %r310, %r311;
	// end inline asm
	// begin inline asm
	shfl.sync.down.b32 %r307, %r308, %r309, %r310, %r311;
	// end inline asm
	mov.b64 	%rd167, {%r302, %r307};
	setp.gt.s32 	%p65, %r231, 23;
	mov.u32 	%r632, %r631;
	mov.u64 	%rd296, %rd295;
	@%p65 bra 	$L__BB4_176;
	setp.lt.s32 	%p66, %r631, %r292;
	mov.u32 	%r632, %r292;
	mov.u64 	%rd296, %rd167;
	@%p66 bra 	$L__BB4_176;
	setp.lt.s32 	%p67, %r292, %r631;
	mov.u32 	%r632, %r631;
	mov.u64 	%rd296, %rd295;
	@%p67 bra 	$L__BB4_176;
	setp.lt.s64 	%p68, %rd295, %rd167;
	selp.b32 	%r632, %r631, %r292, %p68;
	min.s64 	%rd296, %rd295, %rd167;
$L__BB4_176:
	mov.b32 	%r329, 16;
	mov.b32 	%r330, 31;
	mov.b32 	%r331, -1;
	// begin inline asm
	shfl.sync.down.b32 %r312, %r632, %r329, %r330, %r331;
	// end inline asm
	// begin inline asm
	shfl.sync.down.b32 %r317, %r318, %r329, %r330, %r331;
	// end inline asm
	mov.b64 	{%r323, %r328}, %rd296;
	// begin inline asm
	shfl.sync.down.b32 %r322, %r323, %r329, %r330, %r331;
	// end inline asm
	// begin inline asm
	shfl.sync.down.b32 %r327, %r328, %r329, %r330, %r331;
	// end inline asm
	mov.b64 	%rd170, {%r322, %r327};
	setp.gt.s32 	%p69, %r231, 15;
	mov.u32 	%r640, %r632;
	mov.u64 	%rd304, %rd296;
	@%p69 bra 	$L__BB4_180;
	setp.lt.s32 	%p70, %r632, %r312;
	mov.u32 	%r640, %r312;
	mov.u64 	%rd304, %rd170;
	@%p70 bra 	$L__BB4_180;
	setp.lt.s32 	%p71, %r312, %r632;
	mov.u32 	%r640, %r632;
	mov.u64 	%rd304, %rd296;
	@%p71 bra 	$L__BB4_180;
	setp.lt.s64 	%p72, %rd296, %rd170;
	selp.b32 	%r640, %r632, %r312, %p72;
	min.s64 	%rd304, %rd296, %rd170;
$L__BB4_180:
	setp.ne.s32 	%p73, %r231, 0;
	@%p73 bra 	$L__BB4_182;
	shr.u32 	%r332, %r109, 1;
	and.b32  	%r333, %r332, 496;
	mov.u32 	%r334, _ZN6thrust24THRUST_300001_SM_1000_NS8cuda_cub4core6detail5shmemE;
	add.s32 	%r335, %r334, %r333;
	st.shared.u32 	[%r335+8], %r640;
	st.shared.u64 	[%r335+16], %rd304;
$L__BB4_182:
	bar.sync 	0;
	setp.ne.s32 	%p74, %r109, 0;
	@%p74 bra 	$L__BB4_204;
	ld.shared.u32 	%r184, [_ZN6thrust24THRUST_300001_SM_1000_NS8cuda_cub4core6detail5shmemE+24];
	ld.shared.u64 	%rd173, [_ZN6thrust24THRUST_300001_SM_1000_NS8cuda_cub4core6detail5shmemE+32];
	setp.lt.s32 	%p75, %r640, %r184;
	mov.u32 	%r634, %r184;
	mov.u64 	%rd298, %rd173;
	@%p75 bra 	$L__BB4_186;
	setp.lt.s32 	%p76, %r184, %r640;
	mov.u32 	%r634, %r640;
	mov.u64 	%rd298, %rd304;
	@%p76 bra 	$L__BB4_186;
	setp.lt.s64 	%p77, %rd304, %rd173;
	selp.b32 	%r634, %r640, %r184, %p77;
	min.s64 	%rd298, %rd304, %rd173;
$L__BB4_186:
	ld.shared.u32 	%r187, [_ZN6thrust24THRUST_300001_SM_1000_NS8cuda_cub4core6detail5shmemE+40];
	ld.shared.u64 	%rd176, [_ZN6thrust24THRUST_300001_SM_1000_NS8cuda_cub4core6detail5shmemE+48];
	setp.lt.s32 	%p78, %r634, %r187;
	mov.u32 	%r635, %r187;
	mov.u64 	%rd299, %rd176;
	@%p78 bra 	$L__BB4_189;
	setp.lt.s32 	%p79, %r187, %r634;
	mov.u32 	%r635, %r634;
	mov.u64 	%rd299, %rd298;
	@%p79 bra 	$L__BB4_189;
	setp.lt.s64 	%p80, %rd298, %rd176;
	selp.b32 	%r635, %r634, %r187, %p80;
	min.s64 	%rd299, %rd298, %rd176;
$L__BB4_189:
	ld.shared.u32 	%r190, [_ZN6thrust24THRUST_300001_SM_1000_NS8cuda_cub4core6detail5shmemE+56];
	ld.shared.u64 	%rd179, [_ZN6thrust24THRUST_300001_SM_1000_NS8cuda_cub4core6detail5shmemE+64];
	setp.lt.s32 	%p81, %r635, %r190;
	mov.u32 	%r636, %r190;
	mov.u64 	%rd300, %rd179;
	@%p81 bra 	$L__BB4_192;
	setp.lt.s32 	%p82, %r190, %r635;
	mov.u32 	%r636, %r635;
	mov.u64 	%rd300, %rd299;
	@%p82 bra 	$L__BB4_192;
	setp.lt.s64 	%p83, %rd299, %rd179;
	selp.b32 	%r636, %r635, %r190, %p83;
	min.s64 	%rd300, %rd299, %rd179;
$L__BB4_192:
	ld.shared.u32 	%r193, [_ZN6thrust24THRUST_300001_SM_1000_NS8cuda_cub4core6detail5shmemE+72];
	ld.shared.u64 	%rd182, [_ZN6thrust24THRUST_300001_SM_1000_NS8cuda_cub4core6detail5shmemE+80];
	setp.lt.s32 	%p84, %r636, %r193;
	mov.u32 	%r637, %r193;
	mov.u64 	%rd301, %rd182;
	@%p84 bra 	$L__BB4_195;
	setp.lt.s32 	%p85, %r193, %r636;
	mov.u32 	%r637, %r636;
	mov.u64 	%rd301, %rd300;
	@%p85 bra 	$L__BB4_195;
	setp.lt.s64 	%p86, %rd300, %rd182;
	selp.b32 	%r637, %r636, %r193, %p86;
	min.s64 	%rd301, %rd300, %rd182;
$L__BB4_195:
	ld.shared.u32 	%r196, [_ZN6thrust24THRUST_300001_SM_1000_NS8cuda_cub4core6detail5shmemE+88];
	ld.shared.u64 	%rd185, [_ZN6thrust24THRUST_300001_SM_1000_NS8cuda_cub4core6detail5shmemE+96];
	setp.lt.s32 	%p87, %r637, %r196;
	mov.u32 	%r638, %r196;
	mov.u64 	%rd302, %rd185;
	@%p87 bra 	$L__BB4_198;
	setp.lt.s32 	%p88, %r196, %r637;
	mov.u32 	%r638, %r637;
	mov.u64 	%rd302, %rd301;
	@%p88 bra 	$L__BB4_198;
	setp.lt.s64 	%p89, %rd301, %rd185;
	selp.b32 	%r638, %r637, %r196, %p89;
	min.s64 	%rd302, %rd301, %rd185;
$L__BB4_198:
	ld.shared.u32 	%r199, [_ZN6thrust24THRUST_300001_SM_1000_NS8cuda_cub4core6detail5shmemE+104];
	ld.shared.u64 	%rd188, [_ZN6thrust24THRUST_300001_SM_1000_NS8cuda_cub4core6detail5shmemE+112];
	setp.lt.s32 	%p90, %r638, %r199;
	mov.u32 	%r639, %r199;
	mov.u64 	%rd303, %rd188;
	@%p90 bra 	$L__BB4_201;
	setp.lt.s32 	%p91, %r199, %r638;
	mov.u32 	%r639, %r638;
	mov.u64 	%rd303, %rd302;
	@%p91 bra 	$L__BB4_201;
	setp.lt.s64 	%p92, %rd302, %rd188;
	selp.b32 	%r639, %r638, %r199, %p92;
	min.s64 	%rd303, %rd302, %rd188;
$L__BB4_201:
	ld.shared.u32 	%r202, [_ZN6thrust24THRUST_300001_SM_1000_NS8cuda_cub4core6detail5shmemE+120];
	ld.shared.u64 	%rd191, [_ZN6thrust24THRUST_300001_SM_1000_NS8cuda_cub4core6detail5shmemE+128];
	setp.lt.s32 	%p93, %r639, %r202;
	mov.u32 	%r640, %r202;
	mov.u64 	%rd304, %rd191;
	@%p93 bra 	$L__BB4_204;
	setp.lt.s32 	%p94, %r202, %r639;
	mov.u32 	%r640, %r639;
	mov.u64 	%rd304, %rd303;
	@%p94 bra 	$L__BB4_204;
	setp.lt.s64 	%p95, %rd303, %rd191;
	selp.b32 	%r640, %r639, %r202, %p95;
	min.s64 	%rd304, %rd303, %rd191;
$L__BB4_204:
	mov.u32 	%r565, %tid.x;
	setp.ne.s32 	%p212, %r565, 0;
	@%p212 bra 	$L__BB4_206;
	ld.param.u64 	%rd234, [_ZN6thrust24THRUST_300001_SM_1000_NS8cuda_cub4core6detail13_kernel_agentINS1_8__reduce11ReduceAgentINS0_12zip_iteratorIN4cuda3std3__45tupleIJNS0_10device_ptrIiEENS0_17counting_iteratorIlNS0_11use_defaultESF_SF_EEEEEEEPNSB_IJilEEESJ_iNS1_9__extrema9arg_max_fIilNSA_4lessIiEEEEEEJSI_SK_iSP_EEEvDpT0__param_1];
	cvta.to.global.u64 	%rd233, %rd234;
	st.global.u32 	[%rd233], %r640;
	st.global.u64 	[%rd233+8], %rd304;
$L__BB4_206:
	ret;

}
	// .globl	_ZN6thrust24THRUST_300001_SM_1000_NS8cuda_cub4core6detail13_kernel_agentINS1_8__reduce11ReduceAgentINS0_12zip_iteratorIN4cuda3std3__45tupleIJNS0_10device_ptrIiEENS0_17counting_iteratorIlNS0_11use_defaultESF_SF_EEEEEEEPNSB_IJilEEESJ_iNS1_9__extrema9arg_max_fIilNSA_4lessIiEEEEEEJSI_SK_iN3cub18CUB_300001_SM_100013GridEvenShareIiEENSS_9GridQueueIjEESP_EEEvDpT0_
.visible .entry _ZN6thrust24THRUST_300001_SM_1000_NS8cuda_cub4core6detail13_kernel_agentINS1_8__reduce11ReduceAgentINS0_12zip_iteratorIN4cuda3std3__45tupleIJNS0_10device_ptrIiEENS0_17counting_iteratorIlNS0_11use_defaultESF_SF_EEEEEEEPNSB_IJilEEESJ_iNS1_9__extrema9arg_max_fIilNSA_4lessIiEEEEEEJSI_SK_iN3cub18CUB_300001_SM_100013GridEvenShareIiEENSS_9GridQueueIjEESP_EEEvDpT0_(
	.param .align 8 .b8 _ZN6thrust24THRUST_300001_SM_1000_NS8cuda_cub4core6detail13_kernel_agentINS1_8__reduce11ReduceAgentINS0_12zip_iteratorIN4cuda3std3__45tupleIJNS0_10device_ptrIiEENS0_17counting_iteratorIlNS0_11use_defaultESF_SF_EEEEEEEPNSB_IJilEEESJ_iNS1_9__extrema9arg_max_fIilNSA_4lessIiEEEEEEJSI_SK_iN3cub18CUB_300001_SM_100013GridEvenShareIiEENSS_9GridQueueIjEESP_EEEvDpT0__param_0[16],
	.param .u64 .ptr .align 1 _ZN6thrust24THRUST_300001_SM_1000_NS8cuda_cub4core6detail13_kernel_agentINS1_8__reduce11ReduceAgentINS0_12zip_iteratorIN4cuda3std3__45tupleIJNS0_10device_ptrIiEENS0_17counting_iteratorIlNS0_11use_defaultESF_SF_EEEEEEEPNSB_IJilEEESJ_iNS1_9__extrema9arg_max_fIilNSA_4lessIiEEEEEEJSI_SK_iN3cub18CUB_300001_SM_100013GridEvenShareIiEENSS_9GridQueueIjEESP_EEEvDpT0__param_1,
	.param .u32 _ZN6thrust24THRUST_300001_SM_1000_NS8cuda_cub4core6detail13_kernel_agentINS1_8__reduce11ReduceAgentINS0_12zip_iteratorIN4cuda3std3__45tupleIJNS0_10device_ptrIiEENS0_17counting_iteratorIlNS0_11use_defaultESF_SF_EEEEEEEPNSB_IJilEEESJ_iNS1_9__extrema9arg_max_fIilNSA_4lessIiEEEEEEJSI_SK_iN3cub18CUB_300001_SM_100013GridEvenShareIiEENSS_9GridQueueIjEESP_EEEvDpT0__param_2,
	.param .align 4 .b8 _ZN6thrust24THRUST_300001_SM_1000_NS8cuda_cub4core6detail13_kernel_agentINS1_8__reduce11ReduceAgentINS0_12zip_iteratorIN4cuda3std3__45tupleIJNS0_10device_ptrIiEENS0_17counting_iteratorIlNS0_11use_defaultESF_SF_EEEEEEEPNSB_IJilEEESJ_iNS1_9__extrema9arg_max_fIilNSA_4lessIiEEEEEEJSI_SK_iN3cub18CUB_300001_SM_100013GridEvenShareIiEENSS_9GridQueueIjEESP_EEEvDpT0__param_3[40],
	.param .align 8 .b8 _ZN6thrust24THRUST_300001_SM_1000_NS8cuda_cub4core6detail13_kernel_agentINS1_8__reduce11ReduceAgentINS0_12zip_iteratorIN4cuda3std3__45tupleIJNS0_10device_ptrIiEENS0_17counting_iteratorIlNS0_11use_defaultESF_SF_EEEEEEEPNSB_IJilEEESJ_iNS1_9__extrema9arg_max_fIilNSA_4lessIiEEEEEEJSI_SK_iN3cub18CUB_300001_SM_100013GridEvenShareIiEENSS_9GridQueueIjEESP_EEEvDpT0__param_4[8],
	.param .align 1 .b8 _ZN6thrust24THRUST_300001_SM_1000_NS8cuda_cub4core6detail13_kernel_agentINS1_8__reduce11ReduceAgentINS0_12zip_iteratorIN4cuda3std3__45tupleIJNS0_10device_ptrIiEENS0_17counting_iteratorIlNS0_11use_defaultESF_SF_EEEEEEEPNSB_IJilEEESJ_iNS1_9__extrema9arg_max_fIilNSA_4lessIiEEEEEEJSI_SK_iN3cub18CUB_300001_SM_100013GridEvenShareIiEENSS_9GridQueueIjEESP_EEEvDpT0__param_5[1]
)
.maxntid 256
{
	.reg .pred 	%p<215>;
	.reg .b32 	%r<678>;
	.reg .b64 	%rd<286>;

	ld.param.u64 	%rd3, [_ZN6thrust24THRUST_300001_SM_1000_NS8cuda_cub4core6detail13_kernel_agentINS1_8__reduce11ReduceAgentINS0_12zip_iteratorIN4cuda3std3__45tupleIJNS0_10device_ptrIiEENS0_17counting_iteratorIlNS0_11use_defaultESF_SF_EEEEEEEPNSB_IJilEEESJ_iNS1_9__extrema9arg_max_fIilNSA_4lessIiEEEEEEJSI_SK_iN3cub18CUB_300001_SM_100013GridEvenShareIiEENSS_9GridQueueIjEESP_EEEvDpT0__param_0+8];
	ld.param.u64 	%rd181, [_ZN6thrust24THRUST_300001_SM_1000_NS8cuda_cub4core6detail13_kernel_agentINS1_8__reduce11ReduceAgentINS0_12zip_iteratorIN4cuda3std3__45tupleIJNS0_10device_ptrIiEENS0_17counting_iteratorIlNS0_11use_defaultESF_SF_EEEEEEEPNSB_IJilEEESJ_iNS1_9__extrema9arg_max_fIilNSA_4lessIiEEEEEEJSI_SK_iN3cub18CUB_300001_SM_100013GridEvenShareIiEENSS_9GridQueueIjEESP_EEEvDpT0__param_0];
	ld.param.u64 	%rd182, [_ZN6thrust24THRUST_300001_SM_1000_NS8cuda_cub4core6detail13_kernel_agentINS1_8__reduce11ReduceAgentINS0_12zip_iteratorIN4cuda3std3__45tupleIJNS0_10device_ptrIiEENS0_17counting_iteratorIlNS0_11use_defaultESF_SF_EEEEEEEPNSB_IJilEEESJ_iNS1_9__extrema9arg_max_fIilNSA_4lessIiEEEEEEJSI_SK_iN3cub18CUB_300001_SM_100013GridEvenShareIiEENSS_9GridQueueIjEESP_EEEvDpT0__param_4];
	ld.param.u32 	%r235, [_ZN6thrust24THRUST_300001_SM_1000_NS8cuda_cub4core6detail13_kernel_agentINS1_8__reduce11ReduceAgentINS0_12zip_iteratorIN4cuda3std3__45tupleIJNS0_10device_ptrIiEENS0_17counting_iteratorIlNS0_11use_defaultESF_SF_EEEEEEEPNSB_IJilEEESJ_iNS1_9__extrema9arg_max_fIilNSA_4lessIiEEEEEEJSI_SK_iN3cub18CUB_300001_SM_100013GridEvenShareIiEENSS_9GridQueueIjEESP_EEEvDpT0__param_2];
	cvta.to.global.u64 	%rd1, %rd182;
	cvta.to.global.u64 	%rd2, %rd181;
	mov.u32 	%r1, %ctaid.x;
	mul.lo.s32 	%r2, %r1, 1280;
	mov.u32 	%r236, %nctaid.x;
	mul.lo.s32 	%r3, %r236, 1280;
	add.s32 	%r237, %r2, 1280;
	setp.le.s32 	%p1, %r237, %r235;
	@%p1 bra 	$L__BB5_121;
	sub.s32 	%r4, %r235, %r2;
	mov.u32 	%r5, %tid.x;
	setp.ge.s32 	%p98, %r5, %r4;
	mov.b32 	%r613, 0;
	mov.b64 	%rd232, 0;
	mov.u32 	%r601, %r5;
	@%p98 bra 	$L__BB5_3;
	add.s32 	%r367, %r2, %r5;
	cvt.s64.s32 	%rd207, %r367;
	mul.wide.s32 	%rd208, %r367, 4;
	add.s64 	%rd209, %rd2, %rd208;
	add.s64 	%rd232, %rd3, %rd207;
	ld.global.u32 	%r613, [%rd209];
	add.s32 	%r601, %r5, 256;
$L__BB5_3:
	setp.ge.s32 	%p99, %r601, %r4;
	@%p99 bra 	$L__BB5_25;
	not.b32 	%r369, %r601;
	add.s32 	%r370, %r235, %r369;
	sub.s32 	%r10, %r370, %r2;
	and.b32  	%r371, %r10, 768;
	setp.eq.s32 	%p100, %r371, 768;
	@%p100 bra 	$L__BB5_10;
	add.s32 	%r597, %r601, %r2;
	shr.u32 	%r372, %r10, 8;
	add.s32 	%r373, %r372, 1;
	and.b32  	%r374, %r373, 3;
	neg.s32 	%r596, %r374;
$L__BB5_6:
	.pragma "nounroll";
	mov.u64 	%rd6, %rd232;
	mov.u32 	%r16, %r613;
	cvt.s64.s32 	%rd211, %r597;
	add.s64 	%rd7, %rd3, %rd211;
	mul.wide.s32 	%rd212, %r597, 4;
	add.s64 	%rd213, %rd2, %rd212;
	ld.global.u32 	%r17, [%rd213];
	setp.lt.s32 	%p101, %r16, %r17;
	mov.u64 	%rd232, %rd7;
	mov.u32 	%r613, %r17;
	@%p101 bra 	$L__BB5_9;
	setp.lt.s32 	%p102, %r17, %r16;
	mov.u64 	%rd232, %rd6;
	mov.u32 	%r613, %r16;
	@%p102 bra 	$L__BB5_9;
	setp.lt.s64 	%p103, %rd6, %rd7;
	min.s64 	%rd232, %rd6, %rd7;
	selp.b32 	%r613, %r16, %r17, %p103;
$L__BB5_9:
	add.s32 	%r601, %r601, 256;
	add.s32 	%r597, %r597, 256;
	add.s32 	%r596, %r596, 1;
	setp.ne.s32 	%p104, %r596, 0;
	@%p104 bra 	$L__BB5_6;
$L__BB5_10:
	setp.lt.u32 	%p105, %r10, 768;
	@%p105 bra 	$L__BB5_25;
	add.s32 	%r604, %r601, %r2;
	add.s32 	%r607, %r604, 256;
	add.s32 	%r606, %r604, 512;
	add.s32 	%r605, %r604, 768;
	add.s64 	%rd12, %rd2, 2048;
$L__BB5_12:
	cvt.s64.s32 	%rd214, %r607;
	add.s64 	%rd14, %rd3, %rd214;
	cvt.s64.s32 	%rd215, %r606;
	add.s64 	%rd15, %rd3, %rd215;
	cvt.s64.s32 	%rd216, %r605;
	add.s64 	%rd16, %rd3, %rd216;
	cvt.s64.s32 	%rd217, %r604;
	mul.wide.s32 	%rd218, %r604, 4;
	add.s64 	%rd17, %rd12, %rd218;
	add.s64 	%rd18, %rd3, %rd217;
	ld.global.u32 	%r36, [%rd17+-2048];
	setp.lt.s32 	%p106, %r613, %r36;
	mov.u64 	%rd229, %rd18;
	mov.u32 	%r610, %r36;
	@%p106 bra 	$L__BB5_15;
	setp.lt.s32 	%p107, %r36, %r613;
	mov.u64 	%rd229, %rd232;
	mov.u32 	%r610, %r613;
	@%p107 bra 	$L__BB5_15;
	setp.lt.s64 	%p108, %rd232, %rd18;
	min.s64 	%rd229, %rd232, %rd18;
	selp.b32 	%r610, %r613, %r36, %p108;
$L__BB5_15:
	ld.global.u32 	%r39, [%rd17+-1024];
	setp.lt.s32 	%p109, %r610, %r39;
	mov.u64 	%rd230, %rd14;
	mov.u32 	%r611, %r39;
	@%p109 bra 	$L__BB5_18;
	setp.lt.s32 	%p110, %r39, %r610;
	mov.u64 	%rd230, %rd229;
	mov.u32 	%r611, %r610;
	@%p110 bra 	$L__BB5_18;
	setp.lt.s64 	%p111, %rd229, %rd14;
	min.s64 	%rd230, %rd229, %rd14;
	selp.b32 	%r611, %r610, %r39, %p111;
$L__BB5_18:
	ld.global.u32 	%r42, [%rd17];
	setp.lt.s32 	%p112, %r611, %r42;
	mov.u64 	%rd231, %rd15;
	mov.u32 	%r612, %r42;
	@%p112 bra 	$L__BB5_21;
	setp.lt.s32 	%p113, %r42, %r611;
	mov.u64 	%rd231, %rd230;
	mov.u32 	%r612, %r611;
	@%p113 bra 	$L__BB5_21;
	setp.lt.s64 	%p114, %rd230, %rd15;
	min.s64 	%rd231, %rd230, %rd15;
	selp.b32 	%r612, %r611, %r42, %p114;
$L__BB5_21:
	ld.global.u32 	%r45, [%rd17+1024];
	setp.lt.s32 	%p115, %r612, %r45;
	mov.u64 	%rd232, %rd16;
	mov.u32 	%r613, %r45;
	@%p115 bra 	$L__BB5_24;
	setp.lt.s32 	%p116, %r45, %r612;
	mov.u64 	%rd232, %rd231;
	mov.u32 	%r613, %r612;
	@%p116 bra 	$L__BB5_24;
	setp.lt.s64 	%p117, %rd231, %rd16;
	min.s64 	%rd232, %rd231, %rd16;
	selp.b32 	%r613, %r612, %r45, %p117;
$L__BB5_24:
	add.s32 	%r601, %r601, 1024;
	add.s32 	%r607, %r607, 1024;
	add.s32 	%r606, %r606, 1024;
	add.s32 	%r605, %r605, 1024;
	add.s32 	%r604, %r604, 1024;
	setp.lt.s32 	%p118, %r601, %r4;
	@%p118 bra 	$L__BB5_12;
$L__BB5_25:
	setp.lt.s32 	%p119, %r4, 256;
	@%p119 bra 	$L__BB5_70;
	// begin inline asm
	mov.u32 %r488, %laneid;
	// end inline asm
	mov.b32 	%r506, 1;
	mov.b32 	%r507, 31;
	mov.b32 	%r508, -1;
	// begin inline asm
	shfl.sync.down.b32 %r489, %r613, %r506, %r507, %r508;
	// end inline asm
	// begin inline asm
	shfl.sync.down.b32 %r494, %r495, %r506, %r507, %r508;
	// end inline asm
	mov.b64 	{%r500, %r505}, %rd232;
	// begin inline asm
	shfl.sync.down.b32 %r499, %r500, %r506, %r507, %r508;
	// end inline asm
	// begin inline asm
	shfl.sync.down.b32 %r504, %r505, %r506, %r507, %r508;
	// end inline asm
	mov.b64 	%rd28, {%r499, %r504};
	setp.gt.s32 	%p171, %r488, 30;
	mov.u64 	%rd234, %rd232;
	mov.u32 	%r615, %r613;
	@%p171 bra 	$L__BB5_30;
	setp.lt.s32 	%p172, %r613, %r489;
	mov.u64 	%rd234, %rd28;
	mov.u32 	%r615, %r489;
	@%p172 bra 	$L__BB5_30;
	setp.lt.s32 	%p173, %r489, %r613;
	mov.u64 	%rd234, %rd232;
	mov.u32 	%r615, %r613;
	@%p173 bra 	$L__BB5_30;
	setp.lt.s64 	%p174, %rd232, %rd28;
	min.s64 	%rd234, %rd232, %rd28;
	selp.b32 	%r615, %r613, %r489, %p174;
$L__BB5_30:
	mov.b32 	%r526, 2;
	mov.b32 	%r527, 31;
	mov.b32 	%r528, -1;
	// begin inline asm
	shfl.sync.down.b32 %r509, %r615, %r526, %r527, %r528;
	// end inline asm
	// begin inline asm
	shfl.sync.down.b32 %r514, %r515, %r526, %r527, %r528;
	// end inline asm
	mov.b64 	{%r520, %r525}, %rd234;
	// begin inline asm
	shfl.sync.down.b32 %r519, %r520, %r526, %r527, %r528;
	// end inline asm
	// begin inline asm
	shfl.sync.down.b32 %r524, %r525, %r526, %r527, %r528;
	// end inline asm
	mov.b64 	%rd31, {%r519, %r524};
	setp.gt.s32 	%p175, %r488, 29;
	mov.u64 	%rd235, %rd234;
	mov.u32 	%r616, %r615;
	@%p175 bra 	$L__BB5_34;
	setp.lt.s32 	%p176, %r615, %r509;
	mov.u64 	%rd235, %rd31;
	mov.u32 	%r616, %r509;
	@%p176 bra 	$L__BB5_34;
	setp.lt.s32 	%p177, %r509, %r615;
	mov.u64 	%rd235, %rd234;
	mov.u32 	%r616, %r615;
	@%p177 bra 	$L__BB5_34;
	setp.lt.s64 	%p178, %rd234, %rd31;
	min.s64 	%rd235, %rd234, %rd31;
	selp.b32 	%r616, %r615, %r509, %p178;
$L__BB5_34:
	mov.b32 	%r546, 4;
	mov.b32 	%r547, 31;
	mov.b32 	%r548, -1;
	// begin inline asm
	shfl.sync.down.b32 %r529, %r616, %r546, %r547, %r548;
	// end inline asm
	// begin inline asm
	shfl.sync.down.b32 %r534, %r535, %r546, %r547, %r548;
	// end inline asm
	mov.b64 	{%r540, %r545}, %rd235;
	// begin inline asm
	shfl.sync.down.b32 %r539, %r540, %r546, %r547, %r548;
	// end inline asm
	// begin inline asm
	shfl.sync.down.b32 %r544, %r545, %r546, %r547, %r548;
	// end inline asm
	mov.b64 	%rd34, {%r539, %r544};
	setp.gt.s32 	%p179, %r488, 27;
	mov.u64 	%rd236, %rd235;
	mov.u32 	%r617, %r616;
	@%p179 bra 	$L__BB5_38;
	setp.lt.s32 	%p180, %r616, %r529;
	mov.u64 	%rd236, %rd34;
	mov.u32 	%r617, %r529;
	@%p180 bra 	$L__BB5_38;
	setp.lt.s32 	%p181, %r529, %r616;
	mov.u64 	%rd236, %rd235;
	mov.u32 	%r617, %r616;
	@%p181 bra 	$L__BB5_38;
	setp.lt.s64 	%p182, %rd235, %rd34;
	min.s64 	%rd236, %rd235, %rd34;
	selp.b32 	%r617, %r616, %r529, %p182;
$L__BB5_38:
	mov.b32 	%r566, 8;
	mov.b32 	%r567, 31;
	mov.b32 	%r568, -1;
	// begin inline asm
	shfl.sync.down.b32 %r549, %r617, %r566, %r567, %r568;
	// end inline asm
	// begin inline asm
	shfl.sync.down.b32 %r554, %r555, %r566, %r567, %r568;
	// end inline asm
	mov.b64 	{%r560, %r565}, %rd236;
	// begin inline asm
	shfl.sync.down.b32 %r559, %r560, %r566, %r567, %r568;
	// end inline asm
	// begin inline asm
	shfl.sync.down.b32 %r564, %r565, %r566, %r567, %r568;
	// end inline asm
	mov.b64 	%rd37, {%r559, %r564};
	setp.gt.s32 	%p183, %r488, 23;
	mov.u64 	%rd237, %rd236;
	mov.u32 	%r618, %r617;
	@%p183 bra 	$L__BB5_42;
	setp.lt.s32 	%p184, %r617, %r549;
	mov.u64 	%rd237, %rd37;
	mov.u32 	%r618, %r549;
	@%p184 bra 	$L__BB5_42;
	setp.lt.s32 	%p185, %r549, %r617;
	mov.u64 	%rd237, %rd236;
	mov.u32 	%r618, %r617;
	@%p185 bra 	$L__BB5_42;
	setp.lt.s64 	%p186, %rd236, %rd37;
	min.s64 	%rd237, %rd236, %rd37;
	selp.b32 	%r618, %r617, %r549, %p186;
$L__BB5_42:
	mov.b32 	%r586, 16;
	mov.b32 	%r587, 31;
	mov.b32 	%r588, -1;
	// begin inline asm
	shfl.sync.down.b32 %r569, %r618, %r586, %r587, %r588;
	// end inline asm
	// begin inline asm
	shfl.sync.down.b32 %r574, %r575, %r586, %r587, %r588;
	// end inline asm
	mov.b64 	{%r580, %r585}, %rd237;
	// begin inline asm
	shfl.sync.down.b32 %r579, %r580, %r586, %r587, %r588;
	// end inline asm
	// begin inline asm
	shfl.sync.down.b32 %r584, %r585, %r586, %r587, %r588;
	// end inline asm
	mov.b64 	%rd40, {%r579, %r584};
	setp.gt.s32 	%p187, %r488, 15;
	mov.u64 	%rd285, %rd237;
	mov.u32 	%r677, %r618;
	@%p187 bra 	$L__BB5_46;
	setp.lt.s32 	%p188, %r618, %r569;
	mov.u64 	%rd285, %rd40;
	mov.u32 	%r677, %r569;
	@%p188 bra 	$L__BB5_46;
	setp.lt.s32 	%p189, %r569, %r618;
	mov.u64 	%rd285, %rd237;
	mov.u32 	%r677, %r618;
	@%p189 bra 	$L__BB5_46;
	setp.lt.s64 	%p190, %rd237, %rd40;
	min.s64 	%rd285, %rd237, %rd40;
	selp.b32 	%r677, %r618, %r569, %p190;
$L__BB5_46:
	setp.ne.s32 	%p191, %r488, 0;
	@%p191 bra 	$L__BB5_48;
	shr.u32 	%r589, %r5, 1;
	and.b32  	%r590, %r589, 496;
	mov.u32 	%r591, _ZN6thrust24THRUST_300001_SM_1000_NS8cuda_cub4core6detail5shmemE;
	add.s32 	%r592, %r591, %r590;
	st.shared.u32 	[%r592+8], %r677;
	st.shared.u64 	[%r592+16], %rd285;
$L__BB5_48:
	bar.sync 	0;
	setp.ne.s32 	%p192, %r5, 0;
	@%p192 bra 	$L__BB5_208;
	ld.shared.u32 	%r70, [_ZN6thrust24THRUST_300001_SM_1000_NS8cuda_cub4core6detail5shmemE+24];
	ld.shared.u64 	%rd43, [_ZN6thrust24THRUST_300001_SM_1000_NS8cuda_cub4core6detail5shmemE+32];
	setp.lt.s32 	%p193, %r677, %r70;
	mov.u64 	%rd239, %rd43;
	mov.u32 	%r620, %r70;
	@%p193 bra 	$L__BB5_52;
	setp.lt.s32 	%p194, %r70, %r677;
	mov.u64 	%rd239, %rd285;
	mov.u32 	%r620, %r677;
	@%p194 bra 	$L__BB5_52;
	setp.lt.s64 	%p195, %rd285, %rd43;
	min.s64 	%rd239, %rd285, %rd43;
	selp.b32 	%r620, %r677, %r70, %p195;
$L__BB5_52:
	ld.shared.u32 	%r73, [_ZN6thrust24THRUST_300001_SM_1000_NS8cuda_cub4core6detail5shmemE+40];
	ld.shared.u64 	%rd46, [_ZN6thrust24THRUST_300001_SM_1000_NS8cuda_cub4core6detail5shmemE+48];
	setp.lt.s32 	%p196, %r620, %r73;
	mov.u64 	%rd240, %rd46;
	mov.u32 	%r621, %r73;
	@%p196 bra 	$L__BB5_55;
	setp.lt.s32 	%p197, %r73, %r620;
	mov.u64 	%rd240, %rd239;
	mov.u32 	%r621, %r620;
	@%p197 bra 	$L__BB5_55;
	setp.lt.s64 	%p198, %rd239, %rd46;
	min.s64 	%rd240, %rd239, %rd46;
	selp.b32 	%r621, %r620, %r73, %p198;
$L__BB5_55:
	ld.shared.u32 	%r76, [_ZN6thrust24THRUST_300001_SM_1000_NS8cuda_cub4core6detail5shmemE+56];
	ld.shared.u64 	%rd49, [_ZN6thrust24THRUST_300001_SM_1000_NS8cuda_cub4core6detail5shmemE+64];
	setp.lt.s32 	%p199, %r621, %r76;
	mov.u64 	%rd241, %rd49;
	mov.u32 	%r622, %r76;
	@%p199 bra 	$L__BB5_58;
	setp.lt.s32 	%p200, %r76, %r621;
	mov.u64 	%rd241, %rd240;
	mov.u32 	%r622, %r621;
	@%p200 bra 	$L__BB5_58;
	setp.lt.s64 	%p201, %rd240, %rd49;
	min.s64 	%rd241, %rd240, %rd49;
	selp.b32 	%r622, %r621, %r76, %p201;
$L__BB5_58:
	ld.shared.u32 	%r79, [_ZN6thrust24THRUST_300001_SM_1000_NS8cuda_cub4core6detail5shmemE+72];
	ld.shared.u64 	%rd52, [_ZN6thrust24THRUST_300001_SM_1000_NS8cuda_cub4core6detail5shmemE+80];
	setp.lt.s32 	%p202, %r622, %r79;
	mov.u64 	%rd242, %rd52;
	mov.u32 	%r623, %r79;
	@%p202 bra 	$L__BB5_61;
	setp.lt.s32 	%p203, %r79, %r622;
	mov.u64 	%rd242, %rd241;
	mov.u32 	%r623, %r622;
	@%p203 bra 	$L__BB5_61;
	setp.lt.s64 	%p204, %rd241, %rd52;
	min.s64 	%rd242, %rd241, %rd52;
	selp.b32 	%r623, %r622, %r79, %p204;
$L__BB5_61:
	ld.shared.u32 	%r82, [_ZN6thrust24THRUST_300001_SM_1000_NS8cuda_cub4core6detail5shmemE+88];
	ld.shared.u64 	%rd55, [_ZN6thrust24THRUST_300001_SM_1000_NS8cuda_cub4core6detail5shmemE+96];
	setp.lt.s32 	%p205, %r623, %r82;
	mov.u32 	%r624, %r82;
	mov.u64 	%rd243, %rd55;
	@%p205 bra 	$L__BB5_64;
	setp.lt.s32 	%p206, %r82, %r623;
	mov.u32 	%r624, %r623;
	mov.u64 	%rd243, %rd242;
	@%p206 bra 	$L__BB5_64;
	setp.lt.s64 	%p207, %rd242, %rd55;
	selp.b32 	%r624, %r623, %r82, %p207;
	min.s64 	%rd243, %rd242, %rd55;
$L__BB5_64:
	ld.shared.u32 	%r85, [_ZN6thrust24THRUST_300001_SM_1000_NS8cuda_cub4core6detail5shmemE+104];
	ld.shared.u64 	%rd58, [_ZN6thrust24THRUST_300001_SM_1000_NS8cuda_cub4core6detail5shmemE+112];
	setp.lt.s32 	%p208, %r624, %r85;
	mov.u32 	%r625, %r85;
	mov.u64 	%rd244, %rd58;
	@%p208 bra 	$L__BB5_67;
	setp.lt.s32 	%p209, %r85, %r624;
	mov.u32 	%r625, %r624;
	mov.u64 	%rd244, %rd243;
	@%p209 bra 	$L__BB5_67;
	setp.lt.s64 	%p210, %rd243, %rd58;
	selp.b32 	%r625, %r624, %r85, %p210;
	min.s64 	%rd244, %rd243, %rd58;
$L__BB5_67:
	ld.shared.u32 	%r88, [_ZN6thrust24THRUST_300001_SM_1000_NS8cuda_cub4core6detail5shmemE+120];
	ld.shared.u64 	%rd61, [_ZN6thrust24THRUST_300001_SM_1000_NS8cuda_cub4core6detail5shmemE+128];
	setp.lt.s32 	%p211, %r625, %r88;
	mov.u32 	%r677, %r88;
	mov.u64 	%rd285, %rd61;
	@%p211 bra 	$L__BB5_208;
	setp.lt.s32 	%p212, %r88, %r625;
	mov.u32 	%r677, %r625;
	mov.u64 	%rd285, %rd244;
	@%p212 bra 	$L__BB5_208;
	setp.lt.s64 	%p213, %rd244, %rd61;
	selp.b32 	%r677, %r625, %r88, %p213;
	min.s64 	%rd285, %rd244, %rd61;
	bra.uni 	$L__BB5_208;
$L__BB5_70:
	// begin inline asm
	mov.u32 %r375, %laneid;
	// end inline asm
	and.b32  	%r396, %r5, 992;
	add.s32 	%r397, %r396, 32;
	setp.gt.s32 	%p120, %r397, %r4;
	not.b32 	%r398, %r396;
	add.s32 	%r399, %r4, %r398;
	selp.b32 	%r394, %r399, 31, %p120;
	mov.b32 	%r393, 1;
	mov.b32 	%r395, -1;
	// begin inline asm
	shfl.sync.down.b32 %r376, %r613, %r393, %r394, %r395;
	// end inline asm
	// begin inline asm
	shfl.sync.down.b32 %r381, %r382, %r393, %r394, %r395;
	// end inline asm
	mov.b64 	{%r387, %r392}, %rd232;
	// begin inline asm
	shfl.sync.down.b32 %r386, %r387, %r393, %r394, %r395;
	// end inline asm
	// begin inline asm
	shfl.sync.down.b32 %r391, %r392, %r393, %r394, %r395;
	// end inline asm
	mov.b64 	%rd63, {%r386, %r391};
	setp.ge.s32 	%p121, %r375, %r394;
	mov.u32 	%r626, %r613;
	mov.u64 	%rd245, %rd232;
	@%p121 bra 	$L__BB5_74;
	setp.lt.s32 	%p122, %r613, %r376;
	mov.u32 	%r626, %r376;
	mov.u64 	%rd245, %rd63;
	@%p122 bra 	$L__BB5_74;
	setp.lt.s32 	%p123, %r376, %r613;
	mov.u32 	%r626, %r613;
	mov.u64 	%rd245, %rd232;
	@%p123 bra 	$L__BB5_74;
	setp.lt.s64 	%p124, %rd232, %rd63;
	selp.b32 	%r626, %r613, %r376, %p124;
	min.s64 	%rd245, %rd232, %rd63;
$L__BB5_74:
	mov.b32 	%r417, 2;
	mov.b32 	%r419, -1;
	// begin inline asm
	shfl.sync.down.b32 %r400, %r626, %r417, %r394, %r419;
	// end inline asm
	// begin inline asm
	shfl.sync.down.b32 %r405, %r406, %r417, %r394, %r419;
	// end inline asm
	mov.b64 	{%r411, %r416}, %rd245;
	// begin inline asm
	shfl.sync.down.b32 %r410, %r411, %r417, %r394, %r419;
	// end inline asm
	// begin inline asm
	shfl.sync.down.b32 %r415, %r416, %r417, %r394, %r419;
	// end inline asm
	mov.b64 	%rd66, {%r410, %r415};
	add.s32 	%r420, %r375, 2;
	setp.gt.s32 	%p125, %r420, %r394;
	mov.u32 	%r627, %r626;
	mov.u64 	%rd246, %rd245;
	@%p125 bra 	$L__BB5_78;
	setp.lt.s32 	%p126, %r626, %r400;
	mov.u32 	%r627, %r400;
	mov.u64 	%rd246, %rd66;
	@%p126 bra 	$L__BB5_78;
	setp.lt.s32 	%p127, %r400, %r626;
	mov.u32 	%r627, %r626;
	mov.u64 	%rd246, %rd245;
	@%p127 bra 	$L__BB5_78;
	setp.lt.s64 	%p128, %rd245, %rd66;
	selp.b32 	%r627, %r626, %r400, %p128;
	min.s64 	%rd246, %rd245, %rd66;
$L__BB5_78:
	mov.b32 	%r438, 4;
	mov.b32 	%r440, -1;
	// begin inline asm
	shfl.sync.down.b32 %r421, %r627, %r438, %r394, %r440;
	// end inline asm
	// begin inline asm
	shfl.sync.down.b32 %r426, %r427, %r438, %r394, %r440;
	// end inline asm
	mov.b64 	{%r432, %r437}, %rd246;
	// begin inline asm
	shfl.sync.down.b32 %r431, %r432, %r438, %r394, %r440;
	// end inline asm
	// begin inline asm
	shfl.sync.down.b32 %r436, %r437, %r438, %r394, %r440;
	// end inline asm
	mov.b64 	%rd69, {%r431, %r436};
	add.s32 	%r441, %r375, 4;
	setp.gt.s32 	%p129, %r441, %r394;
	mov.u32 	%r628, %r627;
	mov.u64 	%rd247, %rd246;
	@%p129 bra 	$L__BB5_82;
	setp.lt.s32 	%p130, %r627, %r421;
	mov.u32 	%r628, %r421;
	mov.u64 	%rd247, %rd69;
	@%p130 bra 	$L__BB5_82;
	setp.lt.s32 	%p131, %r421, %r627;
	mov.u32 	%r628, %r627;
	mov.u64 	%rd247, %rd246;
	@%p131 bra 	$L__BB5_82;
	setp.lt.s64 	%p132, %rd246, %rd69;
	selp.b32 	%r628, %r627, %r421, %p132;
	min.s64 	%rd247, %rd246, %rd69;
$L__BB5_82:
	mov.b32 	%r459, 8;
	mov.b32 	%r461, -1;
	// begin inline asm
	shfl.sync.down.b32 %r442, %r628, %r459, %r394, %r461;
	// end inline asm
	// begin inline asm
	shfl.sync.down.b32 %r447, %r448, %r459, %r394, %r461;
	// end inline asm
	mov.b64 	{%r453, %r458}, %rd247;
	// begin inline asm
	shfl.sync.down.b32 %r452, %r453, %r459, %r394, %r461;
	// end inline asm
	// begin inline asm
	shfl.sync.down.b32 %r457, %r458, %r459, %r394, %r461;
	// end inline asm
	mov.b64 	%rd72, {%r452, %r457};
	add.s32 	%r462, %r375, 8;
	setp.gt.s32 	%p133, %r462, %r394;
	mov.u32 	%r629, %r628;
	mov.u64 	%rd248, %rd247;
	@%p133 bra 	$L__BB5_86;
	setp.lt.s32 	%p134, %r628, %r442;
	mov.u32 	%r629, %r442;
	mov.u64 	%rd248, %rd72;
	@%p134 bra 	$L__BB5_86;
	setp.lt.s32 	%p135, %r442, %r628;
	mov.u32 	%r629, %r628;
	mov.u64 	%rd248, %rd247;
	@%p135 bra 	$L__BB5_86;
	setp.lt.s64 	%p136, %rd247, %rd72;
	selp.b32 	%r629, %r628, %r442, %p136;
	min.s64 	%rd248, %rd247, %rd72;
$L__BB5_86:
	mov.b32 	%r480, 16;
	mov.b32 	%r482, -1;
	// begin inline asm
	shfl.sync.down.b32 %r463, %r629, %r480, %r394, %r482;
	// end inline asm
	// begin inline asm
	shfl.sync.down.b32 %r468, %r469, %r480, %r394, %r482;
	// end inline asm
	mov.b64 	{%r474, %r479}, %rd248;
	// begin inline asm
	shfl.sync.down.b32 %r473, %r474, %r480, %r394, %r482;
	// end inline asm
	// begin inline asm
	shfl.sync.down.b32 %r478, %r479, %r480, %r394, %r482;
	// end inline asm
	mov.b64 	%rd75, {%r473, %r478};
	add.s32 	%r483, %r375, 16;
	setp.gt.s32 	%p137, %r483, %r394;
	mov.u32 	%r677, %r629;
	mov.u64 	%rd285, %rd248;
	@%p137 bra 	$L__BB5_90;
	setp.lt.s32 	%p138, %r629, %r463;
	mov.u32 	%r677, %r463;
	mov.u64 	%rd285, %rd75;
	@%p138 bra 	$L__BB5_90;
	setp.lt.s32 	%p139, %r463, %r629;
	mov.u32 	%r677, %r629;
	mov.u64 	%rd285, %rd248;
	@%p139 bra 	$L__BB5_90;
	setp.lt.s64 	%p140, %rd248, %rd75;
	selp.b32 	%r677, %r629, %r463, %p140;
	min.s64 	%rd285, %rd248, %rd75;
$L__BB5_90:
	setp.ne.s32 	%p141, %r375, 0;
	@%p141 bra 	$L__BB5_92;
	shr.u32 	%r484, %r5, 1;
	and.b32  	%r485, %r484, 496;
	mov.u32 	%r486, _ZN6thrust24THRUST_300001_SM_1000_NS8cuda_cub4core6detail5shmemE;
	add.s32 	%r487, %r486, %r485;
	st.shared.u32 	[%r487+8], %r677;
	st.shared.u64 	[%r487+16], %rd285;
$L__BB5_92:
	bar.sync 	0;
	setp.ne.s32 	%p142, %r5, 0;
	@%p142 bra 	$L__BB5_208;
	setp.lt.s32 	%p143, %r4, 33;
	mov.u32 	%r631, %r677;
	mov.u64 	%rd250, %rd285;
	@%p143 bra 	$L__BB5_97;
	ld.shared.u32 	%r107, [_ZN6thrust24THRUST_300001_SM_1000_NS8cuda_cub4core6detail5shmemE+24];
	ld.shared.u64 	%rd78, [_ZN6thrust24THRUST_300001_SM_1000_NS8cuda_cub4core6detail5shmemE+32];
	setp.lt.s32 	%p144, %r677, %r107;
	mov.u32 	%r631, %r107;
	mov.u64 	%rd250, %rd78;
	@%p144 bra 	$L__BB5_97;
	setp.lt.s32 	%p145, %r107, %r677;
	mov.u32 	%r631, %r677;
	mov.u64 	%rd250, %rd285;
	@%p145 bra 	$L__BB5_97;
	setp.lt.s64 	%p146, %rd285, %rd78;
	selp.b32 	%r631, %r677, %r107, %p146;
	min.s64 	%rd250, %rd285, %rd78;
$L__BB5_97:
	setp.lt.s32 	%p147, %r4, 65;
	mov.u32 	%r632, %r631;
	mov.u64 	%rd251, %rd250;
	@%p147 bra 	$L__BB5_101;
	ld.shared.u32 	%r110, [_ZN6thrust24THRUST_300001_SM_1000_NS8cuda_cub4core6detail5shmemE+40];
	ld.shared.u64 	%rd81, [_ZN6thrust24THRUST_300001_SM_1000_NS8cuda_cub4core6detail5shmemE+48];
	setp.lt.s32 	%p148, %r631, %r110;
	mov.u32 	%r632, %r110;
	mov.u64 	%rd251, %rd81;
	@%p148 bra 	$L__BB5_101;
	setp.lt.s32 	%p149, %r110, %r631;
	mov.u32 	%r632, %r631;
	mov.u64 	%rd251, %rd250;
	@%p149 bra 	$L__BB5_101;
	setp.lt.s64 	%p150, %rd250, %rd81;
	selp.b32 	%r632, %r631, %r110, %p150;
	min.s64 	%rd251, %rd250, %rd81;
$L__BB5_101:
	setp.lt.s32 	%p151, %r4, 97;
	mov.u32 	%r633, %r632;
	mov.u64 	%rd252, %rd251;
	@%p151 bra 	$L__BB5_105;
	ld.shared.u32 	%r113, [_ZN6thrust24THRUST_300001_SM_1000_NS8cuda_cub4core6detail5shmemE+56];
	ld.shared.u64 	%rd84, [_ZN6thrust24THRUST_300001_SM_1000_NS8cuda_cub4core6detail5shmemE+64];
	setp.lt.s32 	%p152, %r632, %r113;
	mov.u32 	%r633, %r113;
	mov.u64 	%rd252, %rd84;
	@%p152 bra 	$L__BB5_105;
	setp.lt.s32 	%p153, %r113, %r632;
	mov.u32 	%r633, %r632;
	mov.u64 	%rd252, %rd251;
	@%p153 bra 	$L__BB5_105;
	setp.lt.s64 	%p154, %rd251, %rd84;
	selp.b32 	%r633, %r632, %r113, %p154;
	min.s64 	%rd252, %rd251, %rd84;
$L__BB5_105:
	setp.lt.s32 	%p155, %r4, 129;
	mov.u32 	%r634, %r633;
	mov.u64 	%rd253, %rd252;
	@%p155 bra 	$L__BB5_109;
	ld.shared.u32 	%r116, [_ZN6thrust24THRUST_300001_SM_1000_NS8cuda_cub4core6detail5shmemE+72];
	ld.shared.u64 	%rd87, [_ZN6thrust24THRUST_300001_SM_1000_NS8cuda_cub4core6detail5shmemE+80];
	setp.lt.s32 	%p156, %r633, %r116;
	mov.u32 	%r634, %r116;
	mov.u64 	%rd253, %rd87;
	@%p156 bra 	$L__BB5_109;
	setp.lt.s32 	%p157, %r116, %r633;
	mov.u32 	%r634, %r633;
	mov.u64 	%rd253, %rd252;
	@%p157 bra 	$L__BB5_109;
	setp.lt.s64 	%p158, %rd252, %rd87;
	selp.b32 	%r634, %r633, %r116, %p158;
	min.s64 	%rd253, %rd252, %rd87;
$L__BB5_109:
	setp.lt.s32 	%p159, %r4, 161;
	mov.u32 	%r635, %r634;
	mov.u64 	%rd254, %rd253;
	@%p159 bra 	$L__BB5_113;
	ld.shared.u32 	%r119, [_ZN6thrust24THRUST_300001_SM_1000_NS8cuda_cub4core6detail5shmemE+88];
	ld.shared.u64 	%rd90, [_ZN6thrust24THRUST_300001_SM_1000_NS8cuda_cub4core6detail5shmemE+96];
	setp.lt.s32 	%p160, %r634, %r119;
	mov.u32 	%r635, %r119;
	mov.u64 	%rd254, %rd90;
	@%p160 bra 	$L__BB5_113;
	setp.lt.s32 	%p161, %r119, %r634;
	mov.u32 	%r635, %r634;
	mov.u64 	%rd254, %rd253;
	@%p161 bra 	$L__BB5_113;
	setp.lt.s64 	%p162, %rd253, %rd90;
	selp.b32 	%r635, %r634, %r119, %p162;
	min.s64 	%rd254, %rd253, %rd90;
$L__BB5_113:
	setp.lt.s32 	%p163, %r4, 193;
	mov.u32 	%r636, %r635;
	mov.u64 	%rd255, %rd254;
	@%p163 bra 	$L__BB5_117;
	ld.shared.u32 	%r122, [_ZN6thrust24THRUST_300001_SM_1000_NS8cuda_cub4core6detail5shmemE+104];
	ld.shared.u64 	%rd93, [_ZN6thrust24THRUST_300001_SM_1000_NS8cuda_cub4core6detail5shmemE+112];
	setp.lt.s32 	%p164, %r635, %r122;
	mov.u32 	%r636, %r122;
	mov.u64 	%rd255, %rd93;
	@%p164 bra 	$L__BB5_117;
	setp.lt.s32 	%p165, %r122, %r635;
	mov.u32 	%r636, %r635;
	mov.u64 	%rd255, %rd254;
	@%p165 bra 	$L__BB5_117;
	setp.lt.s64 	%p166, %rd254, %rd93;
	selp.b32 	%r636, %r635, %r122, %p166;
	min.s64 	%rd255, %rd254, %rd93;
$L__BB5_117:
	setp.lt.s32 	%p167, %r4, 225;
	mov.u32 	%r677, %r636;
	mov.u64 	%rd285, %rd255;
	@%p167 bra 	$L__BB5_208;
	ld.shared.u32 	%r125, [_ZN6thrust24THRUST_300001_SM_1000_NS8cuda_cub4core6detail5shmemE+120];
	ld.shared.u64 	%rd96, [_ZN6thrust24THRUST_300001_SM_1000_NS8cuda_cub4core6detail5shmemE+128];
	setp.lt.s32 	%p168, %r636, %r125;
	mov.u32 	%r677, %r125;
	mov.u64 	%rd285, %rd96;
	@%p168 bra 	$L__BB5_208;
	setp.lt.s32 	%p169, %r125, %r636;
	mov.u32 	%r677, %r636;
	mov.u64 	%rd285, %rd255;
	@%p169 bra 	$L__BB5_208;
	setp.lt.s64 	%p170, %rd255, %rd96;
	selp.b32 	%r677, %r636, %r125, %p170;
	min.s64 	%rd285, %rd255, %rd96;
	bra.uni 	$L__BB5_208;
$L__BB5_121:
	mov.u32 	%r127, %tid.x;
	cvt.s64.s32 	%rd183, %r2;
	add.s64 	%rd98, %rd3, %rd183;
	cvt.u64.u32 	%rd99, %r127;
	add.s64 	%rd184, %rd99, %rd183;
	shl.b64 	%rd185, %rd184, 2;
	add.s64 	%rd186, %rd2, %rd185;
	ld.global.u32 	%r238, [%rd186];
	add.s32 	%r239, %r127, 256;
	cvt.u64.u32 	%rd187, %r239;
	ld.global.u32 	%r240, [%rd186+1024];
	add.s32 	%r241, %r127, 512;
	cvt.u64.u32 	%rd188, %r241;
	ld.global.u32 	%r242, [%rd186+2048];
	add.s32 	%r243, %r127, 768;
	cvt.u64.u32 	%rd189, %r243;
	ld.global.u32 	%r244, [%rd186+3072];
	or.b32  	%r245, %r127, 1024;
	cvt.u64.u32 	%rd100, %r245;
	add.s64 	%rd273, %rd98, %rd100;
	ld.global.u32 	%r665, [%rd186+4096];
	setp.lt.s32 	%p2, %r238, %r240;
	max.s32 	%r246, %r238, %r240;
	selp.b64 	%rd190, %rd187, %rd99, %p2;
	setp.lt.s32 	%p3, %r246, %r242;
	max.s32 	%r247, %r246, %r242;
	selp.b64 	%rd191, %rd188, %rd190, %p3;
	setp.lt.s32 	%p4, %r247, %r244;
	max.s32 	%r129, %r247, %r244;
	selp.b64 	%rd102, %rd189, %rd191, %p4;
	setp.lt.s32 	%p5, %r129, %r665;
	@%p5 bra 	$L__BB5_123;
	setp.lt.s32 	%p6, %r665, %r129;
	setp.lt.u64 	%p7, %rd102, %rd100;
	or.pred  	%p8, %p6, %p7;
	selp.b32 	%r665, %r129, %r665, %p8;
	add.s64 	%rd192, %rd98, %rd102;
	selp.b64 	%rd273, %rd192, %rd273, %p8;
$L__BB5_123:
	setp.le.s32 	%p9, %r235, %r3;
	@%p9 bra 	$L__BB5_164;
	setp.ne.s32 	%p10, %r127, 0;
	@%p10 bra 	$L__BB5_126;
	atom.global.add.u32 	%r248, [%rd1+4], 1280;
	add.s32 	%r249, %r248, %r3;
	st.shared.u32 	[_ZN6thrust24THRUST_300001_SM_1000_NS8cuda_cub4core6detail5shmemE+152], %r249;
$L__BB5_126:
	bar.sync 	0;
	ld.shared.u32 	%r646, [_ZN6thrust24THRUST_300001_SM_1000_NS8cuda_cub4core6detail5shmemE+152];
	add.s32 	%r250, %r646, 1280;
	setp.gt.s32 	%p11, %r250, %r235;
	@%p11 bra 	$L__BB5_141;
	mov.u32 	%r639, %r665;
	mov.u64 	%rd257, %rd273;
$L__BB5_128:
	cvt.s64.s32 	%rd193, %r646;
	add.s64 	%rd194, %rd99, %rd193;
	shl.b64 	%rd195, %rd194, 2;
	add.s64 	%rd196, %rd2, %rd195;
	add.s64 	%rd258, %rd194, %rd3;
	ld.global.u32 	%r640, [%rd196];
	add.s64 	%rd259, %rd258, 256;
	ld.global.u32 	%r641, [%rd196+1024];
	add.s64 	%rd260, %rd258, 512;
	ld.global.u32 	%r642, [%rd196+2048];
	add.s64 	%rd261, %rd258, 768;
	ld.global.u32 	%r643, [%rd196+3072];
	add.s64 	%rd273, %rd258, 1024;
	ld.global.u32 	%r665, [%rd196+4096];
	setp.lt.s32 	%p12, %r639, %r640;
	@%p12 bra 	$L__BB5_130;
	setp.lt.s32 	%p13, %r640, %r639;
	setp.lt.s64 	%p14, %rd257, %rd258;
	or.pred  	%p15, %p13, %p14;
	selp.b32 	%r640, %r639, %r640, %p15;
	selp.b64 	%rd258, %rd257, %rd258, %p15;
$L__BB5_130:
	setp.lt.s32 	%p16, %r640, %r641;
	@%p16 bra 	$L__BB5_132;
	setp.lt.s32 	%p17, %r641, %r640;
	setp.lt.s64 	%p18, %rd258, %rd259;
	or.pred  	%p19, %p17, %p18;
	selp.b32 	%r641, %r640, %r641, %p19;
	selp.b64 	%rd259, %rd258, %rd259, %p19;
$L__BB5_132:
	setp.lt.s32 	%p20, %r641, %r642;
	@%p20 bra 	$L__BB5_134;
	setp.lt.s32 	%p21, %r642, %r641;
	setp.lt.s64 	%p22, %rd259, %rd260;
	or.pred  	%p23, %p21, %p22;
	selp.b32 	%r642, %r641, %r642, %p23;
	selp.b64 	%rd260, %rd259, %rd260, %p23;
$L__BB5_134:
	setp.lt.s32 	%p24, %r642, %r643;
	@%p24 bra 	$L__BB5_136;
	setp.lt.s32 	%p25, %r643, %r642;
	setp.lt.s64 	%p26, %rd260, %rd261;
	or.pred  	%p27, %p25, %p26;
	selp.b32 	%r643, %r642, %r643, %p27;
	selp.b64 	%rd261, %rd260, %rd261, %p27;
$L__BB5_136:
	setp.lt.s32 	%p28, %r643, %r665;
	@%p28 bra 	$L__BB5_138;
	setp.lt.s32 	%p29, %r665, %r643;
	setp.lt.s64 	%p30, %rd261, %rd273;
	or.pred  	%p31, %p29, %p30;
	selp.b32 	%r665, %r643, %r665, %p31;
	selp.b64 	%rd273, %rd261, %rd273, %p31;
$L__BB5_138:
	setp.ne.s32 	%p32, %r127, 0;
	bar.sync 	0;
	@%p32 bra 	$L__BB5_140;
	atom.global.add.u32 	%r251, [%rd1+4], 1280;
	add.s32 	%r252, %r251, %r3;
	st.shared.u32 	[_ZN6thrust24THRUST_300001_SM_1000_NS8cuda_cub4core6detail5shmemE+152], %r252;
$L__BB5_140:
	bar.sync 	0;
	ld.shared.u32 	%r646, [_ZN6thrust24THRUST_300001_SM_1000_NS8cuda_cub4core6detail5shmemE+152];
	add.s32 	%r253, %r646, 1280;
	setp.le.s32 	%p33, %r253, %r235;
	mov.u32 	%r639, %r665;
	mov.u64 	%rd257, %rd273;
	@%p33 bra 	$L__BB5_128;
$L__BB5_141:
	setp.le.s32 	%p34, %r235, %r646;
	@%p34 bra 	$L__BB5_164;
	sub.s32 	%r153, %r235, %r646;
	setp.ge.s32 	%p35, %r127, %r153;
	@%p35 bra 	$L__BB5_164;
	not.b32 	%r255, %r127;
	add.s32 	%r256, %r235, %r255;
	sub.s32 	%r154, %r256, %r646;
	and.b32  	%r257, %r154, 768;
	setp.eq.s32 	%p36, %r257, 768;
	mov.u32 	%r652, %r127;
	@%p36 bra 	$L__BB5_149;
	add.s32 	%r648, %r127, %r646;
	shr.u32 	%r258, %r154, 8;
	add.s32 	%r259, %r258, 1;
	and.b32  	%r260, %r259, 3;
	neg.s32 	%r647, %r260;
	mov.u32 	%r652, %r127;
$L__BB5_145:
	.pragma "nounroll";
	mov.u64 	%rd122, %rd273;
	mov.u32 	%r160, %r665;
	cvt.s64.s32 	%rd198, %r648;
	add.s64 	%rd123, %rd3, %rd198;
	mul.wide.s32 	%rd199, %r648, 4;
	add.s64 	%rd200, %rd2, %rd199;
	ld.global.u32 	%r161, [%rd200];
	setp.lt.s32 	%p37, %r160, %r161;
	mov.u32 	%r665, %r161;
	mov.u64 	%rd273, %rd123;
	@%p37 bra 	$L__BB5_148;
	setp.lt.s32 	%p38, %r161, %r160;
	mov.u32 	%r665, %r160;
	mov.u64 	%rd273, %rd122;
	@%p38 bra 	$L__BB5_148;
	setp.lt.s64 	%p39, %rd122, %rd123;
	selp.b32 	%r665, %r160, %r161, %p39;
	min.s64 	%rd273, %rd122, %rd123;
$L__BB5_148:
	add.s32 	%r652, %r652, 256;
	add.s32 	%r648, %r648, 256;
	add.s32 	%r647, %r647, 1;
	setp.ne.s32 	%p40, %r647, 0;
	@%p40 bra 	$L__BB5_145;
$L__BB5_149:
	setp.lt.u32 	%p41, %r154, 768;
	@%p41 bra 	$L__BB5_164;
	add.s32 	%r655, %r652, %r646;
	add.s32 	%r658, %r655, 256;
	add.s32 	%r657, %r655, 512;
	add.s32 	%r656, %r655, 768;
	add.s64 	%rd128, %rd2, 2048;
$L__BB5_151:
	cvt.s64.s32 	%rd201, %r658;
	add.s64 	%rd130, %rd3, %rd201;
	cvt.s64.s32 	%rd202, %r657;
	add.s64 	%rd131, %rd3, %rd202;
	cvt.s64.s32 	%rd203, %r656;
	add.s64 	%rd132, %rd3, %rd203;
	cvt.s64.s32 	%rd204, %r655;
	mul.wide.s32 	%rd205, %r655, 4;
	add.s64 	%rd133, %rd128, %rd205;
	add.s64 	%rd134, %rd3, %rd204;
	ld.global.u32 	%r180, [%rd133+-2048];
	setp.lt.s32 	%p42, %r665, %r180;
	mov.u32 	%r661, %r180;
	mov.u64 	%rd269, %rd134;
	@%p42 bra 	$L__BB5_154;
	setp.lt.s32 	%p43, %r180, %r665;
	mov.u32 	%r661, %r665;
	mov.u64 	%rd269, %rd273;
	@%p43 bra 	$L__BB5_154;
	setp.lt.s64 	%p44, %rd273, %rd134;
	selp.b32 	%r661, %r665, %r180, %p44;
	min.s64 	%rd269, %rd273, %rd134;
$L__BB5_154:
	ld.global.u32 	%r183, [%rd133+-1024];
	setp.lt.s32 	%p45, %r661, %r183;
	mov.u32 	%r662, %r183;
	mov.u64 	%rd270, %rd130;
	@%p45 bra 	$L__BB5_157;
	setp.lt.s32 	%p46, %r183, %r661;
	mov.u32 	%r662, %r661;
	mov.u64 	%rd270, %rd269;
	@%p46 bra 	$L__BB5_157;
	setp.lt.s64 	%p47, %rd269, %rd130;
	selp.b32 	%r662, %r661, %r183, %p47;
	min.s64 	%rd270, %rd269, %rd130;
$L__BB5_157:
	ld.global.u32 	%r186, [%rd133];
	setp.lt.s32 	%p48, %r662, %r186;
	mov.u32 	%r663, %r186;
	mov.u64 	%rd271, %rd131;
	@%p48 bra 	$L__BB5_160;
	setp.lt.s32 	%p49, %r186, %r662;
	mov.u32 	%r663, %r662;
	mov.u64 	%rd271, %rd270;
	@%p49 bra 	$L__BB5_160;
	setp.lt.s64 	%p50, %rd270, %rd131;
	selp.b32 	%r663, %r662, %r186, %p50;
	min.s64 	%rd271, %rd270, %rd131;
$L__BB5_160:
	ld.global.u32 	%r189, [%rd133+1024];
	setp.lt.s32 	%p51, %r663, %r189;
	mov.u32 	%r665, %r189;
	mov.u64 	%rd273, %rd132;
	@%p51 bra 	$L__BB5_163;
	setp.lt.s32 	%p52, %r189, %r663;
	mov.u32 	%r665, %r663;
	mov.u64 	%rd273, %rd271;
	@%p52 bra 	$L__BB5_163;
	setp.lt.s64 	%p53, %rd271, %rd132;
	selp.b32 	%r665, %r663, %r189, %p53;
	min.s64 	%rd273, %rd271, %rd132;
$L__BB5_163:
	add.s32 	%r652, %r652, 1024;
	add.s32 	%r658, %r658, 1024;
	add.s32 	%r657, %r657, 1024;
	add.s32 	%r656, %r656, 1024;
	add.s32 	%r655, %r655, 1024;
	setp.lt.s32 	%p54, %r652, %r153;
	@%p54 bra 	$L__BB5_151;
$L__BB5_164:
	// begin inline asm
	mov.u32 %r261, %laneid;
	// end inline asm
	mov.b32 	%r279, 1;
	mov.b32 	%r280, 31;
	mov.b32 	%r281, -1;
	// begin inline asm
	shfl.sync.down.b32 %r262, %r665, %r279, %r280, %r281;
	// end inline asm
	// begin inline asm
	shfl.sync.down.b32 %r267, %r268, %r279, %r280, %r281;
	// end inline asm
	mov.b64 	{%r273, %r278}, %rd273;
	// begin inline asm
	shfl.sync.down.b32 %r272, %r273, %r279, %r280, %r281;
	// end inline asm
	// begin inline asm
	shfl.sync.down.b32 %r277, %r278, %r279, %r280, %r281;
	// end inline asm
	mov.b64 	%rd144, {%r272, %r277};
	setp.gt.s32 	%p55, %r261, 30;
	mov.u32 	%r666, %r665;
	mov.u64 	%rd274, %rd273;
	@%p55 bra 	$L__BB5_168;
	setp.lt.s32 	%p56, %r665, %r262;
	mov.u32 	%r666, %r262;
	mov.u64 	%rd274, %rd144;
	@%p56 bra 	$L__BB5_168;
	setp.lt.s32 	%p57, %r262, %r665;
	mov.u32 	%r666, %r665;
	mov.u64 	%rd274, %rd273;
	@%p57 bra 	$L__BB5_168;
	setp.lt.s64 	%p58, %rd273, %rd144;
	selp.b32 	%r666, %r665, %r262, %p58;
	min.s64 	%rd274, %rd273, %rd144;
$L__BB5_168:
	mov.b32 	%r299, 2;
	mov.b32 	%r300, 31;
	mov.b32 	%r301, -1;
	// begin inline asm
	shfl.sync.down.b32 %r282, %r666, %r299, %r300, %r301;
	// end inline asm
	// begin inline asm
	shfl.sync.down.b32 %r287, %r288, %r299, %r300, %r301;
	// end inline asm
	mov.b64 	{%r293, %r298}, %rd274;
	// begin inline asm
	shfl.sync.down.b32 %r292, %r293, %r299, %r300, %r301;
	// end inline asm
	// begin inline asm
	shfl.sync.down.b32 %r297, %r298, %r299, %r300, %r301;
	// end inline asm
	mov.b64 	%rd147, {%r292, %r297};
	setp.gt.s32 	%p59, %r261, 29;
	mov.u32 	%r667, %r666;
	mov.u64 	%rd275, %rd274;
	@%p59 bra 	$L__BB5_172;
	setp.lt.s32 	%p60, %r666, %r282;
	mov.u32 	%r667, %r282;
	mov.u64 	%rd275, %rd147;
	@%p60 bra 	$L__BB5_172;
	setp.lt.s32 	%p61, %r282, %r666;
	mov.u32 	%r667, %r666;
	mov.u64 	%rd275, %rd274;
	@%p61 bra 	$L__BB5_172;
	setp.lt.s64 	%p62, %rd274, %rd147;
	selp.b32 	%r667, %r666, %r282, %p62;
	min.s64 	%rd275, %rd274, %rd147;
$L__BB5_172:
	mov.b32 	%r319, 4;
	mov.b32 	%r320, 31;
	mov.b32 	%r321, -1;
	// begin inline asm
	shfl.sync.down.b32 %r302, %r667, %r319, %r320, %r321;
	// end inline asm
	// begin inline asm
	shfl.sync.down.b32 %r307, %r308, %r319, %r320, %r321;
	// end inline asm
	mov.b64 	{%r313, %r318}, %rd275;
	// begin inline asm
	shfl.sync.down.b32 %r312, %r313, %r319, %r320, %r321;
	// end inline asm
	// begin inline asm
	shfl.sync.down.b32 %r317, %r318, %r319, %r320, %r321;
	// end inline asm
	mov.b64 	%rd150, {%r312, %r317};
	setp.gt.s32 	%p63, %r261, 27;
	mov.u32 	%r668, %r667;
	mov.u64 	%rd276, %rd275;
	@%p63 bra 	$L__BB5_176;
	setp.lt.s32 	%p64, %r667, %r302;
	mov.u32 	%r668, %r302;
	mov.u64 	%rd276, %rd150;
	@%p64 bra 	$L__BB5_176;
	setp.lt.s32 	%p65, %r302, %r667;
	mov.u32 	%r668, %r667;
	mov.u64 	%rd276, %rd275;
	@%p65 bra 	$L__BB5_176;
	setp.lt.s64 	%p66, %rd275, %rd150;
	selp.b32 	%r668, %r667, %r302, %p66;
	min.s64 	%rd276, %rd275, %rd150;
$L__BB5_176:
	mov.b32 	%r339, 8;
	mov.b32 	%r340, 31;
	mov.b32 	%r341, -1;
	// begin inline asm
	shfl.sync.down.b32 %r322, %r668, %r339, %r340, %r341;
	// end inline asm
	// begin inline asm
	shfl.sync.down.b32 %r327, %r328, %r339, %r340, %r341;
	// end inline asm
	mov.b64 	{%r333, %r338}, %rd276;
	// begin inline asm
	shfl.sync.down.b32 %r332, %r333, %r339, %r340, %r341;
	// end inline asm
	// begin inline asm
	shfl.sync.down.b32 %r337, %r338, %r339, %r340, %r341;
	// end inline asm
	mov.b64 	%rd153, {%r332, %r337};
	setp.gt.s32 	%p67, %r261, 23;
	mov.u32 	%r669, %r668;
	mov.u64 	%rd277, %rd276;
	@%p67 bra 	$L__BB5_180;
	setp.lt.s32 	%p68, %r668, %r322;
	mov.u32 	%r669, %r322;
	mov.u64 	%rd277, %rd153;
	@%p68 bra 	$L__BB5_180;
	setp.lt.s32 	%p69, %r322, %r668;
	mov.u32 	%r669, %r668;
	mov.u64 	%rd277, %rd276;
	@%p69 bra 	$L__BB5_180;
	setp.lt.s64 	%p70, %rd276, %rd153;
	selp.b32 	%r669, %r668, %r322, %p70;
	min.s64 	%rd277, %rd276, %rd153;
$L__BB5_180:
	mov.b32 	%r359, 16;
	mov.b32 	%r360, 31;
	mov.b32 	%r361, -1;
	// begin inline asm
	shfl.sync.down.b32 %r342, %r669, %r359, %r360, %r361;
	// end inline asm
	// begin inline asm
	shfl.sync.down.b32 %r347, %r348, %r359, %r360, %r361;
	// end inline asm
	mov.b64 	{%r353, %r358}, %rd277;
	// begin inline asm
	shfl.sync.down.b32 %r352, %r353, %r359, %r360, %r361;
	// end inline asm
	// begin inline asm
	shfl.sync.down.b32 %r357, %r358, %r359, %r360, %r361;
	// end inline asm
	mov.b64 	%rd156, {%r352, %r357};
	setp.gt.s32 	%p71, %r261, 15;
	mov.u32 	%r677, %r669;
	mov.u64 	%rd285, %rd277;
	@%p71 bra 	$L__BB5_184;
	setp.lt.s32 	%p72, %r669, %r342;
	mov.u32 	%r677, %r342;
	mov.u64 	%rd285, %rd156;
	@%p72 bra 	$L__BB5_184;
	setp.lt.s32 	%p73, %r342, %r669;
	mov.u32 	%r677, %r669;
	mov.u64 	%rd285, %rd277;
	@%p73 bra 	$L__BB5_184;
	setp.lt.s64 	%p74, %rd277, %rd156;
	selp.b32 	%r677, %r669, %r342, %p74;
	min.s64 	%rd285, %rd277, %rd156;
$L__BB5_184:
	setp.ne.s32 	%p75, %r261, 0;
	@%p75 bra 	$L__BB5_186;
	shr.u32 	%r362, %r127, 1;
	and.b32  	%r363, %r362, 496;
	mov.u32 	%r364, _ZN6thrust24THRUST_300001_SM_1000_NS8cuda_cub4core6detail5shmemE;
	add.s32 	%r365, %r364, %r363;
	st.shared.u32 	[%r365+8], %r677;
	st.shared.u64 	[%r365+16], %rd285;
$L__BB5_186:
	bar.sync 	0;
	setp.ne.s32 	%p76, %r127, 0;
	@%p76 bra 	$L__BB5_208;
	ld.shared.u32 	%r214, [_ZN6thrust24THRUST_300001_SM_1000_NS8cuda_cub4core6detail5shmemE+24];
	ld.shared.u64 	%rd159, [_ZN6thrust24THRUST_300001_SM_1000_NS8cuda_cub4core6detail5shmemE+32];
	setp.lt.s32 	%p77, %r677, %r214;
	mov.u32 	%r671, %r214;
	mov.u64 	%rd279, %rd159;
	@%p77 bra 	$L__BB5_190;
	setp.lt.s32 	%p78, %r214, %r677;
	mov.u32 	%r671, %r677;
	mov.u64 	%rd279, %rd285;
	@%p78 bra 	$L__BB5_190;
	setp.lt.s64 	%p79, %rd285, %rd159;
	selp.b32 	%r671, %r677, %r214, %p79;
	min.s64 	%rd279, %rd285, %rd159;
$L__BB5_190:
	ld.shared.u32 	%r217, [_ZN6thrust24THRUST_300001_SM_1000_NS8cuda_cub4core6detail5shmemE+40];
	ld.shared.u64 	%rd162, [_ZN6thrust24THRUST_300001_SM_1000_NS8cuda_cub4core6detail5shmemE+48];
	setp.lt.s32 	%p80, %r671, %r217;
	mov.u32 	%r672, %r217;
	mov.u64 	%rd280, %rd162;
	@%p80 bra 	$L__BB5_193;
	setp.lt.s32 	%p81, %r217, %r671;
	mov.u32 	%r672, %r671;
	mov.u64 	%rd280, %rd279;
	@%p81 bra 	$L__BB5_193;
	setp.lt.s64 	%p82, %rd279, %rd162;
	selp.b32 	%r672, %r671, %r217, %p82;
	min.s64 	%rd280, %rd279, %rd162;
$L__BB5_193:
	ld.shared.u32 	%r220, [_ZN6thrust24THRUST_300001_SM_1000_NS8cuda_cub4core6detail5shmemE+56];
	ld.shared.u64 	%rd165, [_ZN6thrust24THRUST_300001_SM_1000_NS8cuda_cub4core6detail5shmemE+64];
	setp.lt.s32 	%p83, %r672, %r220;
	mov.u32 	%r673, %r220;
	mov.u64 	%rd281, %rd165;
	@%p83 bra 	$L__BB5_196;
	setp.lt.s32 	%p84, %r220, %r672;
	mov.u32 	%r673, %r672;
	mov.u64 	%rd281, %rd280;
	@%p84 bra 	$L__BB5_196;
	setp.lt.s64 	%p85, %rd280, %rd165;
	selp.b32 	%r673, %r672, %r220, %p85;
	min.s64 	%rd281, %rd280, %rd165;
$L__BB5_196:
	ld.shared.u32 	%r223, [_ZN6thrust24THRUST_300001_SM_1000_NS8cuda_cub4core6detail5shmemE+72];
	ld.shared.u64 	%rd168, [_ZN6thrust24THRUST_300001_SM_1000_NS8cuda_cub4core6detail5shmemE+80];
	setp.lt.s32 	%p86, %r673, %r223;
	mov.u32 	%r674, %r223;
	mov.u64 	%rd282, %rd168;
	@%p86 bra 	$L__BB5_199;
	setp.lt.s32 	%p87, %r223, %r673;
	mov.u32 	%r674, %r673;
	mov.u64 	%rd282, %rd281;
	@%p87 bra 	$L__BB5_199;
	setp.lt.s64 	%p88, %rd281, %rd168;
	selp.b32 	%r674, %r673, %r223, %p88;
	min.s64 	%rd282, %rd281, %rd168;
$L__BB5_199:
	ld.shared.u32 	%r226, [_ZN6thrust24THRUST_300001_SM_1000_NS8cuda_cub4core6detail5shmemE+88];
	ld.shared.u64 	%rd171, [_ZN6thrust24THRUST_300001_SM_1000_NS8cuda_cub4core6detail5shmemE+96];
	setp.lt.s32 	%p89, %r674, %r226;
	mov.u32 	%r675, %r226;
	mov.u64 	%rd283, %rd171;
	@%p89 bra 	$L__BB5_202;
	setp.lt.s32 	%p90, %r226, %r674;
	mov.u32 	%r675, %r674;
	mov.u64 	%rd283, %rd282;
	@%p90 bra 	$L__BB5_202;
	setp.lt.s64 	%p91, %rd282, %rd171;
	selp.b32 	%r675, %r674, %r226, %p91;
	min.s64 	%rd283, %rd282, %rd171;
$L__BB5_202:
	ld.shared.u32 	%r229, [_ZN6thrust24THRUST_300001_SM_1000_NS8cuda_cub4core6detail5shmemE+104];
	ld.shared.u64 	%rd174, [_ZN6thrust24THRUST_300001_SM_1000_NS8cuda_cub4core6detail5shmemE+112];
	setp.lt.s32 	%p92, %r675, %r229;
	mov.u32 	%r676, %r229;
	mov.u64 	%rd284, %rd174;
	@%p92 bra 	$L__BB5_205;
	setp.lt.s32 	%p93, %r229, %r675;
	mov.u32 	%r676, %r675;
	mov.u64 	%rd284, %rd283;
	@%p93 bra 	$L__BB5_205;
	setp.lt.s64 	%p94, %rd283, %rd174;
	selp.b32 	%r676, %r675, %r229, %p94;
	min.s64 	%rd284, %rd283, %rd174;
$L__BB5_205:
	ld.shared.u32 	%r232, [_ZN6thrust24THRUST_300001_SM_1000_NS8cuda_cub4core6detail5shmemE+120];
	ld.shared.u64 	%rd177, [_ZN6thrust24THRUST_300001_SM_1000_NS8cuda_cub4core6detail5shmemE+128];
	setp.lt.s32 	%p95, %r676, %r232;
	mov.u32 	%r677, %r232;
	mov.u64 	%rd285, %rd177;
	@%p95 bra 	$L__BB5_208;
	setp.lt.s32 	%p96, %r232, %r676;
	mov.u32 	%r677, %r676;
	mov.u64 	%rd285, %rd284;
	@%p96 bra 	$L__BB5_208;
	setp.lt.s64 	%p97, %rd284, %rd177;
	selp.b32 	%r677, %r676, %r232, %p97;
	min.s64 	%rd285, %rd284, %rd177;
$L__BB5_208:
	mov.u32 	%r593, %tid.x;
	setp.ne.s32 	%p214, %r593, 0;
	@%p214 bra 	$L__BB5_210;
	ld.param.u64 	%rd222, [_ZN6thrust24THRUST_300001_SM_1000_NS8cuda_cub4core6detail13_kernel_agentINS1_8__reduce11ReduceAgentINS0_12zip_iteratorIN4cuda3std3__45tupleIJNS0_10device_ptrIiEENS0_17counting_iteratorIlNS0_11use_defaultESF_SF_EEEEEEEPNSB_IJilEEESJ_iNS1_9__extrema9arg_max_fIilNSA_4lessIiEEEEEEJSI_SK_iN3cub18CUB_300001_SM_100013GridEvenShareIiEENSS_9GridQueueIjEESP_EEEvDpT0__param_1];
	cvta.to.global.u64 	%rd219, %rd222;
	mul.wide.u32 	%rd220, %r1, 16;
	add.s64 	%rd221, %rd219, %rd220;
	st.global.u32 	[%rd221], %r677;
	st.global.u64 	[%rd221+8], %rd285;
$L__BB5_210:
	ret;

}
	// .globl	_ZN6thrust24THRUST_300001_SM_1000_NS8cuda_cub4core6detail13_kernel_agentINS1_8__reduce10DrainAgentIiEEJN3cub18CUB_300001_SM_10009GridQueueIjEEiEEEvDpT0_
.visible .entry _ZN6thrust24THRUST_300001_SM_1000_NS8cuda_cub4core6detail13_kernel_agentINS1_8__reduce10DrainAgentIiEEJN3cub18CUB_300001_SM_10009GridQueueIjEEiEEEvDpT0_(
	.param .align 8 .b8 _ZN6thrust24THRUST_300001_SM_1000_NS8cuda_cub4core6detail13_kernel_agentINS1_8__reduce10DrainAgentIiEEJN3cub18CUB_300001_SM_10009GridQueueIjEEiEEEvDpT0__param_0[8],
	.param .u32 _ZN6thrust24THRUST_300001_SM_1000_NS8cuda_cub4core6detail13_kernel_agentINS1_8__reduce10DrainAgentIiEEJN3cub18CUB_300001_SM_10009GridQueueIjEEiEEEvDpT0__param_1
)
.maxntid 1
{
	.reg .b32 	%r<3>;
	.reg .b64 	%rd<3>;

	ld.param.u64 	%rd1, [_ZN6thrust24THRUST_300001_SM_1000_NS8cuda_cub4core6detail13_kernel_agentINS1_8__reduce10DrainAgentIiEEJN3cub18CUB_300001_SM_10009GridQueueIjEEiEEEvDpT0__param_0];
	ld.param.u32 	%r1, [_ZN6thrust24THRUST_300001_SM_1000_NS8cuda_cub4core6detail13_kernel_agentINS1_8__reduce10DrainAgentIiEEJN3cub18CUB_300001_SM_10009GridQueueIjEEiEEEvDpT0__param_1];
	cvta.to.global.u64 	%rd2, %rd1;
	st.global.u32 	[%rd2], %r1;
	mov.b32 	%r2, 0;
	st.global.u32 	[%rd2+4], %r2;
	ret;

}
	// .globl	_ZN6thrust24THRUST_300001_SM_1000_NS8cuda_cub4core6detail13_kernel_agentINS1_8__reduce11ReduceAgentIPN4cuda3std3__45tupleIJilEEESC_SB_iNS1_9__extrema9arg_max_fIilNS9_4lessIiEEEEEEJSC_SC_iSH_EEEvDpT0_
.visible .entry _ZN6thrust24THRUST_300001_SM_1000_NS8cuda_cub4core6detail13_kernel_agentINS1_8__reduce11ReduceAgentIPN4cuda3std3__45tupleIJilEEESC_SB_iNS1_9__extrema9arg_max_fIilNS9_4lessIiEEEEEEJSC_SC_iSH_EEEvDpT0_(
	.param .u64 .ptr .align 1 _ZN6thrust24THRUST_300001_SM_1000_NS8cuda_cub4core6detail13_kernel_agentINS1_8__reduce11ReduceAgentIPN4cuda3std3__45tupleIJilEEESC_SB_iNS1_9__extrema9arg_max_fIilNS9_4lessIiEEEEEEJSC_SC_iSH_EEEvDpT0__param_0,
	.param .u64 .ptr .align 1 _ZN6thrust24THRUST_300001_SM_1000_NS8cuda_cub4core6detail13_kernel_agentINS1_8__reduce11ReduceAgentIPN4cuda3std3__45tupleIJilEEESC_SB_iNS1_9__extrema9arg_max_fIilNS9_4lessIiEEEEEEJSC_SC_iSH_EEEvDpT0__param_1,
	.param .u32 _ZN6thrust24THRUST_300001_SM_1000_NS8cuda_cub4core6detail13_kernel_agentINS1_8__reduce11ReduceAgentIPN4cuda3std3__45tupleIJilEEESC_SB_iNS1_9__extrema9arg_max_fIilNS9_4lessIiEEEEEEJSC_SC_iSH_EEEvDpT0__param_2,
	.param .align 1 .b8 _ZN6thrust24THRUST_300001_SM_1000_NS8cuda_cub4core6detail13_kernel_agentINS1_8__reduce11ReduceAgentIPN4cuda3std3__45tupleIJilEEESC_SB_iNS1_9__extrema9arg_max_fIilNS9_4lessIiEEEEEEJSC_SC_iSH_EEEvDpT0__param_3[1]
)
.maxntid 256
{
	.reg .pred 	%p<222>;
	.reg .b32 	%r<637>;
	.reg .b64 	%rd<356>;

	ld.param.u64 	%rd186, [_ZN6thrust24THRUST_300001_SM_1000_NS8cuda_cub4core6detail13_kernel_agentINS1_8__reduce11ReduceAgentIPN4cuda3std3__45tupleIJilEEESC_SB_iNS1_9__extrema9arg_max_fIilNS9_4lessIiEEEEEEJSC_SC_iSH_EEEvDpT0__param_0];
	ld.param.u64 	%rd187, [_ZN6thrust24THRUST_300001_SM_1000_NS8cuda_cub4core6detail13_kernel_agentINS1_8__reduce11ReduceAgentIPN4cuda3std3__45tupleIJilEEESC_SB_iNS1_9__extrema9arg_max_fIilNS9_4lessIiEEEEEEJSC_SC_iSH_EEEvDpT0__param_1];
	ld.param.u32 	%r215, [_ZN6thrust24THRUST_300001_SM_1000_NS8cuda_cub4core6detail13_kernel_agentINS1_8__reduce11ReduceAgentIPN4cuda3std3__45tupleIJilEEESC_SB_iNS1_9__extrema9arg_max_fIilNS9_4lessIiEEEEEEJSC_SC_iSH_EEEvDpT0__param_2];
	setp.eq.s32 	%p1, %r215, 0;
	@%p1 bra 	$L__BB7_211;
	setp.gt.s32 	%p2, %r215, 1279;
	@%p2 bra 	$L__BB7_121;
	mov.u32 	%r1, %tid.x;
	setp.ge.s32 	%p105, %r1, %r215;
	mov.b32 	%r572, 0;
	mov.b64 	%rd298, 0;
	mov.u32 	%r564, %r1;
	@%p105 bra 	$L__BB7_4;
	mul.wide.u32 	%rd263, %r1, 16;
	add.s64 	%rd260, %rd186, %rd263;
	// begin inline asm
	ld.global.nc.u64 %rd259, [%rd260];
	// end inline asm
	add.s64 	%rd262, %rd260, 8;
	// begin inline asm
	ld.global.nc.u64 %rd298, [%rd262];
	// end inline asm
	cvt.u32.u64 	%r572, %rd259;
	add.s32 	%r564, %r1, 256;
$L__BB7_4:
	setp.ge.s32 	%p106, %r564, %r215;
	@%p106 bra 	$L__BB7_25;
	not.b32 	%r334, %r564;
	add.s32 	%r6, %r215, %r334;
	and.b32  	%r335, %r6, 768;
	setp.eq.s32 	%p107, %r335, 768;
	@%p107 bra 	$L__BB7_11;
	mul.wide.u32 	%rd265, %r564, 16;
	add.s64 	%rd289, %rd186, %rd265;
	shr.u32 	%r336, %r6, 8;
	add.s32 	%r337, %r336, 1;
	and.b32  	%r338, %r337, 3;
	neg.s32 	%r560, %r338;
$L__BB7_7:
	.pragma "nounroll";
	mov.u64 	%rd5, %rd298;
	mov.u32 	%r10, %r572;
	// begin inline asm
	ld.global.nc.u64 %rd266, [%rd289];
	// end inline asm
	add.s64 	%rd269, %rd289, 8;
	// begin inline asm
	ld.global.nc.u64 %rd268, [%rd269];
	// end inline asm
	cvt.u32.u64 	%r11, %rd266;
	setp.lt.s32 	%p108, %r10, %r11;
	mov.u64 	%rd298, %rd268;
	mov.u32 	%r572, %r11;
	@%p108 bra 	$L__BB7_10;
	setp.lt.s32 	%p109, %r11, %r10;
	mov.u64 	%rd298, %rd5;
	mov.u32 	%r572, %r10;
	@%p109 bra 	$L__BB7_10;
	setp.lt.s64 	%p110, %rd5, %rd268;
	min.s64 	%rd298, %rd5, %rd268;
	selp.b32 	%r572, %r10, %r11, %p110;
$L__BB7_10:
	add.s32 	%r564, %r564, 256;
	add.s64 	%rd289, %rd289, 4096;
	add.s32 	%r560, %r560, 1;
	setp.ne.s32 	%p111, %r560, 0;
	@%p111 bra 	$L__BB7_7;
$L__BB7_11:
	setp.lt.u32 	%p112, %r6, 768;
	@%p112 bra 	$L__BB7_25;
$L__BB7_12:
	mul.wide.s32 	%rd274, %r564, 16;
	add.s64 	%rd271, %rd186, %rd274;
	// begin inline asm
	ld.global.nc.u64 %rd270, [%rd271];
	// end inline asm
	add.s64 	%rd273, %rd271, 8;
	// begin inline asm
	ld.global.nc.u64 %rd272, [%rd273];
	// end inline asm
	cvt.u32.u64 	%r21, %rd270;
	setp.lt.s32 	%p113, %r572, %r21;
	mov.u64 	%rd295, %rd272;
	mov.u32 	%r569, %r21;
	@%p113 bra 	$L__BB7_15;
	setp.lt.s32 	%p114, %r21, %r572;
	mov.u64 	%rd295, %rd298;
	mov.u32 	%r569, %r572;
	@%p114 bra 	$L__BB7_15;
	setp.lt.s64 	%p115, %rd298, %rd272;
	min.s64 	%rd295, %rd298, %rd272;
	selp.b32 	%r569, %r572, %r21, %p115;
$L__BB7_15:
	add.s64 	%rd276, %rd271, 4096;
	// begin inline asm
	ld.global.nc.u64 %rd275, [%rd276];
	// end inline asm
	add.s64 	%rd278, %rd271, 4104;
	// begin inline asm
	ld.global.nc.u64 %rd277, [%rd278];
	// end inline asm
	cvt.u32.u64 	%r24, %rd275;
	setp.lt.s32 	%p116, %r569, %r24;
	mov.u64 	%rd296, %rd277;
	mov.u32 	%r570, %r24;
	@%p116 bra 	$L__BB7_18;
	setp.lt.s32 	%p117, %r24, %r569;
	mov.u64 	%rd296, %rd295;
	mov.u32 	%r570, %r569;
	@%p117 bra 	$L__BB7_18;
	setp.lt.s64 	%p118, %rd295, %rd277;
	min.s64 	%rd296, %rd295, %rd277;
	selp.b32 	%r570, %r569, %r24, %p118;
$L__BB7_18:
	add.s64 	%rd280, %rd271, 8192;
	// begin inline asm
	ld.global.nc.u64 %rd279, [%rd280];
	// end inline asm
	add.s64 	%rd282, %rd271, 8200;
	// begin inline asm
	ld.global.nc.u64 %rd281, [%rd282];
	// end inline asm
	cvt.u32.u64 	%r27, %rd279;
	setp.lt.s32 	%p119, %r570, %r27;
	mov.u64 	%rd297, %rd281;
	mov.u32 	%r571, %r27;
	@%p119 bra 	$L__BB7_21;
	setp.lt.s32 	%p120, %r27, %r570;
	mov.u64 	%rd297, %rd296;
	mov.u32 	%r571, %r570;
	@%p120 bra 	$L__BB7_21;
	setp.lt.s64 	%p121, %rd296, %rd281;
	min.s64 	%rd297, %rd296, %rd281;
	selp.b32 	%r571, %r570, %r27, %p121;
$L__BB7_21:
	add.s64 	%rd284, %rd271, 12288;
	// begin inline asm
	ld.global.nc.u64 %rd283, [%rd284];
	// end inline asm
	add.s64 	%rd286, %rd271, 12296;
	// begin inline asm
	ld.global.nc.u64 %rd285, [%rd286];
	// end inline asm
	cvt.u32.u64 	%r30, %rd283;
	setp.lt.s32 	%p122, %r571, %r30;
	mov.u64 	%rd298, %rd285;
	mov.u32 	%r572, %r30;
	@%p122 bra 	$L__BB7_24;
	setp.lt.s32 	%p123, %r30, %r571;
	mov.u64 	%rd298, %rd297;
	mov.u32 	%r572, %r571;
	@%p123 bra 	$L__BB7_24;
	setp.lt.s64 	%p124, %rd297, %rd285;
	min.s64 	%rd298, %rd297, %rd285;
	selp.b32 	%r572, %r571, %r30, %p124;
$L__BB7_24:
	add.s32 	%r564, %r564, 1024;
	setp.lt.s32 	%p125, %r564, %r215;
	@%p125 bra 	$L__BB7_12;
$L__BB7_25:
	setp.lt.s32 	%p126, %r215, 256;
	@%p126 bra 	$L__BB7_70;
	// begin inline asm
	mov.u32 %r452, %laneid;
	// end inline asm
	mov.b32 	%r470, 1;
	mov.b32 	%r471, 31;
	mov.b32 	%r472, -1;
	// begin inline asm
	shfl.sync.down.b32 %r453, %r572, %r470, %r471, %r472;
	// end inline asm
	// begin inline asm
	shfl.sync.down.b32 %r458, %r459, %r470, %r471, %r472;
	// end inline asm
	mov.b64 	{%r464, %r469}, %rd298;
	// begin inline asm
	shfl.sync.down.b32 %r463, %r464, %r470, %r471, %r472;
	// end inline asm
	// begin inline asm
	shfl.sync.down.b32 %r468, %r469, %r470, %r471, %r472;
	// end inline asm
	mov.b64 	%rd27, {%r463, %r468};
	setp.gt.s32 	%p178, %r452, 30;
	mov.u64 	%rd300, %rd298;
	mov.u32 	%r574, %r572;
	@%p178 bra 	$L__BB7_30;
	setp.lt.s32 	%p179, %r572, %r453;
	mov.u64 	%rd300, %rd27;
	mov.u32 	%r574, %r453;
	@%p179 bra 	$L__BB7_30;
	setp.lt.s32 	%p180, %r453, %r572;
	mov.u64 	%rd300, %rd298;
	mov.u32 	%r574, %r572;
	@%p180 bra 	$L__BB7_30;
	setp.lt.s64 	%p181, %rd298, %rd27;
	min.s64 	%rd300, %rd298, %rd27;
	selp.b32 	%r574, %r572, %r453, %p181;
$L__BB7_30:
	mov.b32 	%r490, 2;
	mov.b32 	%r491, 31;
	mov.b32 	%r492, -1;
	// begin inline asm
	shfl.sync.down.b32 %r473, %r574, %r490, %r491, %r492;
	// end inline asm
	// begin inline asm
	shfl.sync.down.b32 %r478, %r479, %r490, %r491, %r492;
	// end inline asm
	mov.b64 	{%r484, %r489}, %rd300;
	// begin inline asm
	shfl.sync.down.b32 %r483, %r484, %r490, %r491, %r492;
	// end inline asm
	// begin inline asm
	shfl.sync.down.b32 %r488, %r489, %r490, %r491, %r492;
	// end inline asm
	mov.b64 	%rd30, {%r483, %r488};
	setp.gt.s32 	%p182, %r452, 29;
	mov.u64 	%rd301, %rd300;
	mov.u32 	%r575, %r574;
	@%p182 bra 	$L__BB7_34;
	setp.lt.s32 	%p183, %r574, %r473;
	mov.u64 	%rd301, %rd30;
	mov.u32 	%r575, %r473;
	@%p183 bra 	$L__BB7_34;
	setp.lt.s32 	%p184, %r473, %r574;
	mov.u64 	%rd301, %rd300;
	mov.u32 	%r575, %r574;
	@%p184 bra 	$L__BB7_34;
	setp.lt.s64 	%p185, %rd300, %rd30;
	min.s64 	%rd301, %rd300, %rd30;
	selp.b32 	%r575, %r574, %r473, %p185;
$L__BB7_34:
	mov.b32 	%r510, 4;
	mov.b32 	%r511, 31;
	mov.b32 	%r512, -1;
	// begin inline asm
	shfl.sync.down.b32 %r493, %r575, %r510, %r511, %r512;
	// end inline asm
	// begin inline asm
	shfl.sync.down.b32 %r498, %r499, %r510, %r511, %r512;
	// end inline asm
	mov.b64 	{%r504, %r509}, %rd301;
	// begin inline asm
	shfl.sync.down.b32 %r503, %r504, %r510, %r511, %r512;
	// end inline asm
	// begin inline asm
	shfl.sync.down.b32 %r508, %r509, %r510, %r511, %r512;
	// end inline asm
	mov.b64 	%rd33, {%r503, %r508};
	setp.gt.s32 	%p186, %r452, 27;
	mov.u64 	%rd302, %rd301;
	mov.u32 	%r576, %r575;
	@%p186 bra 	$L__BB7_38;
	setp.lt.s32 	%p187, %r575, %r493;
	mov.u64 	%rd302, %rd33;
	mov.u32 	%r576, %r493;
	@%p187 bra 	$L__BB7_38;
	setp.lt.s32 	%p188, %r493, %r575;
	mov.u64 	%rd302, %rd301;
	mov.u32 	%r576, %r575;
	@%p188 bra 	$L__BB7_38;
	setp.lt.s64 	%p189, %rd301, %rd33;
	min.s64 	%rd302, %rd301, %rd33;
	selp.b32 	%r576, %r575, %r493, %p189;
$L__BB7_38:
	mov.b32 	%r530, 8;
	mov.b32 	%r531, 31;
	mov.b32 	%r532, -1;
	// begin inline asm
	shfl.sync.down.b32 %r513, %r576, %r530, %r531, %r532;
	// end inline asm
	// begin inline asm
	shfl.sync.down.b32 %r518, %r519, %r530, %r531, %r532;
	// end inline asm
	mov.b64 	{%r524, %r529}, %rd302;
	// begin inline asm
	shfl.sync.down.b32 %r523, %r524, %r530, %r531, %r532;
	// end inline asm
	// begin inline asm
	shfl.sync.down.b32 %r528, %r529, %r530, %r531, %r532;
	// end inline asm
	mov.b64 	%rd36, {%r523, %r528};
	setp.gt.s32 	%p190, %r452, 23;
	mov.u64 	%rd303, %rd302;
	mov.u32 	%r577, %r576;
	@%p190 bra 	$L__BB7_42;
	setp.lt.s32 	%p191, %r576, %r513;
	mov.u64 	%rd303, %rd36;
	mov.u32 	%r577, %r513;
	@%p191 bra 	$L__BB7_42;
	setp.lt.s32 	%p192, %r513, %r576;
	mov.u64 	%rd303, %rd302;
	mov.u32 	%r577, %r576;
	@%p192 bra 	$L__BB7_42;
	setp.lt.s64 	%p193, %rd302, %rd36;
	min.s64 	%rd303, %rd302, %rd36;
	selp.b32 	%r577, %r576, %r513, %p193;
$L__BB7_42:
	mov.b32 	%r550, 16;
	mov.b32 	%r551, 31;
	mov.b32 	%r552, -1;
	// begin inline asm
	shfl.sync.down.b32 %r533, %r577, %r550, %r551, %r552;
	// end inline asm
	// begin inline asm
	shfl.sync.down.b32 %r538, %r539, %r550, %r551, %r552;
	// end inline asm
	mov.b64 	{%r544, %r549}, %rd303;
	// begin inline asm
	shfl.sync.down.b32 %r543, %r544, %r550, %r551, %r552;
	// end inline asm
	// begin inline asm
	shfl.sync.down.b32 %r548, %r549, %r550, %r551, %r552;
	// end inline asm
	mov.b64 	%rd39, {%r543, %r548};
	setp.gt.s32 	%p194, %r452, 15;
	mov.u64 	%rd355, %rd303;
	mov.u32 	%r636, %r577;
	@%p194 bra 	$L__BB7_46;
	setp.lt.s32 	%p195, %r577, %r533;
	mov.u64 	%rd355, %rd39;
	mov.u32 	%r636, %r533;
	@%p195 bra 	$L__BB7_46;
	setp.lt.s32 	%p196, %r533, %r577;
	mov.u64 	%rd355, %rd303;
	mov.u32 	%r636, %r577;
	@%p196 bra 	$L__BB7_46;
	setp.lt.s64 	%p197, %rd303, %rd39;
	min.s64 	%rd355, %rd303, %rd39;
	selp.b32 	%r636, %r577, %r533, %p197;
$L__BB7_46:
	setp.ne.s32 	%p198, %r452, 0;
	@%p198 bra 	$L__BB7_48;
	shr.u32 	%r553, %r1, 1;
	and.b32  	%r554, %r553, 496;
	mov.u32 	%r555, _ZN6thrust24THRUST_300001_SM_1000_NS8cuda_cub4core6detail5shmemE;
	add.s32 	%r556, %r555, %r554;
	st.shared.u32 	[%r556+8], %r636;
	st.shared.u64 	[%r556+16], %rd355;
$L__BB7_48:
	bar.sync 	0;
	setp.ne.s32 	%p199, %r1, 0;
	@%p199 bra 	$L__BB7_209;
	ld.shared.u32 	%r51, [_ZN6thrust24THRUST_300001_SM_1000_NS8cuda_cub4core6detail5shmemE+24];
	ld.shared.u64 	%rd42, [_ZN6thrust24THRUST_300001_SM_1000_NS8cuda_cub4core6detail5shmemE+32];
	setp.lt.s32 	%p200, %r636, %r51;
	mov.u64 	%rd305, %rd42;
	mov.u32 	%r579, %r51;
	@%p200 bra 	$L__BB7_52;
	setp.lt.s32 	%p201, %r51, %r636;
	mov.u64 	%rd305, %rd355;
	mov.u32 	%r579, %r636;
	@%p201 bra 	$L__BB7_52;
	setp.lt.s64 	%p202, %rd355, %rd42;
	min.s64 	%rd305, %rd355, %rd42;
	selp.b32 	%r579, %r636, %r51, %p202;
$L__BB7_52:
	ld.shared.u32 	%r54, [_ZN6thrust24THRUST_300001_SM_1000_NS8cuda_cub4core6detail5shmemE+40];
	ld.shared.u64 	%rd45, [_ZN6thrust24THRUST_300001_SM_1000_NS8cuda_cub4core6detail5shmemE+48];
	setp.lt.s32 	%p203, %r579, %r54;
	mov.u64 	%rd306, %rd45;
	mov.u32 	%r580, %r54;
	@%p203 bra 	$L__BB7_55;
	setp.lt.s32 	%p204, %r54, %r579;
	mov.u64 	%rd306, %rd305;
	mov.u32 	%r580, %r579;
	@%p204 bra 	$L__BB7_55;
	setp.lt.s64 	%p205, %rd305, %rd45;
	min.s64 	%rd306, %rd305, %rd45;
	selp.b32 	%r580, %r579, %r54, %p205;
$L__BB7_55:
	ld.shared.u32 	%r57, [_ZN6thrust24THRUST_300001_SM_1000_NS8cuda_cub4core6detail5shmemE+56];
	ld.shared.u64 	%rd48, [_ZN6thrust24THRUST_300001_SM_1000_NS8cuda_cub4core6detail5shmemE+64];
	setp.lt.s32 	%p206, %r580, %r57;
	mov.u64 	%rd307, %rd48;
	mov.u32 	%r581, %r57;
	@%p206 bra 	$L__BB7_58;
	setp.lt.s32 	%p207, %r57, %r580;
	mov.u64 	%rd307, %rd306;
	mov.u32 	%r581, %r580;
	@%p207 bra 	$L__BB7_58;
	setp.lt.s64 	%p208, %rd306, %rd48;
	min.s64 	%rd307, %rd306, %rd48;
	selp.b32 	%r581, %r580, %r57, %p208;
$L__BB7_58:
	ld.shared.u32 	%r60, [_ZN6thrust24THRUST_300001_SM_1000_NS8cuda_cub4core6detail5shmemE+72];
	ld.shared.u64 	%rd51, [_ZN6thrust24THRUST_300001_SM_1000_NS8cuda_cub4core6detail5shmemE+80];
	setp.lt.s32 	%p209, %r581, %r60;
	mov.u64 	%rd308, %rd51;
	mov.u32 	%r582, %r60;
	@%p209 bra 	$L__BB7_61;
	setp.lt.s32 	%p210, %r60, %r581;
	mov.u64 	%rd308, %rd307;
	mov.u32 	%r582, %r581;
	@%p210 bra 	$L__BB7_61;
	setp.lt.s64 	%p211, %rd307, %rd51;
	min.s64 	%rd308, %rd307, %rd51;
	selp.b32 	%r582, %r581, %r60, %p211;
$L__BB7_61:
	ld.shared.u32 	%r63, [_ZN6thrust24THRUST_300001_SM_1000_NS8cuda_cub4core6detail5shmemE+88];
	ld.shared.u64 	%rd54, [_ZN6thrust24THRUST_300001_SM_1000_NS8cuda_cub4core6detail5shmemE+96];
	setp.lt.s32 	%p212, %r582, %r63;
	mov.u64 	%rd309, %rd54;
	mov.u32 	%r583, %r63;
	@%p212 bra 	$L__BB7_64;
	setp.lt.s32 	%p213, %r63, %r582;
	mov.u64 	%rd309, %rd308;
	mov.u32 	%r583, %r582;
	@%p213 bra 	$L__BB7_64;
	setp.lt.s64 	%p214, %rd308, %rd54;
	min.s64 	%rd309, %rd308, %rd54;
	selp.b32 	%r583, %r582, %r63, %p214;
$L__BB7_64:
	ld.shared.u32 	%r66, [_ZN6thrust24THRUST_300001_SM_1000_NS8cuda_cub4core6detail5shmemE+104];
	ld.shared.u64 	%rd57, [_ZN6thrust24THRUST_300001_SM_1000_NS8cuda_cub4core6detail5shmemE+112];
	setp.lt.s32 	%p215, %r583, %r66;
	mov.u64 	%rd310, %rd57;
	mov.u32 	%r584, %r66;
	@%p215 bra 	$L__BB7_67;
	setp.lt.s32 	%p216, %r66, %r583;
	mov.u64 	%rd310, %rd309;
	mov.u32 	%r584, %r583;
	@%p216 bra 	$L__BB7_67;
	setp.lt.s64 	%p217, %rd309, %rd57;
	min.s64 	%rd310, %rd309, %rd57;
	selp.b32 	%r584, %r583, %r66, %p217;
$L__BB7_67:
	ld.shared.u32 	%r69, [_ZN6thrust24THRUST_300001_SM_1000_NS8cuda_cub4core6detail5shmemE+120];
	ld.shared.u64 	%rd60, [_ZN6thrust24THRUST_300001_SM_1000_NS8cuda_cub4core6detail5shmemE+128];
	setp.lt.s32 	%p218, %r584, %r69;
	mov.u32 	%r636, %r69;
	mov.u64 	%rd355, %rd60;
	@%p218 bra 	$L__BB7_209;
	setp.lt.s32 	%p219, %r69, %r584;
	mov.u32 	%r636, %r584;
	mov.u64 	%rd355, %rd310;
	@%p219 bra 	$L__BB7_209;
	setp.lt.s64 	%p220, %rd310, %rd60;
	min.s64 	%rd355, %rd310, %rd60;
	selp.b32 	%r636, %r584, %r69, %p220;
	bra.uni 	$L__BB7_209;
$L__BB7_70:
	// begin inline asm
	mov.u32 %r339, %laneid;
	// end inline asm
	and.b32  	%r360, %r1, 992;
	add.s32 	%r361, %r360, 32;
	setp.gt.s32 	%p127, %r361, %r215;
	not.b32 	%r362, %r360;
	add.s32 	%r363, %r215, %r362;
	selp.b32 	%r358, %r363, 31, %p127;
	mov.b32 	%r357, 1;
	mov.b32 	%r359, -1;
	// begin inline asm
	shfl.sync.down.b32 %r340, %r572, %r357, %r358, %r359;
	// end inline asm
	// begin inline asm
	shfl.sync.down.b32 %r345, %r346, %r357, %r358, %r359;
	// end inline asm
	mov.b64 	{%r351, %r356}, %rd298;
	// begin inline asm
	shfl.sync.down.b32 %r350, %r351, %r357, %r358, %r359;
	// end inline asm
	// begin inline asm
	shfl.sync.down.b32 %r355, %r356, %r357, %r358, %r359;
	// end inline asm
	mov.b64 	%rd62, {%r350, %r355};
	setp.ge.s32 	%p128, %r339, %r358;
	mov.u64 	%rd311, %rd298;
	mov.u32 	%r585, %r572;
	@%p128 bra 	$L__BB7_74;
	setp.lt.s32 	%p129, %r572, %r340;
	mov.u64 	%rd311, %rd62;
	mov.u32 	%r585, %r340;
	@%p129 bra 	$L__BB7_74;
	setp.lt.s32 	%p130, %r340, %r572;
	mov.u64 	%rd311, %rd298;
	mov.u32 	%r585, %r572;
	@%p130 bra 	$L__BB7_74;
	setp.lt.s64 	%p131, %rd298, %rd62;
	min.s64 	%rd311, %rd298, %rd62;
	selp.b32 	%r585, %r572, %r340, %p131;
$L__BB7_74:
	mov.b32 	%r381, 2;
	mov.b32 	%r383, -1;
	// begin inline asm
	shfl.sync.down.b32 %r364, %r585, %r381, %r358, %r383;
	// end inline asm
	// begin inline asm
	shfl.sync.down.b32 %r369, %r370, %r381, %r358, %r383;
	// end inline asm
	mov.b64 	{%r375, %r380}, %rd311;
	// begin inline asm
	shfl.sync.down.b32 %r374, %r375, %r381, %r358, %r383;
	// end inline asm
	// begin inline asm
	shfl.sync.down.b32 %r379, %r380, %r381, %r358, %r383;
	// end inline asm
	mov.b64 	%rd65, {%r374, %r379};
	add.s32 	%r384, %r339, 2;
	setp.gt.s32 	%p132, %r384, %r358;
	mov.u64 	%rd312, %rd311;
	mov.u32 	%r586, %r585;
	@%p132 bra 	$L__BB7_78;
	setp.lt.s32 	%p133, %r585, %r364;
	mov.u64 	%rd312, %rd65;
	mov.u32 	%r586, %r364;
	@%p133 bra 	$L__BB7_78;
	setp.lt.s32 	%p134, %r364, %r585;
	mov.u64 	%rd312, %rd311;
	mov.u32 	%r586, %r585;
	@%p134 bra 	$L__BB7_78;
	setp.lt.s64 	%p135, %rd311, %rd65;
	min.s64 	%rd312, %rd311, %rd65;
	selp.b32 	%r586, %r585, %r364, %p135;
$L__BB7_78:
	mov.b32 	%r402, 4;
	mov.b32 	%r404, -1;
	// begin inline asm
	shfl.sync.down.b32 %r385, %r586, %r402, %r358, %r404;
	// end inline asm
	// begin inline asm
	shfl.sync.down.b32 %r390, %r391, %r402, %r358, %r404;
	// end inline asm
	mov.b64 	{%r396, %r401}, %rd312;
	// begin inline asm
	shfl.sync.down.b32 %r395, %r396, %r402, %r358, %r404;
	// end inline asm
	// begin inline asm
	shfl.sync.down.b32 %r400, %r401, %r402, %r358, %r404;
	// end inline asm
	mov.b64 	%rd68, {%r395, %r400};
	add.s32 	%r405, %r339, 4;
	setp.gt.s32 	%p136, %r405, %r358;
	mov.u32 	%r587, %r586;
	mov.u64 	%rd313, %rd312;
	@%p136 bra 	$L__BB7_82;
	setp.lt.s32 	%p137, %r586, %r385;
	mov.u32 	%r587, %r385;
	mov.u64 	%rd313, %rd68;
	@%p137 bra 	$L__BB7_82;
	setp.lt.s32 	%p138, %r385, %r586;
	mov.u32 	%r587, %r586;
	mov.u64 	%rd313, %rd312;
	@%p138 bra 	$L__BB7_82;
	setp.lt.s64 	%p139, %rd312, %rd68;
	selp.b32 	%r587, %r586, %r385, %p139;
	min.s64 	%rd313, %rd312, %rd68;
$L__BB7_82:
	mov.b32 	%r423, 8;
	mov.b32 	%r425, -1;
	// begin inline asm
	shfl.sync.down.b32 %r406, %r587, %r423, %r358, %r425;
	// end inline asm
	// begin inline asm
	shfl.sync.down.b32 %r411, %r412, %r423, %r358, %r425;
	// end inline asm
	mov.b64 	{%r417, %r422}, %rd313;
	// begin inline asm
	shfl.sync.down.b32 %r416, %r417, %r423, %r358, %r425;
	// end inline asm
	// begin inline asm
	shfl.sync.down.b32 %r421, %r422, %r423, %r358, %r425;
	// end inline asm
	mov.b64 	%rd71, {%r416, %r421};
	add.s32 	%r426, %r339, 8;
	setp.gt.s32 	%p140, %r426, %r358;
	mov.u32 	%r588, %r587;
	mov.u64 	%rd314, %rd313;
	@%p140 bra 	$L__BB7_86;
	setp.lt.s32 	%p141, %r587, %r406;
	mov.u32 	%r588, %r406;
	mov.u64 	%rd314, %rd71;
	@%p141 bra 	$L__BB7_86;
	setp.lt.s32 	%p142, %r406, %r587;
	mov.u32 	%r588, %r587;
	mov.u64 	%rd314, %rd313;
	@%p142 bra 	$L__BB7_86;
	setp.lt.s64 	%p143, %rd313, %rd71;
	selp.b32 	%r588, %r587, %r406, %p143;
	min.s64 	%rd314, %rd313, %rd71;
$L__BB7_86:
	mov.b32 	%r444, 16;
	mov.b32 	%r446, -1;
	// begin inline asm
	shfl.sync.down.b32 %r427, %r588, %r444, %r358, %r446;
	// end inline asm
	// begin inline asm
	shfl.sync.down.b32 %r432, %r433, %r444, %r358, %r446;
	// end inline asm
	mov.b64 	{%r438, %r443}, %rd314;
	// begin inline asm
	shfl.sync.down.b32 %r437, %r438, %r444, %r358, %r446;
	// end inline asm
	// begin inline asm
	shfl.sync.down.b32 %r442, %r443, %r444, %r358, %r446;
	// end inline asm
	mov.b64 	%rd74, {%r437, %r442};
	add.s32 	%r447, %r339, 16;
	setp.gt.s32 	%p144, %r447, %r358;
	mov.u32 	%r636, %r588;
	mov.u64 	%rd355, %rd314;
	@%p144 bra 	$L__BB7_90;
	setp.lt.s32 	%p145, %r588, %r427;
	mov.u32 	%r636, %r427;
	mov.u64 	%rd355, %rd74;
	@%p145 bra 	$L__BB7_90;
	setp.lt.s32 	%p146, %r427, %r588;
	mov.u32 	%r636, %r588;
	mov.u64 	%rd355, %rd314;
	@%p146 bra 	$L__BB7_90;
	setp.lt.s64 	%p147, %rd314, %rd74;
	selp.b32 	%r636, %r588, %r427, %p147;
	min.s64 	%rd355, %rd314, %rd74;
$L__BB7_90:
	setp.ne.s32 	%p148, %r339, 0;
	@%p148 bra 	$L__BB7_92;
	shr.u32 	%r448, %r1, 1;
	and.b32  	%r449, %r448, 496;
	mov.u32 	%r450, _ZN6thrust24THRUST_300001_SM_1000_NS8cuda_cub4core6detail5shmemE;
	add.s32 	%r451, %r450, %r449;
	st.shared.u32 	[%r451+8], %r636;
	st.shared.u64 	[%r451+16], %rd355;
$L__BB7_92:
	bar.sync 	0;
	setp.ne.s32 	%p149, %r1, 0;
	@%p149 bra 	$L__BB7_209;
	setp.lt.s32 	%p150, %r215, 33;
	mov.u32 	%r590, %r636;
	mov.u64 	%rd316, %rd355;
	@%p150 bra 	$L__BB7_97;
	ld.shared.u32 	%r88, [_ZN6thrust24THRUST_300001_SM_1000_NS8cuda_cub4core6detail5shmemE+24];
	ld.shared.u64 	%rd77, [_ZN6thrust24THRUST_300001_SM_1000_NS8cuda_cub4core6detail5shmemE+32];
	setp.lt.s32 	%p151, %r636, %r88;
	mov.u32 	%r590, %r88;
	mov.u64 	%rd316, %rd77;
	@%p151 bra 	$L__BB7_97;
	setp.lt.s32 	%p152, %r88, %r636;
	mov.u32 	%r590, %r636;
	mov.u64 	%rd316, %rd355;
	@%p152 bra 	$L__BB7_97;
	setp.lt.s64 	%p153, %rd355, %rd77;
	selp.b32 	%r590, %r636, %r88, %p153;
	min.s64 	%rd316, %rd355, %rd77;
$L__BB7_97:
	setp.lt.s32 	%p154, %r215, 65;
	mov.u32 	%r591, %r590;
	mov.u64 	%rd317, %rd316;
	@%p154 bra 	$L__BB7_101;
	ld.shared.u32 	%r91, [_ZN6thrust24THRUST_300001_SM_1000_NS8cuda_cub4core6detail5shmemE+40];
	ld.shared.u64 	%rd80, [_ZN6thrust24THRUST_300001_SM_1000_NS8cuda_cub4core6detail5shmemE+48];
	setp.lt.s32 	%p155, %r590, %r91;
	mov.u32 	%r591, %r91;
	mov.u64 	%rd317, %rd80;
	@%p155 bra 	$L__BB7_101;
	setp.lt.s32 	%p156, %r91, %r590;
	mov.u32 	%r591, %r590;
	mov.u64 	%rd317, %rd316;
	@%p156 bra 	$L__BB7_101;
	setp.lt.s64 	%p157, %rd316, %rd80;
	selp.b32 	%r591, %r590, %r91, %p157;
	min.s64 	%rd317, %rd316, %rd80;
$L__BB7_101:
	setp.lt.s32 	%p158, %r215, 97;
	mov.u32 	%r592, %r591;
	mov.u64 	%rd318, %rd317;
	@%p158 bra 	$L__BB7_105;
	ld.shared.u32 	%r94, [_ZN6thrust24THRUST_300001_SM_1000_NS8cuda_cub4core6detail5shmemE+56];
	ld.shared.u64 	%rd83, [_ZN6thrust24THRUST_300001_SM_1000_NS8cuda_cub4core6detail5shmemE+64];
	setp.lt.s32 	%p159, %r591, %r94;
	mov.u32 	%r592, %r94;
	mov.u64 	%rd318, %rd83;
	@%p159 bra 	$L__BB7_105;
	setp.lt.s32 	%p160, %r94, %r591;
	mov.u32 	%r592, %r591;
	mov.u64 	%rd318, %rd317;
	@%p160 bra 	$L__BB7_105;
	setp.lt.s64 	%p161, %rd317, %rd83;
	selp.b32 	%r592, %r591, %r94, %p161;
	min.s64 	%rd318, %rd317, %rd83;
$L__BB7_105:
	setp.lt.s32 	%p162, %r215, 129;
	mov.u32 	%r593, %r592;
	mov.u64 	%rd319, %rd318;
	@%p162 bra 	$L__BB7_109;
	ld.shared.u32 	%r97, [_ZN6thrust24THRUST_300001_SM_1000_NS8cuda_cub4core6detail5shmemE+72];
	ld.shared.u64 	%rd86, [_ZN6thrust24THRUST_300001_SM_1000_NS8cuda_cub4core6detail5shmemE+80];
	setp.lt.s32 	%p163, %r592, %r97;
	mov.u32 	%r593, %r97;
	mov.u64 	%rd319, %rd86;
	@%p163 bra 	$L__BB7_109;
	setp.lt.s32 	%p164, %r97, %r592;
	mov.u32 	%r593, %r592;
	mov.u64 	%rd319, %rd318;
	@%p164 bra 	$L__BB7_109;
	setp.lt.s64 	%p165, %rd318, %rd86;
	selp.b32 	%r593, %r592, %r97, %p165;
	min.s64 	%rd319, %rd318, %rd86;
$L__BB7_109:
	setp.lt.s32 	%p166, %r215, 161;
	mov.u32 	%r594, %r593;
	mov.u64 	%rd320, %rd319;
	@%p166 bra 	$L__BB7_113;
	ld.shared.u32 	%r100, [_ZN6thrust24THRUST_300001_SM_1000_NS8cuda_cub4core6detail5shmemE+88];
	ld.shared.u64 	%rd89, [_ZN6thrust24THRUST_300001_SM_1000_NS8cuda_cub4core6detail5shmemE+96];
	setp.lt.s32 	%p167, %r593, %r100;
	mov.u32 	%r594, %r100;
	mov.u64 	%rd320, %rd89;
	@%p167 bra 	$L__BB7_113;
	setp.lt.s32 	%p168, %r100, %r593;
	mov.u32 	%r594, %r593;
	mov.u64 	%rd320, %rd319;
	@%p168 bra 	$L__BB7_113;
	setp.lt.s64 	%p169, %rd319, %rd89;
	selp.b32 	%r594, %r593, %r100, %p169;
	min.s64 	%rd320, %rd319, %rd89;
$L__BB7_113:
	setp.lt.s32 	%p170, %r215, 193;
	mov.u32 	%r595, %r594;
	mov.u64 	%rd321, %rd320;
	@%p170 bra 	$L__BB7_117;
	ld.shared.u32 	%r103, [_ZN6thrust24THRUST_300001_SM_1000_NS8cuda_cub4core6detail5shmemE+104];
	ld.shared.u64 	%rd92, [_ZN6thrust24THRUST_300001_SM_1000_NS8cuda_cub4core6detail5shmemE+112];
	setp.lt.s32 	%p171, %r594, %r103;
	mov.u32 	%r595, %r103;
	mov.u64 	%rd321, %rd92;
	@%p171 bra 	$L__BB7_117;
	setp.lt.s32 	%p172, %r103, %r594;
	mov.u32 	%r595, %r594;
	mov.u64 	%rd321, %rd320;
	@%p172 bra 	$L__BB7_117;
	setp.lt.s64 	%p173, %rd320, %rd92;
	selp.b32 	%r595, %r594, %r103, %p173;
	min.s64 	%rd321, %rd320, %rd92;
$L__BB7_117:
	setp.lt.s32 	%p174, %r215, 225;
	mov.u32 	%r636, %r595;
	mov.u64 	%rd355, %rd321;
	@%p174 bra 	$L__BB7_209;
	ld.shared.u32 	%r106, [_ZN6thrust24THRUST_300001_SM_1000_NS8cuda_cub4core6detail5shmemE+120];
	ld.shared.u64 	%rd95, [_ZN6thrust24THRUST_300001_SM_1000_NS8cuda_cub4core6detail5shmemE+128];
	setp.lt.s32 	%p175, %r595, %r106;
	mov.u32 	%r636, %r106;
	mov.u64 	%rd355, %rd95;
	@%p175 bra 	$L__BB7_209;
	setp.lt.s32 	%p176, %r106, %r595;
	mov.u32 	%r636, %r595;
	mov.u64 	%rd355, %rd321;
	@%p176 bra 	$L__BB7_209;
	setp.lt.s64 	%p177, %rd321, %rd95;
	selp.b32 	%r636, %r595, %r106, %p177;
	min.s64 	%rd355, %rd321, %rd95;
	bra.uni 	$L__BB7_209;
$L__BB7_121:
	mov.u32 	%r108, %tid.x;
	mul.wide.u32 	%rd208, %r108, 16;
	add.s64 	%rd189, %rd186, %rd208;
	// begin inline asm
	ld.global.nc.u64 %rd188, [%rd189];
	// end inline asm
	add.s64 	%rd191, %rd189, 8;
	// begin inline asm
	ld.global.nc.u64 %rd190, [%rd191];
	// end inline asm
	cvt.u32.u64 	%r109, %rd188;
	add.s64 	%rd193, %rd189, 4096;
	// begin inline asm
	ld.global.nc.u64 %rd192, [%rd193];
	// end inline asm
	add.s64 	%rd195, %rd189, 4104;
	// begin inline asm
	ld.global.nc.u64 %rd322, [%rd195];
	// end inline asm
	cvt.u32.u64 	%r596, %rd192;
	add.s64 	%rd197, %rd189, 8192;
	// begin inline asm
	ld.global.nc.u64 %rd196, [%rd197];
	// end inline asm
	add.s64 	%rd199, %rd189, 8200;
	// begin inline asm
	ld.global.nc.u64 %rd323, [%rd199];
	// end inline asm
	cvt.u32.u64 	%r597, %rd196;
	add.s64 	%rd201, %rd189, 12288;
	// begin inline asm
	ld.global.nc.u64 %rd200, [%rd201];
	// end inline asm
	add.s64 	%rd203, %rd189, 12296;
	// begin inline asm
	ld.global.nc.u64 %rd324, [%rd203];
	// end inline asm
	cvt.u32.u64 	%r598, %rd200;
	add.s64 	%rd205, %rd189, 16384;
	// begin inline asm
	ld.global.nc.u64 %rd204, [%rd205];
	// end inline asm
	add.s64 	%rd207, %rd189, 16392;
	// begin inline asm
	ld.global.nc.u64 %rd342, [%rd207];
	// end inline asm
	cvt.u32.u64 	%r623, %rd204;
	setp.lt.s32 	%p3, %r109, %r596;
	@%p3 bra 	$L__BB7_123;
	setp.lt.s32 	%p4, %r596, %r109;
	setp.lt.s64 	%p5, %rd190, %rd322;
	or.pred  	%p6, %p4, %p5;
	selp.b32 	%r596, %r109, %r596, %p6;
	selp.b64 	%rd322, %rd190, %rd322, %p6;
$L__BB7_123:
	setp.lt.s32 	%p7, %r596, %r597;
	@%p7 bra 	$L__BB7_125;
	setp.lt.s32 	%p8, %r597, %r596;
	setp.lt.s64 	%p9, %rd322, %rd323;
	or.pred  	%p10, %p8, %p9;
	selp.b32 	%r597, %r596, %r597, %p10;
	selp.b64 	%rd323, %rd322, %rd323, %p10;
$L__BB7_125:
	setp.lt.s32 	%p11, %r597, %r598;
	@%p11 bra 	$L__BB7_127;
	setp.lt.s32 	%p12, %r598, %r597;
	setp.lt.s64 	%p13, %rd323, %rd324;
	or.pred  	%p14, %p12, %p13;
	selp.b32 	%r598, %r597, %r598, %p14;
	selp.b64 	%rd324, %rd323, %rd324, %p14;
$L__BB7_127:
	setp.lt.s32 	%p15, %r598, %r623;
	@%p15 bra 	$L__BB7_129;
	setp.lt.s32 	%p16, %r623, %r598;
	setp.lt.s64 	%p17, %rd324, %rd342;
	or.pred  	%p18, %p16, %p17;
	selp.b32 	%r623, %r598, %r623, %p18;
	selp.b64 	%rd342, %rd324, %rd342, %p18;
$L__BB7_129:
	setp.lt.u32 	%p19, %r215, 2560;
	mov.b32 	%r608, 1280;
	@%p19 bra 	$L__BB7_142;
	mov.b32 	%r600, 1280;
	mov.u32 	%r601, %r623;
	mov.u64 	%rd326, %rd342;
$L__BB7_131:
	add.s32 	%r218, %r600, %r108;
	mul.wide.u32 	%rd229, %r218, 16;
	add.s64 	%rd210, %rd186, %rd229;
	// begin inline asm
	ld.global.nc.u64 %rd209, [%rd210];
	// end inline asm
	add.s64 	%rd212, %rd210, 8;
	// begin inline asm
	ld.global.nc.u64 %rd327, [%rd212];
	// end inline asm
	cvt.u32.u64 	%r602, %rd209;
	add.s64 	%rd214, %rd210, 4096;
	// begin inline asm
	ld.global.nc.u64 %rd213, [%rd214];
	// end inline asm
	add.s64 	%rd216, %rd210, 4104;
	// begin inline asm
	ld.global.nc.u64 %rd328, [%rd216];
	// end inline asm
	cvt.u32.u64 	%r603, %rd213;
	add.s64 	%rd218, %rd210, 8192;
	// begin inline asm
	ld.global.nc.u64 %rd217, [%rd218];
	// end inline asm
	add.s64 	%rd220, %rd210, 8200;
	// begin inline asm
	ld.global.nc.u64 %rd329, [%rd220];
	// end inline asm
	cvt.u32.u64 	%r604, %rd217;
	add.s64 	%rd222, %rd210, 12288;
	// begin inline asm
	ld.global.nc.u64 %rd221, [%rd222];
	// end inline asm
	add.s64 	%rd224, %rd210, 12296;
	// begin inline asm
	ld.global.nc.u64 %rd330, [%rd224];
	// end inline asm
	cvt.u32.u64 	%r605, %rd221;
	add.s64 	%rd226, %rd210, 16384;
	// begin inline asm
	ld.global.nc.u64 %rd225, [%rd226];
	// end inline asm
	add.s64 	%rd228, %rd210, 16392;
	// begin inline asm
	ld.global.nc.u64 %rd342, [%rd228];
	// end inline asm
	cvt.u32.u64 	%r623, %rd225;
	setp.lt.s32 	%p20, %r601, %r602;
	@%p20 bra 	$L__BB7_133;
	setp.lt.s32 	%p21, %r602, %r601;
	setp.lt.s64 	%p22, %rd326, %rd327;
	or.pred  	%p23, %p21, %p22;
	selp.b32 	%r602, %r601, %r602, %p23;
	selp.b64 	%rd327, %rd326, %rd327, %p23;
$L__BB7_133:
	setp.lt.s32 	%p24, %r602, %r603;
	@%p24 bra 	$L__BB7_135;
	setp.lt.s32 	%p25, %r603, %r602;
	setp.lt.s64 	%p26, %rd327, %rd328;
	or.pred  	%p27, %p25, %p26;
	selp.b32 	%r603, %r602, %r603, %p27;
	selp.b64 	%rd328, %rd327, %rd328, %p27;
$L__BB7_135:
	setp.lt.s32 	%p28, %r603, %r604;
	@%p28 bra 	$L__BB7_137;
	setp.lt.s32 	%p29, %r604, %r603;
	setp.lt.s64 	%p30, %rd328, %rd329;
	or.pred  	%p31, %p29, %p30;
	selp.b32 	%r604, %r603, %r604, %p31;
	selp.b64 	%rd329, %rd328, %rd329, %p31;
$L__BB7_137:
	setp.lt.s32 	%p32, %r604, %r605;
	@%p32 bra 	$L__BB7_139;
	setp.lt.s32 	%p33, %r605, %r604;
	setp.lt.s64 	%p34, %rd329, %rd330;
	or.pred  	%p35, %p33, %p34;
	selp.b32 	%r605, %r604, %r605, %p35;
	selp.b64 	%rd330, %rd329, %rd330, %p35;
$L__BB7_139:
	setp.lt.s32 	%p36, %r605, %r623;
	@%p36 bra 	$L__BB7_141;
	setp.lt.s32 	%p37, %r623, %r605;
	setp.lt.s64 	%p38, %rd330, %rd342;
	or.pred  	%p39, %p37, %p38;
	selp.b32 	%r623, %r605, %r623, %p39;
	selp.b64 	%rd342, %rd330, %rd342, %p39;
$L__BB7_141:
	add.s32 	%r608, %r600, 1280;
	add.s32 	%r219, %r600, 2560;
	setp.le.s32 	%p40, %r219, %r215;
	mov.u32 	%r600, %r608;
	mov.u32 	%r601, %r623;
	mov.u64 	%rd326, %rd342;
	@%p40 bra 	$L__BB7_131;
$L__BB7_142:
	setp.le.s32 	%p41, %r215, %r608;
	@%p41 bra 	$L__BB7_165;
	sub.s32 	%r142, %r215, %r608;
	setp.ge.s32 	%p42, %r108, %r142;
	@%p42 bra 	$L__BB7_165;
	not.b32 	%r221, %r108;
	add.s32 	%r222, %r215, %r221;
	sub.s32 	%r143, %r222, %r608;
	and.b32  	%r223, %r143, 768;
	setp.eq.s32 	%p43, %r223, 768;
	mov.u32 	%r614, %r108;
	@%p43 bra 	$L__BB7_150;
	add.s32 	%r610, %r108, %r608;
	shr.u32 	%r224, %r143, 8;
	add.s32 	%r225, %r224, 1;
	and.b32  	%r226, %r225, 3;
	neg.s32 	%r609, %r226;
	mov.u32 	%r614, %r108;
$L__BB7_146:
	.pragma "nounroll";
	mov.u64 	%rd127, %rd342;
	mov.u32 	%r149, %r623;
	mul.wide.u32 	%rd235, %r610, 16;
	add.s64 	%rd232, %rd186, %rd235;
	// begin inline asm
	ld.global.nc.u64 %rd231, [%rd232];
	// end inline asm
	add.s64 	%rd234, %rd232, 8;
	// begin inline asm
	ld.global.nc.u64 %rd233, [%rd234];
	// end inline asm
	cvt.u32.u64 	%r150, %rd231;
	setp.lt.s32 	%p44, %r149, %r150;
	mov.u32 	%r623, %r150;
	mov.u64 	%rd342, %rd233;
	@%p44 bra 	$L__BB7_149;
	setp.lt.s32 	%p45, %r150, %r149;
	mov.u32 	%r623, %r149;
	mov.u64 	%rd342, %rd127;
	@%p45 bra 	$L__BB7_149;
	setp.lt.s64 	%p46, %rd127, %rd233;
	selp.b32 	%r623, %r149, %r150, %p46;
	min.s64 	%rd342, %rd127, %rd233;
$L__BB7_149:
	add.s32 	%r614, %r614, 256;
	add.s32 	%r610, %r610, 256;
	add.s32 	%r609, %r609, 1;
	setp.ne.s32 	%p47, %r609, 0;
	@%p47 bra 	$L__BB7_146;
$L__BB7_150:
	setp.lt.u32 	%p48, %r143, 768;
	@%p48 bra 	$L__BB7_165;
	cvt.u64.u32 	%rd236, %r614;
	cvt.u64.u32 	%rd237, %r608;
	add.s64 	%rd238, %rd236, %rd237;
	shl.b64 	%rd239, %rd238, 4;
	add.s64 	%rd240, %rd239, %rd186;
	add.s64 	%rd337, %rd240, 12296;
	add.s32 	%r617, %r614, %r608;
$L__BB7_152:
	mul.wide.u32 	%rd245, %r617, 16;
	add.s64 	%rd242, %rd186, %rd245;
	// begin inline asm
	ld.global.nc.u64 %rd241, [%rd242];
	// end inline asm
	add.s64 	%rd244, %rd242, 8;
	// begin inline asm
	ld.global.nc.u64 %rd243, [%rd244];
	// end inline asm
	cvt.u32.u64 	%r163, %rd241;
	setp.lt.s32 	%p49, %r623, %r163;
	mov.u32 	%r620, %r163;
	mov.u64 	%rd339, %rd243;
	@%p49 bra 	$L__BB7_155;
	setp.lt.s32 	%p50, %r163, %r623;
	mov.u32 	%r620, %r623;
	mov.u64 	%rd339, %rd342;
	@%p50 bra 	$L__BB7_155;
	setp.lt.s64 	%p51, %rd342, %rd243;
	selp.b32 	%r620, %r623, %r163, %p51;
	min.s64 	%rd339, %rd342, %rd243;
$L__BB7_155:
	add.s64 	%rd247, %rd337, -8200;
	// begin inline asm
	ld.global.nc.u64 %rd246, [%rd247];
	// end inline asm
	add.s64 	%rd249, %rd337, -8192;
	// begin inline asm
	ld.global.nc.u64 %rd248, [%rd249];
	// end inline asm
	cvt.u32.u64 	%r166, %rd246;
	setp.lt.s32 	%p52, %r620, %r166;
	mov.u32 	%r621, %r166;
	mov.u64 	%rd340, %rd248;
	@%p52 bra 	$L__BB7_158;
	setp.lt.s32 	%p53, %r166, %r620;
	mov.u32 	%r621, %r620;
	mov.u64 	%rd340, %rd339;
	@%p53 bra 	$L__BB7_158;
	setp.lt.s64 	%p54, %rd339, %rd248;
	selp.b32 	%r621, %r620, %r166, %p54;
	min.s64 	%rd340, %rd339, %rd248;
$L__BB7_158:
	add.s64 	%rd251, %rd337, -4104;
	// begin inline asm
	ld.global.nc.u64 %rd250, [%rd251];
	// end inline asm
	add.s64 	%rd253, %rd337, -4096;
	// begin inline asm
	ld.global.nc.u64 %rd252, [%rd253];
	// end inline asm
	cvt.u32.u64 	%r169, %rd250;
	setp.lt.s32 	%p55, %r621, %r169;
	mov.u32 	%r622, %r169;
	mov.u64 	%rd341, %rd252;
	@%p55 bra 	$L__BB7_161;
	setp.lt.s32 	%p56, %r169, %r621;
	mov.u32 	%r622, %r621;
	mov.u64 	%rd341, %rd340;
	@%p56 bra 	$L__BB7_161;
	setp.lt.s64 	%p57, %rd340, %rd252;
	selp.b32 	%r622, %r621, %r169, %p57;
	min.s64 	%rd341, %rd340, %rd252;
$L__BB7_161:
	add.s64 	%rd255, %rd337, -8;
	// begin inline asm
	ld.global.nc.u64 %rd254, [%rd255];
	// end inline asm
	// begin inline asm
	ld.global.nc.u64 %rd256, [%rd337];
	// end inline asm
	cvt.u32.u64 	%r172, %rd254;
	setp.lt.s32 	%p58, %r622, %r172;
	mov.u32 	%r623, %r172;
	mov.u64 	%rd342, %rd256;
	@%p58 bra 	$L__BB7_164;
	setp.lt.s32 	%p59, %r172, %r622;
	mov.u32 	%r623, %r622;
	mov.u64 	%rd342, %rd341;
	@%p59 bra 	$L__BB7_164;
	setp.lt.s64 	%p60, %rd341, %rd256;
	selp.b32 	%r623, %r622, %r172, %p60;
	min.s64 	%rd342, %rd341, %rd256;
$L__BB7_164:
	add.s32 	%r614, %r614, 1024;
	add.s64 	%rd337, %rd337, 16384;
	add.s32 	%r617, %r617, 1024;
	setp.lt.s32 	%p61, %r614, %r142;
	@%p61 bra 	$L__BB7_152;
$L__BB7_165:
	// begin inline asm
	mov.u32 %r227, %laneid;
	// end inline asm
	mov.b32 	%r245, 1;
	mov.b32 	%r246, 31;
	mov.b32 	%r247, -1;
	// begin inline asm
	shfl.sync.down.b32 %r228, %r623, %r245, %r246, %r247;
	// end inline asm
	// begin inline asm
	shfl.sync.down.b32 %r233, %r234, %r245, %r246, %r247;
	// end inline asm
	mov.b64 	{%r239, %r244}, %rd342;
	// begin inline asm
	shfl.sync.down.b32 %r238, %r239, %r245, %r246, %r247;
	// end inline asm
	// begin inline asm
	shfl.sync.down.b32 %r243, %r244, %r245, %r246, %r247;
	// end inline asm
	mov.b64 	%rd150, {%r238, %r243};
	setp.gt.s32 	%p62, %r227, 30;
	mov.u32 	%r625, %r623;
	mov.u64 	%rd344, %rd342;
	@%p62 bra 	$L__BB7_169;
	setp.lt.s32 	%p63, %r623, %r228;
	mov.u32 	%r625, %r228;
	mov.u64 	%rd344, %rd150;
	@%p63 bra 	$L__BB7_169;
	setp.lt.s32 	%p64, %r228, %r623;
	mov.u32 	%r625, %r623;
	mov.u64 	%rd344, %rd342;
	@%p64 bra 	$L__BB7_169;
	setp.lt.s64 	%p65, %rd342, %rd150;
	selp.b32 	%r625, %r623, %r228, %p65;
	min.s64 	%rd344, %rd342, %rd150;
$L__BB7_169:
	mov.b32 	%r265, 2;
	mov.b32 	%r266, 31;
	mov.b32 	%r267, -1;
	// begin inline asm
	shfl.sync.down.b32 %r248, %r625, %r265, %r266, %r267;
	// end inline asm
	// begin inline asm
	shfl.sync.down.b32 %r253, %r254, %r265, %r266, %r267;
	// end inline asm
	mov.b64 	{%r259, %r264}, %rd344;
	// begin inline asm
	shfl.sync.down.b32 %r258, %r259, %r265, %r266, %r267;
	// end inline asm
	// begin inline asm
	shfl.sync.down.b32 %r263, %r264, %r265, %r266, %r267;
	// end inline asm
	mov.b64 	%rd153, {%r258, %r263};
	setp.gt.s32 	%p66, %r227, 29;
	mov.u32 	%r626, %r625;
	mov.u64 	%rd345, %rd344;
	@%p66 bra 	$L__BB7_173;
	setp.lt.s32 	%p67, %r625, %r248;
	mov.u32 	%r626, %r248;
	mov.u64 	%rd345, %rd153;
	@%p67 bra 	$L__BB7_173;
	setp.lt.s32 	%p68, %r248, %r625;
	mov.u32 	%r626, %r625;
	mov.u64 	%rd345, %rd344;
	@%p68 bra 	$L__BB7_173;
	setp.lt.s64 	%p69, %rd344, %rd153;
	selp.b32 	%r626, %r625, %r248, %p69;
	min.s64 	%rd345, %rd344, %rd153;
$L__BB7_173:
	mov.b32 	%r285, 4;
	mov.b32 	%r286, 31;
	mov.b32 	%r287, -1;
	// begin inline asm
	shfl.sync.down.b32 %r268, %r626, %r285, %r286, %r287;
	// end inline asm
	// begin inline asm
	shfl.sync.down.b32 %r273, %r274, %r285, %r286, %r287;
	// end inline asm
	mov.b64 	{%r279, %r284}, %rd345;
	// begin inline asm
	shfl.sync.down.b32 %r278, %r279, %r285, %r286, %r287;
	// end inline asm
	// begin inline asm
	shfl.sync.down.b32 %r283, %r284, %r285, %r286, %r287;
	// end inline asm
	mov.b64 	%rd156, {%r278, %r283};
	setp.gt.s32 	%p70, %r227, 27;
	mov.u32 	%r627, %r626;
	mov.u64 	%rd346, %rd345;
	@%p70 bra 	$L__BB7_177;
	setp.lt.s32 	%p71, %r626, %r268;
	mov.u32 	%r627, %r268;
	mov.u64 	%rd346, %rd156;
	@%p71 bra 	$L__BB7_177;
	setp.lt.s32 	%p72, %r268, %r626;
	mov.u32 	%r627, %r626;
	mov.u64 	%rd346, %rd345;
	@%p72 bra 	$L__BB7_177;
	setp.lt.s64 	%p73, %rd345, %rd156;
	selp.b32 	%r627, %r626, %r268, %p73;
	min.s64 	%rd346, %rd345, %rd156;
$L__BB7_177:
	mov.b32 	%r305, 8;
	mov.b32 	%r306, 31;
	mov.b32 	%r307, -1;
	// begin inline asm
	shfl.sync.down.b32 %r288, %r627, %r305, %r306, %r307;
	// end inline asm
	// begin inline asm
	shfl.sync.down.b32 %r293, %r294, %r305, %r306, %r307;
	// end inline asm
	mov.b64 	{%r299, %r304}, %rd346;
	// begin inline asm
	shfl.sync.down.b32 %r298, %r299, %r305, %r306, %r307;
	// end inline asm
	// begin inline asm
	shfl.sync.down.b32 %r303, %r304, %r305, %r306, %r307;
	// end inline asm
	mov.b64 	%rd159, {%r298, %r303};
	setp.gt.s32 	%p74, %r227, 23;
	mov.u32 	%r628, %r627;
	mov.u64 	%rd347, %rd346;
	@%p74 bra 	$L__BB7_181;
	setp.lt.s32 	%p75, %r627, %r288;
	mov.u32 	%r628, %r288;
	mov.u64 	%rd347, %rd159;
	@%p75 bra 	$L__BB7_181;
	setp.lt.s32 	%p76, %r288, %r627;
	mov.u32 	%r628, %r627;
	mov.u64 	%rd347, %rd346;
	@%p76 bra 	$L__BB7_181;
	setp.lt.s64 	%p77, %rd346, %rd159;
	selp.b32 	%r628, %r627, %r288, %p77;
	min.s64 	%rd347, %rd346, %rd159;
$L__BB7_181:
	mov.b32 	%r325, 16;
	mov.b32 	%r326, 31;
	mov.b32 	%r327, -1;
	// begin inline asm
	shfl.sync.down.b32 %r308, %r628, %r325, %r326, %r327;
	// end inline asm
	// begin inline asm
	shfl.sync.down.b32 %r313, %r314, %r325, %r326, %r327;
	// end inline asm
	mov.b64 	{%r319, %r324}, %rd347;
	// begin inline asm
	shfl.sync.down.b32 %r318, %r319, %r325, %r326, %r327;
	// end inline asm
	// begin inline asm
	shfl.sync.down.b32 %r323, %r324, %r325, %r326, %r327;
	// end inline asm
	mov.b64 	%rd162, {%r318, %r323};
	setp.gt.s32 	%p78, %r227, 15;
	mov.u32 	%r636, %r628;
	mov.u64 	%rd355, %rd347;
	@%p78 bra 	$L__BB7_185;
	setp.lt.s32 	%p79, %r628, %r308;
	mov.u32 	%r636, %r308;
	mov.u64 	%rd355, %rd162;
	@%p79 bra 	$L__BB7_185;
	setp.lt.s32 	%p80, %r308, %r628;
	mov.u32 	%r636, %r628;
	mov.u64 	%rd355, %rd347;
	@%p80 bra 	$L__BB7_185;
	setp.lt.s64 	%p81, %rd347, %rd162;
	selp.b32 	%r636, %r628, %r308, %p81;
	min.s64 	%rd355, %rd347, %rd162;
$L__BB7_185:
	setp.ne.s32 	%p82, %r227, 0;
	@%p82 bra 	$L__BB7_187;
	shr.u32 	%r328, %r108, 1;
	and.b32  	%r329, %r328, 496;
	mov.u32 	%r330, _ZN6thrust24THRUST_300001_SM_1000_NS8cuda_cub4core6detail5shmemE;
	add.s32 	%r331, %r330, %r329;
	st.shared.u32 	[%r331+8], %r636;
	st.shared.u64 	[%r331+16], %rd355;
$L__BB7_187:
	bar.sync 	0;
	setp.ne.s32 	%p83, %r108, 0;
	@%p83 bra 	$L__BB7_209;
	ld.shared.u32 	%r194, [_ZN6thrust24THRUST_300001_SM_1000_NS8cuda_cub4core6detail5shmemE+24];
	ld.shared.u64 	%rd165, [_ZN6thrust24THRUST_300001_SM_1000_NS8cuda_cub4core6detail5shmemE+32];
	setp.lt.s32 	%p84, %r636, %r194;
	mov.u32 	%r630, %r194;
	mov.u64 	%rd349, %rd165;
	@%p84 bra 	$L__BB7_191;
	setp.lt.s32 	%p85, %r194, %r636;
	mov.u32 	%r630, %r636;
	mov.u64 	%rd349, %rd355;
	@%p85 bra 	$L__BB7_191;
	setp.lt.s64 	%p86, %rd355, %rd165;
	selp.b32 	%r630, %r636, %r194, %p86;
	min.s64 	%rd349, %rd355, %rd165;
$L__BB7_191:
	ld.shared.u32 	%r197, [_ZN6thrust24THRUST_300001_SM_1000_NS8cuda_cub4core6detail5shmemE+40];
	ld.shared.u64 	%rd168, [_ZN6thrust24THRUST_300001_SM_1000_NS8cuda_cub4core6detail5shmemE+48];
	setp.lt.s32 	%p87, %r630, %r197;
	mov.u32 	%r631, %r197;
	mov.u64 	%rd350, %rd168;
	@%p87 bra 	$L__BB7_194;
	setp.lt.s32 	%p88, %r197, %r630;
	mov.u32 	%r631, %r630;
	mov.u64 	%rd350, %rd349;
	@%p88 bra 	$L__BB7_194;
	setp.lt.s64 	%p89, %rd349, %rd168;
	selp.b32 	%r631, %r630, %r197, %p89;
	min.s64 	%rd350, %rd349, %rd168;
$L__BB7_194:
	ld.shared.u32 	%r200, [_ZN6thrust24THRUST_300001_SM_1000_NS8cuda_cub4core6detail5shmemE+56];
	ld.shared.u64 	%rd171, [_ZN6thrust24THRUST_300001_SM_1000_NS8cuda_cub4core6detail5shmemE+64];
	setp.lt.s32 	%p90, %r631, %r200;
	mov.u32 	%r632, %r200;
	mov.u64 	%rd351, %rd171;
	@%p90 bra 	$L__BB7_197;
	setp.lt.s32 	%p91, %r200, %r631;
	mov.u32 	%r632, %r631;
	mov.u64 	%rd351, %rd350;
	@%p91 bra 	$L__BB7_197;
	setp.lt.s64 	%p92, %rd350, %rd171;
	selp.b32 	%r632, %r631, %r200, %p92;
	min.s64 	%rd351, %rd350, %rd171;
$L__BB7_197:
	ld.shared.u32 	%r203, [_ZN6thrust24THRUST_300001_SM_1000_NS8cuda_cub4core6detail5shmemE+72];
	ld.shared.u64 	%rd174, [_ZN6thrust24THRUST_300001_SM_1000_NS8cuda_cub4core6detail5shmemE+80];
	setp.lt.s32 	%p93, %r632, %r203;
	mov.u32 	%r633, %r203;
	mov.u64 	%rd352, %rd174;
	@%p93 bra 	$L__BB7_200;
	setp.lt.s32 	%p94, %r203, %r632;
	mov.u32 	%r633, %r632;
	mov.u64 	%rd352, %rd351;
	@%p94 bra 	$L__BB7_200;
	setp.lt.s64 	%p95, %rd351, %rd174;
	selp.b32 	%r633, %r632, %r203, %p95;
	min.s64 	%rd352, %rd351, %rd174;
$L__BB7_200:
	ld.shared.u32 	%r206, [_ZN6thrust24THRUST_300001_SM_1000_NS8cuda_cub4core6detail5shmemE+88];
	ld.shared.u64 	%rd177, [_ZN6thrust24THRUST_300001_SM_1000_NS8cuda_cub4core6detail5shmemE+96];
	setp.lt.s32 	%p96, %r633, %r206;
	mov.u32 	%r634, %r206;
	mov.u64 	%rd353, %rd177;
	@%p96 bra 	$L__BB7_203;
	setp.lt.s32 	%p97, %r206, %r633;
	mov.u32 	%r634, %r633;
	mov.u64 	%rd353, %rd352;
	@%p97 bra 	$L__BB7_203;
	setp.lt.s64 	%p98, %rd352, %rd177;
	selp.b32 	%r634, %r633, %r206, %p98;
	min.s64 	%rd353, %rd352, %rd177;
$L__BB7_203:
	ld.shared.u32 	%r209, [_ZN6thrust24THRUST_300001_SM_1000_NS8cuda_cub4core6detail5shmemE+104];
	ld.shared.u64 	%rd180, [_ZN6thrust24THRUST_300001_SM_1000_NS8cuda_cub4core6detail5shmemE+112];
	setp.lt.s32 	%p99, %r634, %r209;
	mov.u32 	%r635, %r209;
	mov.u64 	%rd354, %rd180;
	@%p99 bra 	$L__BB7_206;
	setp.lt.s32 	%p100, %r209, %r634;
	mov.u32 	%r635, %r634;
	mov.u64 	%rd354, %rd353;
	@%p100 bra 	$L__BB7_206;
	setp.lt.s64 	%p101, %rd353, %rd180;
	selp.b32 	%r635, %r634, %r209, %p101;
	min.s64 	%rd354, %rd353, %rd180;
$L__BB7_206:
	ld.shared.u32 	%r212, [_ZN6thrust24THRUST_300001_SM_1000_NS8cuda_cub4core6detail5shmemE+120];
	ld.shared.u64 	%rd183, [_ZN6thrust24THRUST_300001_SM_1000_NS8cuda_cub4core6detail5shmemE+128];
	setp.lt.s32 	%p102, %r635, %r212;
	mov.u32 	%r636, %r212;
	mov.u64 	%rd355, %rd183;
	@%p102 bra 	$L__BB7_209;
	setp.lt.s32 	%p103, %r212, %r635;
	mov.u32 	%r636, %r635;
	mov.u64 	%rd355, %rd354;
	@%p103 bra 	$L__BB7_209;
	setp.lt.s64 	%p104, %rd354, %rd183;
	selp.b32 	%r636, %r635, %r212, %p104;
	min.s64 	%rd355, %rd354, %rd183;
$L__BB7_209:
	mov.u32 	%r557, %tid.x;
	setp.ne.s32 	%p221, %r557, 0;
	@%p221 bra 	$L__BB7_211;
	cvta.to.global.u64 	%rd287, %rd187;
	st.global.u32 	[%rd287], %r636;
	st.global.u64 	[%rd287+8], %rd355;
$L__BB7_211:
	ret;

}
	// .globl	_ZN6thrust24THRUST_300001_SM_1000_NS8cuda_cub4core6detail13_kernel_agentINS1_8__reduce11ReduceAgentINS0_12zip_iteratorIN4cuda3std3__45tupleIJNS0_10device_ptrIiEENS0_17counting_iteratorIlNS0_11use_defaultESF_SF_EEEEEEEPNSB_IJilEEESJ_lNS1_9__extrema9arg_max_fIilNSA_4lessIiEEEEEEJSI_SK_lSP_EEEvDpT0_
.visible .entry _ZN6thrust24THRUST_300001_SM_1000_NS8cuda_cub4core6detail13_kernel_agentINS1_8__reduce11ReduceAgentINS0_12zip_iteratorIN4cuda3std3__45tupleIJNS0_10device_ptrIiEENS0_17counting_iteratorIlNS0_11use_defaultESF_SF_EEEEEEEPNSB_IJilEEESJ_lNS1_9__extrema9arg_max_fIilNSA_4lessIiEEEEEEJSI_SK_lSP_EEEvDpT0_(
	.param .align 8 .b8 _ZN6thrust24THRUST_300001_SM_1000_NS8cuda_cub4core6detail13_kernel_agentINS1_8__reduce11ReduceAgentINS0_12zip_iteratorIN4cuda3std3__45tupleIJNS0_10device_ptrIiEENS0_17counting_iteratorIlNS0_11use_defaultESF_SF_EEEEEEEPNSB_IJilEEESJ_lNS1_9__extrema9arg_max_fIilNSA_4lessIiEEEEEEJSI_SK_lSP_EEEvDpT0__param_0[16],
	.param .u64 .ptr .align 1 _ZN6thrust24THRUST_300001_SM_1000_NS8cuda_cub4core6detail13_kernel_agentINS1_8__reduce11ReduceAgentINS0_12zip_iteratorIN4cuda3std3__45tupleIJNS0_10device_ptrIiEENS0_17counting_iteratorIlNS0_11use_defaultESF_SF_EEEEEEEPNSB_IJilEEESJ_lNS1_9__extrema9arg_max_fIilNSA_4lessIiEEEEEEJSI_SK_lSP_EEEvDpT0__param_1,
	.param .u64 _ZN6thrust24THRUST_300001_SM_1000_NS8cuda_cub4core6detail13_kernel_agentINS1_8__reduce11ReduceAgentINS0_12zip_iteratorIN4cuda3std3__45tupleIJNS0_10device_ptrIiEENS0_17counting_iteratorIlNS0_11use_defaultESF_SF_EEEEEEEPNSB_IJilEEESJ_lNS1_9__extrema9arg_max_fIilNSA_4lessIiEEEEEEJSI_SK_lSP_EEEvDpT0__param_2,
	.param .align 1 .b8 _ZN6thrust24THRUST_300001_SM_1000_NS8cuda_cub4core6detail13_kernel_agentINS1_8__reduce11ReduceAgentINS0_12zip_iteratorIN4cuda3std3__45tupleIJNS0_10device_ptrIiEENS0_17counting_iteratorIlNS0_11use_defaultESF_SF_EEEEEEEPNSB_IJilEEESJ_lNS1_9__extrema9arg_max_fIilNSA_4lessIiEEEEEEJSI_SK_lSP_EEEvDpT0__param_3[1]
)
.maxntid 256
{
	.reg .pred 	%p<213>;
	.reg .b32 	%r<632>;
	.reg .b64 	%rd<307>;

	ld.param.u64 	%rd192, [_ZN6thrust24THRUST_300001_SM_1000_NS8cuda_cub4core6detail13_kernel_agentINS1_8__reduce11ReduceAgentINS0_12zip_iteratorIN4cuda3std3__45tupleIJNS0_10device_ptrIiEENS0_17counting_iteratorIlNS0_11use_defaultESF_SF_EEEEEEEPNSB_IJilEEESJ_lNS1_9__extrema9arg_max_fIilNSA_4lessIiEEEEEEJSI_SK_lSP_EEEvDpT0__param_0+8];
	ld.param.u64 	%rd191, [_ZN6thrust24THRUST_300001_SM_1000_NS8cuda_cub4core6detail13_kernel_agentINS1_8__reduce11ReduceAgentINS0_12zip_iteratorIN4cuda3std3__45tupleIJNS0_10device_ptrIiEENS0_17counting_iteratorIlNS0_11use_defaultESF_SF_EEEEEEEPNSB_IJilEEESJ_lNS1_9__extrema9arg_max_fIilNSA_4lessIiEEEEEEJSI_SK_lSP_EEEvDpT0__param_0];
	ld.param.u64 	%rd194, [_ZN6thrust24THRUST_300001_SM_1000_NS8cuda_cub4core6detail13_kernel_agentINS1_8__reduce11ReduceAgentINS0_12zip_iteratorIN4cuda3std3__45tupleIJNS0_10device_ptrIiEENS0_17counting_iteratorIlNS0_11use_defaultESF_SF_EEEEEEEPNSB_IJilEEESJ_lNS1_9__extrema9arg_max_fIilNSA_4lessIiEEEEEEJSI_SK_lSP_EEEvDpT0__param_2];
	setp.eq.s64 	%p1, %rd194, 0;
	@%p1 bra 	$L__BB8_206;
	cvta.to.global.u64 	%rd1, %rd191;
	setp.gt.s64 	%p2, %rd194, 1279;
	@%p2 bra 	$L__BB8_122;
	cvt.u32.u64 	%r1, %rd194;
	mov.u32 	%r2, %tid.x;
	setp.ge.s32 	%p96, %r2, %r1;
	mov.b32 	%r574, 0;
	mov.b64 	%rd249, 0;
	mov.u32 	%r566, %r2;
	@%p96 bra 	$L__BB8_4;
	cvt.u64.u32 	%rd225, %r2;
	mul.wide.u32 	%rd226, %r2, 4;
	add.s64 	%rd227, %rd1, %rd226;
	add.s64 	%rd249, %rd192, %rd225;
	ld.global.u32 	%r574, [%rd227];
	add.s32 	%r566, %r2, 256;
$L__BB8_4:
	setp.ge.s32 	%p97, %r566, %r1;
	@%p97 bra 	$L__BB8_26;
	not.b32 	%r332, %r566;
	add.s32 	%r7, %r332, %r1;
	and.b32  	%r333, %r7, 768;
	setp.eq.s32 	%p98, %r333, 768;
	@%p98 bra 	$L__BB8_11;
	cvt.u64.u32 	%rd229, %r566;
	add.s64 	%rd240, %rd192, %rd229;
	mul.wide.u32 	%rd230, %r566, 4;
	add.s64 	%rd239, %rd1, %rd230;
	shr.u32 	%r334, %r7, 8;
	add.s32 	%r335, %r334, 1;
	and.b32  	%r336, %r335, 3;
	neg.s32 	%r562, %r336;
$L__BB8_7:
	.pragma "nounroll";
	mov.u64 	%rd9, %rd249;
	mov.u32 	%r11, %r574;
	ld.global.u32 	%r12, [%rd239];
	setp.lt.s32 	%p99, %r11, %r12;
	mov.u64 	%rd249, %rd240;
	mov.u32 	%r574, %r12;
	@%p99 bra 	$L__BB8_10;
	setp.lt.s32 	%p100, %r12, %r11;
	mov.u64 	%rd249, %rd9;
	mov.u32 	%r574, %r11;
	@%p100 bra 	$L__BB8_10;
	setp.lt.s64 	%p101, %rd9, %rd240;
	min.s64 	%rd249, %rd9, %rd240;
	selp.b32 	%r574, %r11, %r12, %p101;
$L__BB8_10:
	add.s32 	%r566, %r566, 256;
	add.s64 	%rd240, %rd240, 256;
	add.s64 	%rd239, %rd239, 1024;
	add.s32 	%r562, %r562, 1;
	setp.ne.s32 	%p102, %r562, 0;
	@%p102 bra 	$L__BB8_7;
$L__BB8_11:
	setp.lt.u32 	%p103, %r7, 768;
	@%p103 bra 	$L__BB8_26;
	add.s32 	%r569, %r566, 512;
$L__BB8_13:
	mov.u32 	%r21, %r569;
	add.s32 	%r337, %r21, -512;
	cvt.s64.s32 	%rd231, %r337;
	mul.wide.s32 	%rd232, %r337, 4;
	add.s64 	%rd17, %rd1, %rd232;
	add.s64 	%rd18, %rd192, %rd231;
	ld.global.u32 	%r23, [%rd17];
	setp.lt.s32 	%p104, %r574, %r23;
	mov.u64 	%rd246, %rd18;
	mov.u32 	%r571, %r23;
	@%p104 bra 	$L__BB8_16;
	setp.lt.s32 	%p105, %r23, %r574;
	mov.u64 	%rd246, %rd249;
	mov.u32 	%r571, %r574;
	@%p105 bra 	$L__BB8_16;
	setp.lt.s64 	%p106, %rd249, %rd18;
	min.s64 	%rd246, %rd249, %rd18;
	selp.b32 	%r571, %r574, %r23, %p106;
$L__BB8_16:
	add.s32 	%r338, %r21, -256;
	cvt.s64.s32 	%rd233, %r338;
	add.s64 	%rd21, %rd192, %rd233;
	ld.global.u32 	%r26, [%rd17+1024];
	setp.lt.s32 	%p107, %r571, %r26;
	mov.u64 	%rd247, %rd21;
	mov.u32 	%r572, %r26;
	@%p107 bra 	$L__BB8_19;
	setp.lt.s32 	%p108, %r26, %r571;
	mov.u64 	%rd247, %rd246;
	mov.u32 	%r572, %r571;
	@%p108 bra 	$L__BB8_19;
	setp.lt.s64 	%p109, %rd246, %rd21;
	min.s64 	%rd247, %rd246, %rd21;
	selp.b32 	%r572, %r571, %r26, %p109;
$L__BB8_19:
	cvt.s64.s32 	%rd234, %r21;
	add.s64 	%rd24, %rd192, %rd234;
	ld.global.u32 	%r29, [%rd17+2048];
	setp.lt.s32 	%p110, %r572, %r29;
	mov.u64 	%rd248, %rd24;
	mov.u32 	%r573, %r29;
	@%p110 bra 	$L__BB8_22;
	setp.lt.s32 	%p111, %r29, %r572;
	mov.u64 	%rd248, %rd247;
	mov.u32 	%r573, %r572;
	@%p111 bra 	$L__BB8_22;
	setp.lt.s64 	%p112, %rd247, %rd24;
	min.s64 	%rd248, %rd247, %rd24;
	selp.b32 	%r573, %r572, %r29, %p112;
$L__BB8_22:
	add.s32 	%r339, %r21, 256;
	cvt.s64.s32 	%rd235, %r339;
	add.s64 	%rd27, %rd192, %rd235;
	ld.global.u32 	%r32, [%rd17+3072];
	setp.lt.s32 	%p113, %r573, %r32;
	mov.u64 	%rd249, %rd27;
	mov.u32 	%r574, %r32;
	@%p113 bra 	$L__BB8_25;
	setp.lt.s32 	%p114, %r32, %r573;
	mov.u64 	%rd249, %rd248;
	mov.u32 	%r574, %r573;
	@%p114 bra 	$L__BB8_25;
	setp.lt.s64 	%p115, %rd248, %rd27;
	min.s64 	%rd249, %rd248, %rd27;
	selp.b32 	%r574, %r573, %r32, %p115;
$L__BB8_25:
	add.s32 	%r569, %r21, 1024;
	add.s32 	%r340, %r21, 512;
	setp.lt.s32 	%p116, %r340, %r1;
	@%p116 bra 	$L__BB8_13;
$L__BB8_26:
	setp.lt.s32 	%p117, %r1, 256;
	@%p117 bra 	$L__BB8_71;
	// begin inline asm
	mov.u32 %r454, %laneid;
	// end inline asm
	mov.b32 	%r472, 1;
	mov.b32 	%r473, 31;
	mov.b32 	%r474, -1;
	// begin inline asm
	shfl.sync.down.b32 %r455, %r574, %r472, %r473, %r474;
	// end inline asm
	// begin inline asm
	shfl.sync.down.b32 %r460, %r461, %r472, %r473, %r474;
	// end inline asm
	mov.b64 	{%r466, %r471}, %rd249;
	// begin inline asm
	shfl.sync.down.b32 %r465, %r466, %r472, %r473, %r474;
	// end inline asm
	// begin inline asm
	shfl.sync.down.b32 %r470, %r471, %r472, %r473, %r474;
	// end inline asm
	mov.b64 	%rd31, {%r465, %r470};
	setp.gt.s32 	%p169, %r454, 30;
	mov.u64 	%rd251, %rd249;
	mov.u32 	%r576, %r574;
	@%p169 bra 	$L__BB8_31;
	setp.lt.s32 	%p170, %r574, %r455;
	mov.u64 	%rd251, %rd31;
	mov.u32 	%r576, %r455;
	@%p170 bra 	$L__BB8_31;
	setp.lt.s32 	%p171, %r455, %r574;
	mov.u64 	%rd251, %rd249;
	mov.u32 	%r576, %r574;
	@%p171 bra 	$L__BB8_31;
	setp.lt.s64 	%p172, %rd249, %rd31;
	min.s64 	%rd251, %rd249, %rd31;
	selp.b32 	%r576, %r574, %r455, %p172;
$L__BB8_31:
	mov.b32 	%r492, 2;
	mov.b32 	%r493, 31;
	mov.b32 	%r494, -1;
	// begin inline asm
	shfl.sync.down.b32 %r475, %r576, %r492, %r493, %r494;
	// end inline asm
	// begin inline asm
	shfl.sync.down.b32 %r480, %r481, %r492, %r493, %r494;
	// end inline asm
	mov.b64 	{%r486, %r491}, %rd251;
	// begin inline asm
	shfl.sync.down.b32 %r485, %r486, %r492, %r493, %r494;
	// end inline asm
	// begin inline asm
	shfl.sync.down.b32 %r490, %r491, %r492, %r493, %r494;
	// end inline asm
	mov.b64 	%rd34, {%r485, %r490};
	setp.gt.s32 	%p173, %r454, 29;
	mov.u64 	%rd252, %rd251;
	mov.u32 	%r577, %r576;
	@%p173 bra 	$L__BB8_35;
	setp.lt.s32 	%p174, %r576, %r475;
	mov.u64 	%rd252, %rd34;
	mov.u32 	%r577, %r475;
	@%p174 bra 	$L__BB8_35;
	setp.lt.s32 	%p175, %r475, %r576;
	mov.u64 	%rd252, %rd251;
	mov.u32 	%r577, %r576;
	@%p175 bra 	$L__BB8_35;
	setp.lt.s64 	%p176, %rd251, %rd34;
	min.s64 	%rd252, %rd251, %rd34;
	selp.b32 	%r577, %r576, %r475, %p176;
$L__BB8_35:
	mov.b32 	%r512, 4;
	mov.b32 	%r513, 31;
	mov.b32 	%r514, -1;
	// begin inline asm
	shfl.sync.down.b32 %r495, %r577, %r512, %r513, %r514;
	// end inline asm
	// begin inline asm
	shfl.sync.down.b32 %r500, %r501, %r512, %r513, %r514;
	// end inline asm
	mov.b64 	{%r506, %r511}, %rd252;
	// begin inline asm
	shfl.sync.down.b32 %r505, %r506, %r512, %r513, %r514;
	// end inline asm
	// begin inline asm
	shfl.sync.down.b32 %r510, %r511, %r512, %r513, %r514;
	// end inline asm
	mov.b64 	%rd37, {%r505, %r510};
	setp.gt.s32 	%p177, %r454, 27;
	mov.u64 	%rd253, %rd252;
	mov.u32 	%r578, %r577;
	@%p177 bra 	$L__BB8_39;
	setp.lt.s32 	%p178, %r577, %r495;
	mov.u64 	%rd253, %rd37;
	mov.u32 	%r578, %r495;
	@%p178 bra 	$L__BB8_39;
	setp.lt.s32 	%p179, %r495, %r577;
	mov.u64 	%rd253, %rd252;
	mov.u32 	%r578, %r577;
	@%p179 bra 	$L__BB8_39;
	setp.lt.s64 	%p180, %rd252, %rd37;
	min.s64 	%rd253, %rd252, %rd37;
	selp.b32 	%r578, %r577, %r495, %p180;
$L__BB8_39:
	mov.b32 	%r532, 8;
	mov.b32 	%r533, 31;
	mov.b32 	%r534, -1;
	// begin inline asm
	shfl.sync.down.b32 %r515, %r578, %r532, %r533, %r534;
	// end inline asm
	// begin inline asm
	shfl.sync.down.b32 %r520, %r521, %r532, %r533, %r534;
	// end inline asm
	mov.b64 	{%r526, %r531}, %rd253;
	// begin inline asm
	shfl.sync.down.b32 %r525, %r526, %r532, %r533, %r534;
	// end inline asm
	// begin inline asm
	shfl.sync.down.b32 %r530, %r531, %r532, %r533, %r534;
	// end inline asm
	mov.b64 	%rd40, {%r525, %r530};
	setp.gt.s32 	%p181, %r454, 23;
	mov.u64 	%rd254, %rd253;
	mov.u32 	%r579, %r578;
	@%p181 bra 	$L__BB8_43;
	setp.lt.s32 	%p182, %r578, %r515;
	mov.u64 	%rd254, %rd40;
	mov.u32 	%r579, %r515;
	@%p182 bra 	$L__BB8_43;
	setp.lt.s32 	%p183, %r515, %r578;
	mov.u64 	%rd254, %rd253;
	mov.u32 	%r579, %r578;
	@%p183 bra 	$L__BB8_43;
	setp.lt.s64 	%p184, %rd253, %rd40;
	min.s64 	%rd254, %rd253, %rd40;
	selp.b32 	%r579, %r578, %r515, %p184;
$L__BB8_43:
	mov.b32 	%r552, 16;
	mov.b32 	%r553, 31;
	mov.b32 	%r554, -1;
	// begin inline asm
	shfl.sync.down.b32 %r535, %r579, %r552, %r553, %r554;
	// end inline asm
	// begin inline asm
	shfl.sync.down.b32 %r540, %r541, %r552, %r553, %r554;
	// end inline asm
	mov.b64 	{%r546, %r551}, %rd254;
	// begin inline asm
	shfl.sync.down.b32 %r545, %r546, %r552, %r553, %r554;
	// end inline asm
	// begin inline asm
	shfl.sync.down.b32 %r550, %r551, %r552, %r553, %r554;
	// end inline asm
	mov.b64 	%rd43, {%r545, %r550};
	setp.gt.s32 	%p185, %r454, 15;
	mov.u64 	%rd306, %rd254;
	mov.u32 	%r631, %r579;
	@%p185 bra 	$L__BB8_47;
	setp.lt.s32 	%p186, %r579, %r535;
	mov.u64 	%rd306, %rd43;
	mov.u32 	%r631, %r535;
	@%p186 bra 	$L__BB8_47;
	setp.lt.s32 	%p187, %r535, %r579;
	mov.u64 	%rd306, %rd254;
	mov.u32 	%r631, %r579;
	@%p187 bra 	$L__BB8_47;
	setp.lt.s64 	%p188, %rd254, %rd43;
	min.s64 	%rd306, %rd254, %rd43;
	selp.b32 	%r631, %r579, %r535, %p188;
$L__BB8_47:
	setp.ne.s32 	%p189, %r454, 0;
	@%p189 bra 	$L__BB8_49;
	shr.u32 	%r555, %r2, 1;
	and.b32  	%r556, %r555, 496;
	mov.u32 	%r557, _ZN6thrust24THRUST_300001_SM_1000_NS8cuda_cub4core6detail5shmemE;
	add.s32 	%r558, %r557, %r556;
	st.shared.u32 	[%r558+8], %r631;
	st.shared.u64 	[%r558+16], %rd306;
$L__BB8_49:
	bar.sync 	0;
	setp.ne.s32 	%p190, %r2, 0;
	@%p190 bra 	$L__BB8_204;
	ld.shared.u32 	%r53, [_ZN6thrust24THRUST_300001_SM_1000_NS8cuda_cub4core6detail5shmemE+24];
	ld.shared.u64 	%rd46, [_ZN6thrust24THRUST_300001_SM_1000_NS8cuda_cub4core6detail5shmemE+32];
	setp.lt.s32 	%p191, %r631, %r53;
	mov.u64 	%rd256, %rd46;
	mov.u32 	%r581, %r53;
	@%p191 bra 	$L__BB8_53;
	setp.lt.s32 	%p192, %r53, %r631;
	mov.u64 	%rd256, %rd306;
	mov.u32 	%r581, %r631;
	@%p192 bra 	$L__BB8_53;
	setp.lt.s64 	%p193, %rd306, %rd46;
	min.s64 	%rd256, %rd306, %rd46;
	selp.b32 	%r581, %r631, %r53, %p193;
$L__BB8_53:
	ld.shared.u32 	%r56, [_ZN6thrust24THRUST_300001_SM_1000_NS8cuda_cub4core6detail5shmemE+40];
	ld.shared.u64 	%rd49, [_ZN6thrust24THRUST_300001_SM_1000_NS8cuda_cub4core6detail5shmemE+48];
	setp.lt.s32 	%p194, %r581, %r56;
	mov.u64 	%rd257, %rd49;
	mov.u32 	%r582, %r56;
	@%p194 bra 	$L__BB8_56;
	setp.lt.s32 	%p195, %r56, %r581;
	mov.u64 	%rd257, %rd256;
	mov.u32 	%r582, %r581;
	@%p195 bra 	$L__BB8_56;
	setp.lt.s64 	%p196, %rd256, %rd49;
	min.s64 	%rd257, %rd256, %rd49;
	selp.b32 	%r582, %r581, %r56, %p196;
$L__BB8_56:
	ld.shared.u32 	%r59, [_ZN6thrust24THRUST_300001_SM_1000_NS8cuda_cub4core6detail5shmemE+56];
	ld.shared.u64 	%rd52, [_ZN6thrust24THRUST_300001_SM_1000_NS8cuda_cub4core6detail5shmemE+64];
	setp.lt.s32 	%p197, %r582, %r59;
	mov.u64 	%rd258, %rd52;
	mov.u32 	%r583, %r59;
	@%p197 bra 	$L__BB8_59;
	setp.lt.s32 	%p198, %r59, %r582;
	mov.u64 	%rd258, %rd257;
	mov.u32 	%r583, %r582;
	@%p198 bra 	$L__BB8_59;
	setp.lt.s64 	%p199, %rd257, %rd52;
	min.s64 	%rd258, %rd257, %rd52;
	selp.b32 	%r583, %r582, %r59, %p199;
$L__BB8_59:
	ld.shared.u32 	%r62, [_ZN6thrust24THRUST_300001_SM_1000_NS8cuda_cub4core6detail5shmemE+72];
	ld.shared.u64 	%rd55, [_ZN6thrust24THRUST_300001_SM_1000_NS8cuda_cub4core6detail5shmemE+80];
	setp.lt.s32 	%p200, %r583, %r62;
	mov.u64 	%rd259, %rd55;
	mov.u32 	%r584, %r62;
	@%p200 bra 	$L__BB8_62;
	setp.lt.s32 	%p201, %r62, %r583;
	mov.u64 	%rd259, %rd258;
	mov.u32 	%r584, %r583;
	@%p201 bra 	$L__BB8_62;
	setp.lt.s64 	%p202, %rd258, %rd55;
	min.s64 	%rd259, %rd258, %rd55;
	selp.b32 	%r584, %r583, %r62, %p202;
$L__BB8_62:
	ld.shared.u32 	%r65, [_ZN6thrust24THRUST_300001_SM_1000_NS8cuda_cub4core6detail5shmemE+88];
	ld.shared.u64 	%rd58, [_ZN6thrust24THRUST_300001_SM_1000_NS8cuda_cub4core6detail5shmemE+96];
	setp.lt.s32 	%p203, %r584, %r65;
	mov.u64 	%rd260, %rd58;
	mov.u32 	%r585, %r65;
	@%p203 bra 	$L__BB8_65;
	setp.lt.s32 	%p204, %r65, %r584;
	mov.u64 	%rd260, %rd259;
	mov.u32 	%r585, %r584;
	@%p204 bra 	$L__BB8_65;
	setp.lt.s64 	%p205, %rd259, %rd58;
	min.s64 	%rd260, %rd259, %rd58;
	selp.b32 	%r585, %r584, %r65, %p205;
$L__BB8_65:
	ld.shared.u32 	%r68, [_ZN6thrust24THRUST_300001_SM_1000_NS8cuda_cub4core6detail5shmemE+104];
	ld.shared.u64 	%rd61, [_ZN6thrust24THRUST_300001_SM_1000_NS8cuda_cub4core6detail5shmemE+112];
	setp.lt.s32 	%p206, %r585, %r68;
	mov.u64 	%rd261, %rd61;
	mov.u32 	%r586, %r68;
	@%p206 bra 	$L__BB8_68;
	setp.lt.s32 	%p207, %r68, %r585;
	mov.u64 	%rd261, %rd260;
	mov.u32 	%r586, %r585;
	@%p207 bra 	$L__BB8_68;
	setp.lt.s64 	%p208, %rd260, %rd61;
	min.s64 	%rd261, %rd260, %rd61;
	selp.b32 	%r586, %r585, %r68, %p208;
$L__BB8_68:
	ld.shared.u32 	%r71, [_ZN6thrust24THRUST_300001_SM_1000_NS8cuda_cub4core6detail5shmemE+120];
	ld.shared.u64 	%rd64, [_ZN6thrust24THRUST_300001_SM_1000_NS8cuda_cub4core6detail5shmemE+128];
	setp.lt.s32 	%p209, %r586, %r71;
	mov.u32 	%r631, %r71;
	mov.u64 	%rd306, %rd64;
	@%p209 bra 	$L__BB8_204;
	setp.lt.s32 	%p210, %r71, %r586;
	mov.u32 	%r631, %r586;
	mov.u64 	%rd306, %rd261;
	@%p210 bra 	$L__BB8_204;
	setp.lt.s64 	%p211, %rd261, %rd64;
	min.s64 	%rd306, %rd261, %rd64;
	selp.b32 	%r631, %r586, %r71, %p211;
	bra.uni 	$L__BB8_204;
$L__BB8_71:
	// begin inline asm
	mov.u32 %r341, %laneid;
	// end inline asm
	and.b32  	%r362, %r2, 992;
	add.s32 	%r363, %r362, 32;
	setp.gt.s32 	%p118, %r363, %r1;
	not.b32 	%r364, %r362;
	add.s32 	%r365, %r1, %r364;
	selp.b32 	%r360, %r365, 31, %p118;
	mov.b32 	%r359, 1;
	mov.b32 	%r361, -1;
	// begin inline asm
	shfl.sync.down.b32 %r342, %r574, %r359, %r360, %r361;
	// end inline asm
	// begin inline asm
	shfl.sync.down.b32 %r347, %r348, %r359, %r360, %r361;
	// end inline asm
	mov.b64 	{%r353, %r358}, %rd249;
	// begin inline asm
	shfl.sync.down.b32 %r352, %r353, %r359, %r360, %r361;
	// end inline asm
	// begin inline asm
	shfl.sync.down.b32 %r357, %r358, %r359, %r360, %r361;
	// end inline asm
	mov.b64 	%rd66, {%r352, %r357};
	setp.ge.s32 	%p119, %r341, %r360;
	mov.u32 	%r587, %r574;
	mov.u64 	%rd262, %rd249;
	@%p119 bra 	$L__BB8_75;
	setp.lt.s32 	%p120, %r574, %r342;
	mov.u32 	%r587, %r342;
	mov.u64 	%rd262, %rd66;
	@%p120 bra 	$L__BB8_75;
	setp.lt.s32 	%p121, %r342, %r574;
	mov.u32 	%r587, %r574;
	mov.u64 	%rd262, %rd249;
	@%p121 bra 	$L__BB8_75;
	setp.lt.s64 	%p122, %rd249, %rd66;
	selp.b32 	%r587, %r574, %r342, %p122;
	min.s64 	%rd262, %rd249, %rd66;
$L__BB8_75:
	mov.b32 	%r383, 2;
	mov.b32 	%r385, -1;
	// begin inline asm
	shfl.sync.down.b32 %r366, %r587, %r383, %r360, %r385;
	// end inline asm
	// begin inline asm
	shfl.sync.down.b32 %r371, %r372, %r383, %r360, %r385;
	// end inline asm
	mov.b64 	{%r377, %r382}, %rd262;
	// begin inline asm
	shfl.sync.down.b32 %r376, %r377, %r383, %r360, %r385;
	// end inline asm
	// begin inline asm
	shfl.sync.down.b32 %r381, %r382, %r383, %r360, %r385;
	// end inline asm
	mov.b64 	%rd69, {%r376, %r381};
	add.s32 	%r386, %r341, 2;
	setp.gt.s32 	%p123, %r386, %r360;
	mov.u32 	%r588, %r587;
	mov.u64 	%rd263, %rd262;
	@%p123 bra 	$L__BB8_79;
	setp.lt.s32 	%p124, %r587, %r366;
	mov.u32 	%r588, %r366;
	mov.u64 	%rd263, %rd69;
	@%p124 bra 	$L__BB8_79;
	setp.lt.s32 	%p125, %r366, %r587;
	mov.u32 	%r588, %r587;
	mov.u64 	%rd263, %rd262;
	@%p125 bra 	$L__BB8_79;
	setp.lt.s64 	%p126, %rd262, %rd69;
	selp.b32 	%r588, %r587, %r366, %p126;
	min.s64 	%rd263, %rd262, %rd69;
$L__BB8_79:
	mov.b32 	%r404, 4;
	mov.b32 	%r406, -1;
	// begin inline asm
	shfl.sync.down.b32 %r387, %r588, %r404, %r360, %r406;
	// end inline asm
	// begin inline asm
	shfl.sync.down.b32 %r392, %r393, %r404, %r360, %r406;
	// end inline asm
	mov.b64 	{%r398, %r403}, %rd263;
	// begin inline asm
	shfl.sync.down.b32 %r397, %r398, %r404, %r360, %r406;
	// end inline asm
	// begin inline asm
	shfl.sync.down.b32 %r402, %r403, %r404, %r360, %r406;
	// end inline asm
	mov.b64 	%rd72, {%r397, %r402};
	add.s32 	%r407, %r341, 4;
	setp.gt.s32 	%p127, %r407, %r360;
	mov.u32 	%r589, %r588;
	mov.u64 	%rd264, %rd263;
	@%p127 bra 	$L__BB8_83;
	setp.lt.s32 	%p128, %r588, %r387;
	mov.u32 	%r589, %r387;
	mov.u64 	%rd264, %rd72;
	@%p128 bra 	$L__BB8_83;
	setp.lt.s32 	%p129, %r387, %r588;
	mov.u32 	%r589, %r588;
	mov.u64 	%rd264, %rd263;
	@%p129 bra 	$L__BB8_83;
	setp.lt.s64 	%p130, %rd263, %rd72;
	selp.b32 	%r589, %r588, %r387, %p130;
	min.s64 	%rd264, %rd263, %rd72;
$L__BB8_83:
	mov.b32 	%r425, 8;
	mov.b32 	%r427, -1;
	// begin inline asm
	shfl.sync.down.b32 %r408, %r589, %r425, %r360, %r427;
	// end inline asm
	// begin inline asm
	shfl.sync.down.b32 %r413, %r414, %r425, %r360, %r427;
	// end inline asm
	mov.b64 	{%r419, %r424}, %rd264;
	// begin inline asm
	shfl.sync.down.b32 %r418, %r419, %r425, %r360, %r427;
	// end inline asm
	// begin inline asm
	shfl.sync.down.b32 %r423, %r424, %r425, %r360, %r427;
	// end inline asm
	mov.b64 	%rd75, {%r418, %r423};
	add.s32 	%r428, %r341, 8;
	setp.gt.s32 	%p131, %r428, %r360;
	mov.u32 	%r590, %r589;
	mov.u64 	%rd265, %rd264;
	@%p131 bra 	$L__BB8_87;
	setp.lt.s32 	%p132, %r589, %r408;
	mov.u32 	%r590, %r408;
	mov.u64 	%rd265, %rd75;
	@%p132 bra 	$L__BB8_87;
	setp.lt.s32 	%p133, %r408, %r589;
	mov.u32 	%r590, %r589;
	mov.u64 	%rd265, %rd264;
	@%p133 bra 	$L__BB8_87;
	setp.lt.s64 	%p134, %rd264, %rd75;
	selp.b32 	%r590, %r589, %r408, %p134;
	min.s64 	%rd265, %rd264, %rd75;
$L__BB8_87:
	mov.b32 	%r446, 16;
	mov.b32 	%r448, -1;
	// begin inline asm
	shfl.sync.down.b32 %r429, %r590, %r446, %r360, %r448;
	// end inline asm
	// begin inline asm
	shfl.sync.down.b32 %r434, %r435, %r446, %r360, %r448;
	// end inline asm
	mov.b64 	{%r440, %r445}, %rd265;
	// begin inline asm
	shfl.sync.down.b32 %r439, %r440, %r446, %r360, %r448;
	// end inline asm
	// begin inline asm
	shfl.sync.down.b32 %r444, %r445, %r446, %r360, %r448;
	// end inline asm
	mov.b64 	%rd78, {%r439, %r444};
	add.s32 	%r449, %r341, 16;
	setp.gt.s32 	%p135, %r449, %r360;
	mov.u32 	%r631, %r590;
	mov.u64 	%rd306, %rd265;
	@%p135 bra 	$L__BB8_91;
	setp.lt.s32 	%p136, %r590, %r429;
	mov.u32 	%r631, %r429;
	mov.u64 	%rd306, %rd78;
	@%p136 bra 	$L__BB8_91;
	setp.lt.s32 	%p137, %r429, %r590;
	mov.u32 	%r631, %r590;
	mov.u64 	%rd306, %rd265;
	@%p137 bra 	$L__BB8_91;
	setp.lt.s64 	%p138, %rd265, %rd78;
	selp.b32 	%r631, %r590, %r429, %p138;
	min.s64 	%rd306, %rd265, %rd78;
$L__BB8_91:
	setp.ne.s32 	%p139, %r341, 0;
	@%p139 bra 	$L__BB8_93;
	shr.u32 	%r450, %r2, 1;
	and.b32  	%r451, %r450, 496;
	mov.u32 	%r452, _ZN6thrust24THRUST_300001_SM_1000_NS8cuda_cub4core6detail5shmemE;
	add.s32 	%r453, %r452, %r451;
	st.shared.u32 	[%r453+8], %r631;
	st.shared.u64 	[%r453+16], %rd306;
$L__BB8_93:
	bar.sync 	0;
	setp.ne.s32 	%p140, %r2, 0;
	@%p140 bra 	$L__BB8_204;
	setp.lt.s32 	%p141, %r1, 33;
	mov.u32 	%r592, %r631;
	mov.u64 	%rd267, %rd306;
	@%p141 bra 	$L__BB8_98;
	ld.shared.u32 	%r90, [_ZN6thrust24THRUST_300001_SM_1000_NS8cuda_cub4core6detail5shmemE+24];
	ld.shared.u64 	%rd81, [_ZN6thrust24THRUST_300001_SM_1000_NS8cuda_cub4core6detail5shmemE+32];
	setp.lt.s32 	%p142, %r631, %r90;
	mov.u32 	%r592, %r90;
	mov.u64 	%rd267, %rd81;
	@%p142 bra 	$L__BB8_98;
	setp.lt.s32 	%p143, %r90, %r631;
	mov.u32 	%r592, %r631;
	mov.u64 	%rd267, %rd306;
	@%p143 bra 	$L__BB8_98;
	setp.lt.s64 	%p144, %rd306, %rd81;
	selp.b32 	%r592, %r631, %r90, %p144;
	min.s64 	%rd267, %rd306, %rd81;
$L__BB8_98:
	setp.lt.s32 	%p145, %r1, 65;
	mov.u32 	%r593, %r592;
	mov.u64 	%rd268, %rd267;
	@%p145 bra 	$L__BB8_102;
	ld.shared.u32 	%r93, [_ZN6thrust24THRUST_300001_SM_1000_NS8cuda_cub4core6detail5shmemE+40];
	ld.shared.u64 	%rd84, [_ZN6thrust24THRUST_300001_SM_1000_NS8cuda_cub4core6detail5shmemE+48];
	setp.lt.s32 	%p146, %r592, %r93;
	mov.u32 	%r593, %r93;
	mov.u64 	%rd268, %rd84;
	@%p146 bra 	$L__BB8_102;
	setp.lt.s32 	%p147, %r93, %r592;
	mov.u32 	%r593, %r592;
	mov.u64 	%rd268, %rd267;
	@%p147 bra 	$L__BB8_102;
	setp.lt.s64 	%p148, %rd267, %rd84;
	selp.b32 	%r593, %r592, %r93, %p148;
	min.s64 	%rd268, %rd267, %rd84;
$L__BB8_102:
	setp.lt.s32 	%p149, %r1, 97;
	mov.u32 	%r594, %r593;
	mov.u64 	%rd269, %rd268;
	@%p149 bra 	$L__BB8_106;
	ld.shared.u32 	%r96, [_ZN6thrust24THRUST_300001_SM_1000_NS8cuda_cub4core6detail5shmemE+56];
	ld.shared.u64 	%rd87, [_ZN6thrust24THRUST_300001_SM_1000_NS8cuda_cub4core6detail5shmemE+64];
	setp.lt.s32 	%p150, %r593, %r96;
	mov.u32 	%r594, %r96;
	mov.u64 	%rd269, %rd87;
	@%p150 bra 	$L__BB8_106;
	setp.lt.s32 	%p151, %r96, %r593;
	mov.u32 	%r594, %r593;
	mov.u64 	%rd269, %rd268;
	@%p151 bra 	$L__BB8_106;
	setp.lt.s64 	%p152, %rd268, %rd87;
	selp.b32 	%r594, %r593, %r96, %p152;
	min.s64 	%rd269, %rd268, %rd87;
$L__BB8_106:
	setp.lt.s32 	%p153, %r1, 129;
	mov.u32 	%r595, %r594;
	mov.u64 	%rd270, %rd269;
	@%p153 bra 	$L__BB8_110;
	ld.shared.u32 	%r99, [_ZN6thrust24THRUST_300001_SM_1000_NS8cuda_cub4core6detail5shmemE+72];
	ld.shared.u64 	%rd90, [_ZN6thrust24THRUST_300001_SM_1000_NS8cuda_cub4core6detail5shmemE+80];
	setp.lt.s32 	%p154, %r594, %r99;
	mov.u32 	%r595, %r99;
	mov.u64 	%rd270, %rd90;
	@%p154 bra 	$L__BB8_110;
	setp.lt.s32 	%p155, %r99, %r594;
	mov.u32 	%r595, %r594;
	mov.u64 	%rd270, %rd269;
	@%p155 bra 	$L__BB8_110;
	setp.lt.s64 	%p156, %rd269, %rd90;
	selp.b32 	%r595, %r594, %r99, %p156;
	min.s64 	%rd270, %rd269, %rd90;
$L__BB8_110:
	setp.lt.s32 	%p157, %r1, 161;
	mov.u32 	%r596, %r595;
	mov.u64 	%rd271, %rd270;
	@%p157 bra 	$L__BB8_114;
	ld.shared.u32 	%r102, [_ZN6thrust24THRUST_300001_SM_1000_NS8cuda_cub4core6detail5shmemE+88];
	ld.shared.u64 	%rd93, [_ZN6thrust24THRUST_300001_SM_1000_NS8cuda_cub4core6detail5shmemE+96];
	setp.lt.s32 	%p158, %r595, %r102;
	mov.u32 	%r596, %r102;
	mov.u64 	%rd271, %rd93;
	@%p158 bra 	$L__BB8_114;
	setp.lt.s32 	%p159, %r102, %r595;
	mov.u32 	%r596, %r595;
	mov.u64 	%rd271, %rd270;
	@%p159 bra 	$L__BB8_114;
	setp.lt.s64 	%p160, %rd270, %rd93;
	selp.b32 	%r596, %r595, %r102, %p160;
	min.s64 	%rd271, %rd270, %rd93;
$L__BB8_114:
	setp.lt.s32 	%p161, %r1, 193;
	mov.u32 	%r597, %r596;
	mov.u64 	%rd272, %rd271;
	@%p161 bra 	$L__BB8_118;
	ld.shared.u32 	%r105, [_ZN6thrust24THRUST_300001_SM_1000_NS8cuda_cub4core6detail5shmemE+104];
	ld.shared.u64 	%rd96, [_ZN6thrust24THRUST_300001_SM_1000_NS8cuda_cub4core6detail5shmemE+112];
	setp.lt.s32 	%p162, %r596, %r105;
	mov.u32 	%r597, %r105;
	mov.u64 	%rd272, %rd96;
	@%p162 bra 	$L__BB8_118;
	setp.lt.s32 	%p163, %r105, %r596;
	mov.u32 	%r597, %r596;
	mov.u64 	%rd272, %rd271;
	@%p163 bra 	$L__BB8_118;
	setp.lt.s64 	%p164, %rd271, %rd96;
	selp.b32 	%r597, %r596, %r105, %p164;
	min.s64 	%rd272, %rd271, %rd96;
$L__BB8_118:
	setp.lt.s32 	%p165, %r1, 225;
	mov.u32 	%r631, %r597;
	mov.u64 	%rd306, %rd272;
	@%p165 bra 	$L__BB8_204;
	ld.shared.u32 	%r108, [_ZN6thrust24THRUST_300001_SM_1000_NS8cuda_cub4core6detail5shmemE+120];
	ld.shared.u64 	%rd99, [_ZN6thrust24THRUST_300001_SM_1000_NS8cuda_cub4core6detail5shmemE+128];
	setp.lt.s32 	%p166, %r597, %r108;
	mov.u32 	%r631, %r108;
	mov.u64 	%rd306, %rd99;
	@%p166 bra 	$L__BB8_204;
	setp.lt.s32 	%p167, %r108, %r597;
	mov.u32 	%r631, %r597;
	mov.u64 	%rd306, %rd272;
	@%p167 bra 	$L__BB8_204;
	setp.lt.s64 	%p168, %rd272, %rd99;
	selp.b32 	%r631, %r597, %r108, %p168;
	min.s64 	%rd306, %rd272, %rd99;
	bra.uni 	$L__BB8_204;
$L__BB8_122:
	mov.u32 	%r110, %tid.x;
	cvt.u64.u32 	%rd101, %r110;
	mul.wide.u32 	%rd195, %r110, 4;
	add.s64 	%rd102, %rd1, %rd195;
	ld.global.u32 	%r200, [%rd102];
	add.s32 	%r201, %r110, 256;
	cvt.u64.u32 	%rd196, %r201;
	ld.global.u32 	%r202, [%rd102+1024];
	add.s32 	%r203, %r110, 512;
	cvt.u64.u32 	%rd197, %r203;
	ld.global.u32 	%r204, [%rd102+2048];
	add.s32 	%r205, %r110, 768;
	cvt.u64.u32 	%rd198, %r205;
	ld.global.u32 	%r206, [%rd102+3072];
	or.b32  	%r207, %r110, 1024;
	cvt.u64.u32 	%rd103, %r207;
	add.s64 	%rd293, %rd192, %rd103;
	ld.global.u32 	%r618, [%rd102+4096];
	setp.lt.s32 	%p3, %r200, %r202;
	max.s32 	%r208, %r200, %r202;
	selp.b64 	%rd199, %rd196, %rd101, %p3;
	setp.lt.s32 	%p4, %r208, %r204;
	max.s32 	%r209, %r208, %r204;
	selp.b64 	%rd200, %rd197, %rd199, %p4;
	setp.lt.s32 	%p5, %r209, %r206;
	max.s32 	%r112, %r209, %r206;
	selp.b64 	%rd105, %rd198, %rd200, %p5;
	setp.lt.s32 	%p6, %r112, %r618;
	@%p6 bra 	$L__BB8_124;
	setp.lt.s32 	%p7, %r618, %r112;
	setp.lt.u64 	%p8, %rd105, %rd103;
	or.pred  	%p9, %p7, %p8;
	selp.b32 	%r618, %r112, %r618, %p9;
	add.s64 	%rd201, %rd192, %rd105;
	selp.b64 	%rd293, %rd201, %rd293, %p9;
$L__BB8_124:
	setp.lt.u64 	%p10, %rd194, 2560;
	mov.b64 	%rd282, 1280;
	@%p10 bra 	$L__BB8_137;
	mov.b64 	%rd274, 1280;
	mov.u32 	%r599, %r618;
$L__BB8_126:
	add.s64 	%rd204, %rd274, %rd101;
	shl.b64 	%rd205, %rd274, 2;
	add.s64 	%rd206, %rd102, %rd205;
	add.s64 	%rd110, %rd204, %rd192;
	ld.global.u32 	%r600, [%rd206];
	ld.global.u32 	%r601, [%rd206+1024];
	add.s64 	%rd278, %rd110, 512;
	ld.global.u32 	%r602, [%rd206+2048];
	add.s64 	%rd279, %rd110, 768;
	ld.global.u32 	%r603, [%rd206+3072];
	ld.global.u32 	%r618, [%rd206+4096];
	setp.lt.s32 	%p11, %r599, %r600;
	mov.u64 	%rd276, %rd110;
	@%p11 bra 	$L__BB8_128;
	setp.lt.s32 	%p12, %r600, %r599;
	setp.lt.s64 	%p13, %rd293, %rd110;
	or.pred  	%p14, %p12, %p13;
	selp.b32 	%r600, %r599, %r600, %p14;
	selp.b64 	%rd276, %rd293, %rd110, %p14;
$L__BB8_128:
	add.s64 	%rd277, %rd110, 256;
	setp.lt.s32 	%p15, %r600, %r601;
	@%p15 bra 	$L__BB8_130;
	setp.lt.s32 	%p16, %r601, %r600;
	setp.lt.s64 	%p17, %rd276, %rd277;
	or.pred  	%p18, %p16, %p17;
	selp.b32 	%r601, %r600, %r601, %p18;
	selp.b64 	%rd277, %rd276, %rd277, %p18;
$L__BB8_130:
	setp.lt.s32 	%p19, %r601, %r602;
	@%p19 bra 	$L__BB8_132;
	setp.lt.s32 	%p20, %r602, %r601;
	setp.lt.s64 	%p21, %rd277, %rd278;
	or.pred  	%p22, %p20, %p21;
	selp.b32 	%r602, %r601, %r602, %p22;
	selp.b64 	%rd278, %rd277, %rd278, %p22;
$L__BB8_132:
	setp.lt.s32 	%p23, %r602, %r603;
	@%p23 bra 	$L__BB8_134;
	setp.lt.s32 	%p24, %r603, %r602;
	setp.lt.s64 	%p25, %rd278, %rd279;
	or.pred  	%p26, %p24, %p25;
	selp.b32 	%r603, %r602, %r603, %p26;
	selp.b64 	%rd279, %rd278, %rd279, %p26;
$L__BB8_134:
	add.s64 	%rd210, %rd204, %rd192;
	add.s64 	%rd293, %rd210, 1024;
	setp.lt.s32 	%p27, %r603, %r618;
	@%p27 bra 	$L__BB8_136;
	setp.lt.s32 	%p28, %r618, %r603;
	setp.lt.s64 	%p29, %rd279, %rd293;
	or.pred  	%p30, %p28, %p29;
	selp.b32 	%r618, %r603, %r618, %p30;
	selp.b64 	%rd293, %rd279, %rd293, %p30;
$L__BB8_136:
	add.s64 	%rd282, %rd274, 1280;
	add.s64 	%rd211, %rd274, 2560;
	setp.le.s64 	%p31, %rd211, %rd194;
	mov.u64 	%rd274, %rd282;
	mov.u32 	%r599, %r618;
	@%p31 bra 	$L__BB8_126;
$L__BB8_137:
	setp.le.s64 	%p32, %rd194, %rd282;
	@%p32 bra 	$L__BB8_160;
	cvt.u32.u64 	%r210, %rd282;
	cvt.u32.u64 	%r211, %rd194;
	sub.s32 	%r132, %r211, %r210;
	setp.ge.s32 	%p33, %r110, %r132;
	@%p33 bra 	$L__BB8_160;
	cvta.to.global.u64 	%rd128, %rd191;
	not.b32 	%r214, %r110;
	add.s32 	%r215, %r214, %r211;
	sub.s32 	%r133, %r215, %r210;
	and.b32  	%r217, %r133, 768;
	setp.eq.s32 	%p34, %r217, 768;
	mov.u32 	%r610, %r110;
	@%p34 bra 	$L__BB8_145;
	add.s64 	%rd213, %rd282, %rd101;
	add.s64 	%rd284, %rd213, %rd192;
	shl.b64 	%rd214, %rd213, 2;
	add.s64 	%rd283, %rd128, %rd214;
	shr.u32 	%r218, %r133, 8;
	add.s32 	%r219, %r218, 1;
	and.b32  	%r220, %r219, 3;
	neg.s32 	%r606, %r220;
	mov.u32 	%r610, %r110;
$L__BB8_141:
	.pragma "nounroll";
	mov.u64 	%rd133, %rd293;
	mov.u32 	%r137, %r618;
	ld.global.u32 	%r138, [%rd283];
	setp.lt.s32 	%p35, %r137, %r138;
	mov.u32 	%r618, %r138;
	mov.u64 	%rd293, %rd284;
	@%p35 bra 	$L__BB8_144;
	setp.lt.s32 	%p36, %r138, %r137;
	mov.u32 	%r618, %r137;
	mov.u64 	%rd293, %rd133;
	@%p36 bra 	$L__BB8_144;
	setp.lt.s64 	%p37, %rd133, %rd284;
	selp.b32 	%r618, %r137, %r138, %p37;
	min.s64 	%rd293, %rd133, %rd284;
$L__BB8_144:
	add.s32 	%r610, %r610, 256;
	add.s64 	%rd284, %rd284, 256;
	add.s64 	%rd283, %rd283, 1024;
	add.s32 	%r606, %r606, 1;
	setp.ne.s32 	%p38, %r606, 0;
	@%p38 bra 	$L__BB8_141;
$L__BB8_145:
	setp.lt.u32 	%p39, %r133, 768;
	@%p39 bra 	$L__BB8_160;
	add.s32 	%r613, %r610, 512;
$L__BB8_147:
	mov.u32 	%r147, %r613;
	add.s32 	%r221, %r147, -512;
	cvt.u64.u32 	%rd215, %r221;
	add.s64 	%rd216, %rd282, %rd215;
	shl.b64 	%rd217, %rd216, 2;
	add.s64 	%rd141, %rd128, %rd217;
	add.s64 	%rd142, %rd216, %rd192;
	ld.global.u32 	%r149, [%rd141];
	setp.lt.s32 	%p40, %r618, %r149;
	mov.u32 	%r615, %r149;
	mov.u64 	%rd290, %rd142;
	@%p40 bra 	$L__BB8_150;
	setp.lt.s32 	%p41, %r149, %r618;
	mov.u32 	%r615, %r618;
	mov.u64 	%rd290, %rd293;
	@%p41 bra 	$L__BB8_150;
	setp.lt.s64 	%p42, %rd293, %rd142;
	selp.b32 	%r615, %r618, %r149, %p42;
	min.s64 	%rd290, %rd293, %rd142;
$L__BB8_150:
	add.s32 	%r222, %r147, -256;
	cvt.u64.u32 	%rd218, %r222;
	add.s64 	%rd219, %rd282, %rd218;
	add.s64 	%rd145, %rd219, %rd192;
	ld.global.u32 	%r152, [%rd141+1024];
	setp.lt.s32 	%p43, %r615, %r152;
	mov.u32 	%r616, %r152;
	mov.u64 	%rd291, %rd145;
	@%p43 bra 	$L__BB8_153;
	setp.lt.s32 	%p44, %r152, %r615;
	mov.u32 	%r616, %r615;
	mov.u64 	%rd291, %rd290;
	@%p44 bra 	$L__BB8_153;
	setp.lt.s64 	%p45, %rd290, %rd145;
	selp.b32 	%r616, %r615, %r152, %p45;
	min.s64 	%rd291, %rd290, %rd145;
$L__BB8_153:
	cvt.u64.u32 	%rd220, %r147;
	add.s64 	%rd221, %rd282, %rd220;
	add.s64 	%rd148, %rd221, %rd192;
	ld.global.u32 	%r155, [%rd141+2048];
	setp.lt.s32 	%p46, %r616, %r155;
	mov.u32 	%r617, %r155;
	mov.u64 	%rd292, %rd148;
	@%p46 bra 	$L__BB8_156;
	setp.lt.s32 	%p47, %r155, %r616;
	mov.u32 	%r617, %r616;
	mov.u64 	%rd292, %rd291;
	@%p47 bra 	$L__BB8_156;
	setp.lt.s64 	%p48, %rd291, %rd148;
	selp.b32 	%r617, %r616, %r155, %p48;
	min.s64 	%rd292, %rd291, %rd148;
$L__BB8_156:
	add.s32 	%r223, %r147, 256;
	cvt.u64.u32 	%rd222, %r223;
	add.s64 	%rd223, %rd282, %rd222;
	add.s64 	%rd151, %rd223, %rd192;
	ld.global.u32 	%r158, [%rd141+3072];
	setp.lt.s32 	%p49, %r617, %r158;
	mov.u32 	%r618, %r158;
	mov.u64 	%rd293, %rd151;
	@%p49 bra 	$L__BB8_159;
	setp.lt.s32 	%p50, %r158, %r617;
	mov.u32 	%r618, %r617;
	mov.u64 	%rd293, %rd292;
	@%p50 bra 	$L__BB8_159;
	setp.lt.s64 	%p51, %rd292, %rd151;
	selp.b32 	%r618, %r617, %r158, %p51;
	min.s64 	%rd293, %rd292, %rd151;
$L__BB8_159:
	add.s32 	%r613, %r147, 1024;
	add.s32 	%r224, %r147, 512;
	setp.lt.s32 	%p52, %r224, %r132;
	@%p52 bra 	$L__BB8_147;
$L__BB8_160:
	// begin inline asm
	mov.u32 %r225, %laneid;
	// end inline asm
	mov.b32 	%r243, 1;
	mov.b32 	%r244, 31;
	mov.b32 	%r245, -1;
	// begin inline asm
	shfl.sync.down.b32 %r226, %r618, %r243, %r244, %r245;
	// end inline asm
	// begin inline asm
	shfl.sync.down.b32 %r231, %r232, %r243, %r244, %r245;
	// end inline asm
	mov.b64 	{%r237, %r242}, %rd293;
	// begin inline asm
	shfl.sync.down.b32 %r236, %r237, %r243, %r244, %r245;
	// end inline asm
	// begin inline asm
	shfl.sync.down.b32 %r241, %r242, %r243, %r244, %r245;
	// end inline asm
	mov.b64 	%rd155, {%r236, %r241};
	setp.gt.s32 	%p53, %r225, 30;
	mov.u32 	%r620, %r618;
	mov.u64 	%rd295, %rd293;
	@%p53 bra 	$L__BB8_164;
	setp.lt.s32 	%p54, %r618, %r226;
	mov.u32 	%r620, %r226;
	mov.u64 	%rd295, %rd155;
	@%p54 bra 	$L__BB8_164;
	setp.lt.s32 	%p55, %r226, %r618;
	mov.u32 	%r620, %r618;
	mov.u64 	%rd295, %rd293;
	@%p55 bra 	$L__BB8_164;
	setp.lt.s64 	%p56, %rd293, %rd155;
	selp.b32 	%r620, %r618, %r226, %p56;
	min.s64 	%rd295, %rd293, %rd155;
$L__BB8_164:
	mov.b32 	%r263, 2;
	mov.b32 	%r264, 31;
	mov.b32 	%r265, -1;
	// begin inline asm
	shfl.sync.down.b32 %r246, %r620, %r263, %r264, %r265;
	// end inline asm
	// begin inline asm
	shfl.sync.down.b32 %r251, %r252, %r263, %r264, %r265;
	// end inline asm
	mov.b64 	{%r257, %r262}, %rd295;
	// begin inline asm
	shfl.sync.down.b32 %r256, %r257, %r263, %r264, %r265;
	// end inline asm
	// begin inline asm
	shfl.sync.down.b32 %r261, %r262, %r263, %r264, %r265;
	// end inline asm
	mov.b64 	%rd158, {%r256, %r261};
	setp.gt.s32 	%p57, %r225, 29;
	mov.u32 	%r621, %r620;
	mov.u64 	%rd296, %rd295;
	@%p57 bra 	$L__BB8_168;
	setp.lt.s32 	%p58, %r620, %r246;
	mov.u32 	%r621, %r246;
	mov.u64 	%rd296, %rd158;
	@%p58 bra 	$L__BB8_168;
	setp.lt.s32 	%p59, %r246, %r620;
	mov.u32 	%r621, %r620;
	mov.u64 	%rd296, %rd295;
	@%p59 bra 	$L__BB8_168;
	setp.lt.s64 	%p60, %rd295, %rd158;
	selp.b32 	%r621, %r620, %r246, %p60;
	min.s64 	%rd296, %rd295, %rd158;
$L__BB8_168:
	mov.b32 	%r283, 4;
	mov.b32 	%r284, 31;
	mov.b32 	%r285, -1;
	// begin inline asm
	shfl.sync.down.b32 %r266, %r621, %r283, %r284, %r285;
	// end inline asm
	// begin inline asm
	shfl.sync.down.b32 %r271, %r272, %r283, %r284, %r285;
	// end inline asm
	mov.b64 	{%r277, %r282}, %rd296;
	// begin inline asm
	shfl.sync.down.b32 %r276, %r277, %r283, %r284, %r285;
	// end inline asm
	// begin inline asm
	shfl.sync.down.b32 %r281, %r282, %r283, %r284, %r285;
	// end inline asm
	mov.b64 	%rd161, {%r276, %r281};
	setp.gt.s32 	%p61, %r225, 27;
	mov.u32 	%r622, %r621;
	mov.u64 	%rd297, %rd296;
	@%p61 bra 	$L__BB8_172;
	setp.lt.s32 	%p62, %r621, %r266;
	mov.u32 	%r622, %r266;
	mov.u64 	%rd297, %rd161;
	@%p62 bra 	$L__BB8_172;
	setp.lt.s32 	%p63, %r266, %r621;
	mov.u32 	%r622, %r621;
	mov.u64 	%rd297, %rd296;
	@%p63 bra 	$L__BB8_172;
	setp.lt.s64 	%p64, %rd296, %rd161;
	selp.b32 	%r622, %r621, %r266, %p64;
	min.s64 	%rd297, %rd296, %rd161;
$L__BB8_172:
	mov.b32 	%r303, 8;
	mov.b32 	%r304, 31;
	mov.b32 	%r305, -1;
	// begin inline asm
	shfl.sync.down.b32 %r286, %r622, %r303, %r304, %r305;
	// end inline asm
	// begin inline asm
	shfl.sync.down.b32 %r291, %r292, %r303, %r304, %r305;
	// end inline asm
	mov.b64 	{%r297, %r302}, %rd297;
	// begin inline asm
	shfl.sync.down.b32 %r296, %r297, %r303, %r304, %r305;
	// end inline asm
	// begin inline asm
	shfl.sync.down.b32 %r301, %r302, %r303, %r304, %r305;
	// end inline asm
	mov.b64 	%rd164, {%r296, %r301};
	setp.gt.s32 	%p65, %r225, 23;
	mov.u32 	%r623, %r622;
	mov.u64 	%rd298, %rd297;
	@%p65 bra 	$L__BB8_176;
	setp.lt.s32 	%p66, %r622, %r286;
	mov.u32 	%r623, %r286;
	mov.u64 	%rd298, %rd164;
	@%p66 bra 	$L__BB8_176;
	setp.lt.s32 	%p67, %r286, %r622;
	mov.u32 	%r623, %r622;
	mov.u64 	%rd298, %rd297;
	@%p67 bra 	$L__BB8_176;
	setp.lt.s64 	%p68, %rd297, %rd164;
	selp.b32 	%r623, %r622, %r286, %p68;
	min.s64 	%rd298, %rd297, %rd164;
$L__BB8_176:
	mov.b32 	%r323, 16;
	mov.b32 	%r324, 31;
	mov.b32 	%r325, -1;
	// begin inline asm
	shfl.sync.down.b32 %r306, %r623, %r323, %r324, %r325;
	// end inline asm
	// begin inline asm
	shfl.sync.down.b32 %r311, %r312, %r323, %r324, %r325;
	// end inline asm
	mov.b64 	{%r317, %r322}, %rd298;
	// begin inline asm
	shfl.sync.down.b32 %r316, %r317, %r323, %r324, %r325;
	// end inline asm
	// begin inline asm
	shfl.sync.down.b32 %r321, %r322, %r323, %r324, %r325;
	// end inline asm
	mov.b64 	%rd167, {%r316, %r321};
	setp.gt.s32 	%p69, %r225, 15;
	mov.u32 	%r631, %r623;
	mov.u64 	%rd306, %rd298;
	@%p69 bra 	$L__BB8_180;
	setp.lt.s32 	%p70, %r623, %r306;
	mov.u32 	%r631, %r306;
	mov.u64 	%rd306, %rd167;
	@%p70 bra 	$L__BB8_180;
	setp.lt.s32 	%p71, %r306, %r623;
	mov.u32 	%r631, %r623;
	mov.u64 	%rd306, %rd298;
	@%p71 bra 	$L__BB8_180;
	setp.lt.s64 	%p72, %rd298, %rd167;
	selp.b32 	%r631, %r623, %r306, %p72;
	min.s64 	%rd306, %rd298, %rd167;
$L__BB8_180:
	setp.ne.s32 	%p73, %r225, 0;
	@%p73 bra 	$L__BB8_182;
	shr.u32 	%r326, %r110, 1;
	and.b32  	%r327, %r326, 496;
	mov.u32 	%r328, _ZN6thrust24THRUST_300001_SM_1000_NS8cuda_cub4core6detail5shmemE;
	add.s32 	%r329, %r328, %r327;
	st.shared.u32 	[%r329+8], %r631;
	st.shared.u64 	[%r329+16], %rd306;
$L__BB8_182:
	bar.sync 	0;
	setp.ne.s32 	%p74, %r110, 0;
	@%p74 bra 	$L__BB8_204;
	ld.shared.u32 	%r179, [_ZN6thrust24THRUST_300001_SM_1000_NS8cuda_cub4core6detail5shmemE+24];
	ld.shared.u64 	%rd170, [_ZN6thrust24THRUST_300001_SM_1000_NS8cuda_cub4core6detail5shmemE+32];
	setp.lt.s32 	%p75, %r631, %r179;
	mov.u32 	%r625, %r179;
	mov.u64 	%rd300, %rd170;
	@%p75 bra 	$L__BB8_186;
	setp.lt.s32 	%p76, %r179, %r631;
	mov.u32 	%r625, %r631;
	mov.u64 	%rd300, %rd306;
	@%p76 bra 	$L__BB8_186;
	setp.lt.s64 	%p77, %rd306, %rd170;
	selp.b32 	%r625, %r631, %r179, %p77;
	min.s64 	%rd300, %rd306, %rd170;
$L__BB8_186:
	ld.shared.u32 	%r182, [_ZN6thrust24THRUST_300001_SM_1000_NS8cuda_cub4core6detail5shmemE+40];
	ld.shared.u64 	%rd173, [_ZN6thrust24THRUST_300001_SM_1000_NS8cuda_cub4core6detail5shmemE+48];
	setp.lt.s32 	%p78, %r625, %r182;
	mov.u32 	%r626, %r182;
	mov.u64 	%rd301, %rd173;
	@%p78 bra 	$L__BB8_189;
	setp.lt.s32 	%p79, %r182, %r625;
	mov.u32 	%r626, %r625;
	mov.u64 	%rd301, %rd300;
	@%p79 bra 	$L__BB8_189;
	setp.lt.s64 	%p80, %rd300, %rd173;
	selp.b32 	%r626, %r625, %r182, %p80;
	min.s64 	%rd301, %rd300, %rd173;
$L__BB8_189:
	ld.shared.u32 	%r185, [_ZN6thrust24THRUST_300001_SM_1000_NS8cuda_cub4core6detail5shmemE+56];
	ld.shared.u64 	%rd176, [_ZN6thrust24THRUST_300001_SM_1000_NS8cuda_cub4core6detail5shmemE+64];
	setp.lt.s32 	%p81, %r626, %r185;
	mov.u32 	%r627, %r185;
	mov.u64 	%rd302, %rd176;
	@%p81 bra 	$L__BB8_192;
	setp.lt.s32 	%p82, %r185, %r626;
	mov.u32 	%r627, %r626;
	mov.u64 	%rd302, %rd301;
	@%p82 bra 	$L__BB8_192;
	setp.lt.s64 	%p83, %rd301, %rd176;
	selp.b32 	%r627, %r626, %r185, %p83;
	min.s64 	%rd302, %rd301, %rd176;
$L__BB8_192:
	ld.shared.u32 	%r188, [_ZN6thrust24THRUST_300001_SM_1000_NS8cuda_cub4core6detail5shmemE+72];
	ld.shared.u64 	%rd179, [_ZN6thrust24THRUST_300001_SM_1000_NS8cuda_cub4core6detail5shmemE+80];
	setp.lt.s32 	%p84, %r627, %r188;
	mov.u32 	%r628, %r188;
	mov.u64 	%rd303, %rd179;
	@%p84 bra 	$L__BB8_195;
	setp.lt.s32 	%p85, %r188, %r627;
	mov.u32 	%r628, %r627;
	mov.u64 	%rd303, %rd302;
	@%p85 bra 	$L__BB8_195;
	setp.lt.s64 	%p86, %rd302, %rd179;
	selp.b32 	%r628, %r627, %r188, %p86;
	min.s64 	%rd303, %rd302, %rd179;
$L__BB8_195:
	ld.shared.u32 	%r191, [_ZN6thrust24THRUST_300001_SM_1000_NS8cuda_cub4core6detail5shmemE+88];
	ld.shared.u64 	%rd182, [_ZN6thrust24THRUST_300001_SM_1000_NS8cuda_cub4core6detail5shmemE+96];
	setp.lt.s32 	%p87, %r628, %r191;
	mov.u32 	%r629, %r191;
	mov.u64 	%rd304, %rd182;
	@%p87 bra 	$L__BB8_198;
	setp.lt.s32 	%p88, %r191, %r628;
	mov.u32 	%r629, %r628;
	mov.u64 	%rd304, %rd303;
	@%p88 bra 	$L__BB8_198;
	setp.lt.s64 	%p89, %rd303, %rd182;
	selp.b32 	%r629, %r628, %r191, %p89;
	min.s64 	%rd304, %rd303, %rd182;
$L__BB8_198:
	ld.shared.u32 	%r194, [_ZN6thrust24THRUST_300001_SM_1000_NS8cuda_cub4core6detail5shmemE+104];
	ld.shared.u64 	%rd185, [_ZN6thrust24THRUST_300001_SM_1000_NS8cuda_cub4core6detail5shmemE+112];
	setp.lt.s32 	%p90, %r629, %r194;
	mov.u32 	%r630, %r194;
	mov.u64 	%rd305, %rd185;
	@%p90 bra 	$L__BB8_201;
	setp.lt.s32 	%p91, %r194, %r629;
	mov.u32 	%r630, %r629;
	mov.u64 	%rd305, %rd304;
	@%p91 bra 	$L__BB8_201;
	setp.lt.s64 	%p92, %rd304, %rd185;
	selp.b32 	%r630, %r629, %r194, %p92;
	min.s64 	%rd305, %rd304, %rd185;
$L__BB8_201:
	ld.shared.u32 	%r197, [_ZN6thrust24THRUST_300001_SM_1000_NS8cuda_cub4core6detail5shmemE+120];
	ld.shared.u64 	%rd188, [_ZN6thrust24THRUST_300001_SM_1000_NS8cuda_cub4core6detail5shmemE+128];
	setp.lt.s32 	%p93, %r630, %r197;
	mov.u32 	%r631, %r197;
	mov.u64 	%rd306, %rd188;
	@%p93 bra 	$L__BB8_204;
	setp.lt.s32 	%p94, %r197, %r630;
	mov.u32 	%r631, %r630;
	mov.u64 	%rd306, %rd305;
	@%p94 bra 	$L__BB8_204;
	setp.lt.s64 	%p95, %rd305, %rd188;
	selp.b32 	%r631, %r630, %r197, %p95;
	min.s64 	%rd306, %rd305, %rd188;
$L__BB8_204:
	mov.u32 	%r559, %tid.x;
	setp.ne.s32 	%p212, %r559, 0;
	@%p212 bra 	$L__BB8_206;
	ld.param.u64 	%rd237, [_ZN6thrust24THRUST_300001_SM_1000_NS8cuda_cub4core6detail13_kernel_agentINS1_8__reduce11ReduceAgentINS0_12zip_iteratorIN4cuda3std3__45tupleIJNS0_10device_ptrIiEENS0_17counting_iteratorIlNS0_11use_defaultESF_SF_EEEEEEEPNSB_IJilEEESJ_lNS1_9__extrema9arg_max_fIilNSA_4lessIiEEEEEEJSI_SK_lSP_EEEvDpT0__param_1];
	cvta.to.global.u64 	%rd236, %rd237;
	st.global.u32 	[%rd236], %r631;
	st.global.u64 	[%rd236+8], %rd306;
$L__BB8_206:
	ret;

}
	// .globl	_ZN6thrust24THRUST_300001_SM_1000_NS8cuda_cub4core6detail13_kernel_agentINS1_8__reduce11ReduceAgentINS0_12zip_iteratorIN4cuda3std3__45tupleIJNS0_10device_ptrIiEENS0_17counting_iteratorIlNS0_11use_defaultESF_SF_EEEEEEEPNSB_IJilEEESJ_lNS1_9__extrema9arg_max_fIilNSA_4lessIiEEEEEEJSI_SK_lN3cub18CUB_300001_SM_100013GridEvenShareIlEENSS_9GridQueueIyEESP_EEEvDpT0_
.visible .entry _ZN6thrust24THRUST_300001_SM_1000_NS8cuda_cub4core6detail13_kernel_agentINS1_8__reduce11ReduceAgentINS0_12zip_iteratorIN4cuda3std3__45tupleIJNS0_10device_ptrIiEENS0_17counting_iteratorIlNS0_11use_defaultESF_SF_EEEEEEEPNSB_IJilEEESJ_lNS1_9__extrema9arg_max_fIilNSA_4lessIiEEEEEEJSI_SK_lN3cub18CUB_300001_SM_100013GridEvenShareIlEENSS_9GridQueueIyEESP_EEEvDpT0_(
	.param .align 8 .b8 _ZN6thrust24THRUST_300001_SM_1000_NS8cuda_cub4core6detail13_kernel_agentINS1_8__reduce11ReduceAgentINS0_12zip_iteratorIN4cuda3std3__45tupleIJNS0_10device_ptrIiEENS0_17counting_iteratorIlNS0_11use_defaultESF_SF_EEEEEEEPNSB_IJilEEESJ_lNS1_9__extrema9arg_max_fIilNSA_4lessIiEEEEEEJSI_SK_lN3cub18CUB_300001_SM_100013GridEvenShareIlEENSS_9GridQueueIyEESP_EEEvDpT0__param_0[16],
	.param .u64 .ptr .align 1 _ZN6thrust24THRUST_300001_SM_1000_NS8cuda_cub4core6detail13_kernel_agentINS1_8__reduce11ReduceAgentINS0_12zip_iteratorIN4cuda3std3__45tupleIJNS0_10device_ptrIiEENS0_17counting_iteratorIlNS0_11use_defaultESF_SF_EEEEEEEPNSB_IJilEEESJ_lNS1_9__extrema9arg_max_fIilNSA_4lessIiEEEEEEJSI_SK_lN3cub18CUB_300001_SM_100013GridEvenShareIlEENSS_9GridQueueIyEESP_EEEvDpT0__param_1,
	.param .u64 _ZN6thrust24THRUST_300001_SM_1000_NS8cuda_cub4core6detail13_kernel_agentINS1_8__reduce11ReduceAgentINS0_12zip_iteratorIN4cuda3std3__45tupleIJNS0_10device_ptrIiEENS0_17counting_iteratorIlNS0_11use_defaultESF_SF_EEEEEEEPNSB_IJilEEESJ_lNS1_9__extrema9arg_max_fIilNSA_4lessIiEEEEEEJSI_SK_lN3cub18CUB_300001_SM_100013GridEvenShareIlEENSS_9GridQueueIyEESP_EEEvDpT0__param_2,
	.param .align 8 .b8 _ZN6thrust24THRUST_300001_SM_1000_NS8cuda_cub4core6detail13_kernel_agentINS1_8__reduce11ReduceAgentINS0_12zip_iteratorIN4cuda3std3__45tupleIJNS0_10device_ptrIiEENS0_17counting_iteratorIlNS0_11use_defaultESF_SF_EEEEEEEPNSB_IJilEEESJ_lNS1_9__extrema9arg_max_fIilNSA_4lessIiEEEEEEJSI_SK_lN3cub18CUB_300001_SM_100013GridEvenShareIlEENSS_9GridQueueIyEESP_EEEvDpT0__param_3[72],
	.param .align 8 .b8 _ZN6thrust24THRUST_300001_SM_1000_NS8cuda_cub4core6detail13_kernel_agentINS1_8__reduce11ReduceAgentINS0_12zip_iteratorIN4cuda3std3__45tupleIJNS0_10device_ptrIiEENS0_17counting_iteratorIlNS0_11use_defaultESF_SF_EEEEEEEPNSB_IJilEEESJ_lNS1_9__extrema9arg_max_fIilNSA_4lessIiEEEEEEJSI_SK_lN3cub18CUB_300001_SM_100013GridEvenShareIlEENSS_9GridQueueIyEESP_EEEvDpT0__param_4[8],
	.param .align 1 .b8 _ZN6thrust24THRUST_300001_SM_1000_NS8cuda_cub4core6detail13_kernel_agentINS1_8__reduce11ReduceAgentINS0_12zip_iteratorIN4cuda3std3__45tupleIJNS0_10device_ptrIiEENS0_17counting_iteratorIlNS0_11use_defaultESF_SF_EEEEEEEPNSB_IJilEEESJ_lNS1_9__extrema9arg_max_fIilNSA_4lessIiEEEEEEJSI_SK_lN3cub18CUB_300001_SM_100013GridEvenShareIlEENSS_9GridQueueIyEESP_EEEvDpT0__param_5[1]
)
.maxntid 256
{
	.reg .pred 	%p<215>;
	.reg .b32 	%r<640>;
	.reg .b64 	%rd<324>;

	ld.param.u64 	%rd196, [_ZN6thrust24THRUST_300001_SM_1000_NS8cuda_cub4core6detail13_kernel_agentINS1_8__reduce11ReduceAgentINS0_12zip_iteratorIN4cuda3std3__45tupleIJNS0_10device_ptrIiEENS0_17counting_iteratorIlNS0_11use_defaultESF_SF_EEEEEEEPNSB_IJilEEESJ_lNS1_9__extrema9arg_max_fIilNSA_4lessIiEEEEEEJSI_SK_lN3cub18CUB_300001_SM_100013GridEvenShareIlEENSS_9GridQueueIyEESP_EEEvDpT0__param_0+8];
	ld.param.u64 	%rd195, [_ZN6thrust24THRUST_300001_SM_1000_NS8cuda_cub4core6detail13_kernel_agentINS1_8__reduce11ReduceAgentINS0_12zip_iteratorIN4cuda3std3__45tupleIJNS0_10device_ptrIiEENS0_17counting_iteratorIlNS0_11use_defaultESF_SF_EEEEEEEPNSB_IJilEEESJ_lNS1_9__extrema9arg_max_fIilNSA_4lessIiEEEEEEJSI_SK_lN3cub18CUB_300001_SM_100013GridEvenShareIlEENSS_9GridQueueIyEESP_EEEvDpT0__param_0];
	ld.param.u64 	%rd199, [_ZN6thrust24THRUST_300001_SM_1000_NS8cuda_cub4core6detail13_kernel_agentINS1_8__reduce11ReduceAgentINS0_12zip_iteratorIN4cuda3std3__45tupleIJNS0_10device_ptrIiEENS0_17counting_iteratorIlNS0_11use_defaultESF_SF_EEEEEEEPNSB_IJilEEESJ_lNS1_9__extrema9arg_max_fIilNSA_4lessIiEEEEEEJSI_SK_lN3cub18CUB_300001_SM_100013GridEvenShareIlEENSS_9GridQueueIyEESP_EEEvDpT0__param_4];
	ld.param.u64 	%rd198, [_ZN6thrust24THRUST_300001_SM_1000_NS8cuda_cub4core6detail13_kernel_agentINS1_8__reduce11ReduceAgentINS0_12zip_iteratorIN4cuda3std3__45tupleIJNS0_10device_ptrIiEENS0_17counting_iteratorIlNS0_11use_defaultESF_SF_EEEEEEEPNSB_IJilEEESJ_lNS1_9__extrema9arg_max_fIilNSA_4lessIiEEEEEEJSI_SK_lN3cub18CUB_300001_SM_100013GridEvenShareIlEENSS_9GridQueueIyEESP_EEEvDpT0__param_2];
	cvta.to.global.u64 	%rd1, %rd199;
	cvta.to.global.u64 	%rd2, %rd195;
	mov.u32 	%r1, %ctaid.x;
	mul.lo.s32 	%r202, %r1, 1280;
	cvt.u64.u32 	%rd4, %r202;
	mov.u32 	%r203, %nctaid.x;
	mul.lo.s32 	%r204, %r203, 1280;
	cvt.u64.u32 	%rd5, %r204;
	add.s64 	%rd200, %rd4, 1280;
	setp.le.s64 	%p1, %rd200, %rd198;
	@%p1 bra 	$L__BB9_121;
	cvt.u32.u64 	%r336, %rd4;
	cvt.u32.u64 	%r2, %rd198;
	sub.s32 	%r3, %r2, %r336;
	mov.u32 	%r4, %tid.x;
	setp.ge.s32 	%p98, %r4, %r3;
	mov.b32 	%r582, 0;
	mov.b64 	%rd266, 0;
	mov.u32 	%r574, %r4;
	@%p98 bra 	$L__BB9_3;
	cvt.u64.u32 	%rd234, %r4;
	add.s64 	%rd235, %rd4, %rd234;
	shl.b64 	%rd236, %rd235, 2;
	add.s64 	%rd237, %rd2, %rd236;
	add.s64 	%rd266, %rd196, %rd235;
	ld.global.u32 	%r582, [%rd237];
	add.s32 	%r574, %r4, 256;
$L__BB9_3:
	setp.ge.s32 	%p99, %r574, %r3;
	@%p99 bra 	$L__BB9_25;
	not.b32 	%r339, %r574;
	add.s32 	%r340, %r339, %r2;
	sub.s32 	%r9, %r340, %r336;
	and.b32  	%r341, %r9, 768;
	setp.eq.s32 	%p100, %r341, 768;
	@%p100 bra 	$L__BB9_10;
	cvt.u64.u32 	%rd239, %r574;
	add.s64 	%rd240, %rd239, %rd4;
	add.s64 	%rd257, %rd240, %rd196;
	shl.b64 	%rd241, %rd240, 2;
	add.s64 	%rd256, %rd2, %rd241;
	shr.u32 	%r342, %r9, 8;
	add.s32 	%r343, %r342, 1;
	and.b32  	%r344, %r343, 3;
	neg.s32 	%r570, %r344;
$L__BB9_6:
	.pragma "nounroll";
	mov.u64 	%rd12, %rd266;
	mov.u32 	%r13, %r582;
	ld.global.u32 	%r14, [%rd256];
	setp.lt.s32 	%p101, %r13, %r14;
	mov.u64 	%rd266, %rd257;
	mov.u32 	%r582, %r14;
	@%p101 bra 	$L__BB9_9;
	setp.lt.s32 	%p102, %r14, %r13;
	mov.u64 	%rd266, %rd12;
	mov.u32 	%r582, %r13;
	@%p102 bra 	$L__BB9_9;
	setp.lt.s64 	%p103, %rd12, %rd257;
	min.s64 	%rd266, %rd12, %rd257;
	selp.b32 	%r582, %r13, %r14, %p103;
$L__BB9_9:
	add.s32 	%r574, %r574, 256;
	add.s64 	%rd257, %rd257, 256;
	add.s64 	%rd256, %rd256, 1024;
	add.s32 	%r570, %r570, 1;
	setp.ne.s32 	%p104, %r570, 0;
	@%p104 bra 	$L__BB9_6;
$L__BB9_10:
	setp.lt.u32 	%p105, %r9, 768;
	@%p105 bra 	$L__BB9_25;
	add.s32 	%r577, %r574, 512;
$L__BB9_12:
	mov.u32 	%r23, %r577;
	add.s32 	%r345, %r23, -512;
	cvt.s64.s32 	%rd242, %r345;
	add.s64 	%rd243, %rd242, %rd4;
	shl.b64 	%rd244, %rd243, 2;
	add.s64 	%rd20, %rd2, %rd244;
	add.s64 	%rd21, %rd243, %rd196;
	ld.global.u32 	%r25, [%rd20];
	setp.lt.s32 	%p106, %r582, %r25;
	mov.u64 	%rd263, %rd21;
	mov.u32 	%r579, %r25;
	@%p106 bra 	$L__BB9_15;
	setp.lt.s32 	%p107, %r25, %r582;
	mov.u64 	%rd263, %rd266;
	mov.u32 	%r579, %r582;
	@%p107 bra 	$L__BB9_15;
	setp.lt.s64 	%p108, %rd266, %rd21;
	min.s64 	%rd263, %rd266, %rd21;
	selp.b32 	%r579, %r582, %r25, %p108;
$L__BB9_15:
	add.s32 	%r346, %r23, -256;
	cvt.s64.s32 	%rd245, %r346;
	add.s64 	%rd246, %rd245, %rd4;
	add.s64 	%rd24, %rd246, %rd196;
	ld.global.u32 	%r28, [%rd20+1024];
	setp.lt.s32 	%p109, %r579, %r28;
	mov.u64 	%rd264, %rd24;
	mov.u32 	%r580, %r28;
	@%p109 bra 	$L__BB9_18;
	setp.lt.s32 	%p110, %r28, %r579;
	mov.u64 	%rd264, %rd263;
	mov.u32 	%r580, %r579;
	@%p110 bra 	$L__BB9_18;
	setp.lt.s64 	%p111, %rd263, %rd24;
	min.s64 	%rd264, %rd263, %rd24;
	selp.b32 	%r580, %r579, %r28, %p111;
$L__BB9_18:
	cvt.s64.s32 	%rd247, %r23;
	add.s64 	%rd248, %rd247, %rd4;
	add.s64 	%rd27, %rd248, %rd196;
	ld.global.u32 	%r31, [%rd20+2048];
	setp.lt.s32 	%p112, %r580, %r31;
	mov.u64 	%rd265, %rd27;
	mov.u32 	%r581, %r31;
	@%p112 bra 	$L__BB9_21;
	setp.lt.s32 	%p113, %r31, %r580;
	mov.u64 	%rd265, %rd264;
	mov.u32 	%r581, %r580;
	@%p113 bra 	$L__BB9_21;
	setp.lt.s64 	%p114, %rd264, %rd27;
	min.s64 	%rd265, %rd264, %rd27;
	selp.b32 	%r581, %r580, %r31, %p114;
$L__BB9_21:
	add.s32 	%r347, %r23, 256;
	cvt.s64.s32 	%rd249, %r347;
	add.s64 	%rd250, %rd249, %rd4;
	add.s64 	%rd30, %rd250, %rd196;
	ld.global.u32 	%r34, [%rd20+3072];
	setp.lt.s32 	%p115, %r581, %r34;
	mov.u64 	%rd266, %rd30;
	mov.u32 	%r582, %r34;
	@%p115 bra 	$L__BB9_24;
	setp.lt.s32 	%p116, %r34, %r581;
	mov.u64 	%rd266, %rd265;
	mov.u32 	%r582, %r581;
	@%p116 bra 	$L__BB9_24;
	setp.lt.s64 	%p117, %rd265, %rd30;
	min.s64 	%rd266, %rd265, %rd30;
	selp.b32 	%r582, %r581, %r34, %p117;
$L__BB9_24:
	add.s32 	%r577, %r23, 1024;
	add.s32 	%r348, %r23, 512;
	setp.lt.s32 	%p118, %r348, %r3;
	@%p118 bra 	$L__BB9_12;
$L__BB9_25:
	setp.lt.s32 	%p119, %r3, 256;
	@%p119 bra 	$L__BB9_70;
	// begin inline asm
	mov.u32 %r462, %laneid;
	// end inline asm
	mov.b32 	%r480, 1;
	mov.b32 	%r481, 31;
	mov.b32 	%r482, -1;
	// begin inline asm
	shfl.sync.down.b32 %r463, %r582, %r480, %r481, %r482;
	// end inline asm
	// begin inline asm
	shfl.sync.down.b32 %r468, %r469, %r480, %r481, %r482;
	// end inline asm
	mov.b64 	{%r474, %r479}, %rd266;
	// begin inline asm
	shfl.sync.down.b32 %r473, %r474, %r480, %r481, %r482;
	// end inline asm
	// begin inline asm
	shfl.sync.down.b32 %r478, %r479, %r480, %r481, %r482;
	// end inline asm
	mov.b64 	%rd34, {%r473, %r478};
	setp.gt.s32 	%p171, %r462, 30;
	mov.u64 	%rd268, %rd266;
	mov.u32 	%r584, %r582;
	@%p171 bra 	$L__BB9_30;
	setp.lt.s32 	%p172, %r582, %r463;
	mov.u64 	%rd268, %rd34;
	mov.u32 	%r584, %r463;
	@%p172 bra 	$L__BB9_30;
	setp.lt.s32 	%p173, %r463, %r582;
	mov.u64 	%rd268, %rd266;
	mov.u32 	%r584, %r582;
	@%p173 bra 	$L__BB9_30;
	setp.lt.s64 	%p174, %rd266, %rd34;
	min.s64 	%rd268, %rd266, %rd34;
	selp.b32 	%r584, %r582, %r463, %p174;
$L__BB9_30:
	mov.b32 	%r500, 2;
	mov.b32 	%r501, 31;
	mov.b32 	%r502, -1;
	// begin inline asm
	shfl.sync.down.b32 %r483, %r584, %r500, %r501, %r502;
	// end inline asm
	// begin inline asm
	shfl.sync.down.b32 %r488, %r489, %r500, %r501, %r502;
	// end inline asm
	mov.b64 	{%r494, %r499}, %rd268;
	// begin inline asm
	shfl.sync.down.b32 %r493, %r494, %r500, %r501, %r502;
	// end inline asm
	// begin inline asm
	shfl.sync.down.b32 %r498, %r499, %r500, %r501, %r502;
	// end inline asm
	mov.b64 	%rd37, {%r493, %r498};
	setp.gt.s32 	%p175, %r462, 29;
	mov.u64 	%rd269, %rd268;
	mov.u32 	%r585, %r584;
	@%p175 bra 	$L__BB9_34;
	setp.lt.s32 	%p176, %r584, %r483;
	mov.u64 	%rd269, %rd37;
	mov.u32 	%r585, %r483;
	@%p176 bra 	$L__BB9_34;
	setp.lt.s32 	%p177, %r483, %r584;
	mov.u64 	%rd269, %rd268;
	mov.u32 	%r585, %r584;
	@%p177 bra 	$L__BB9_34;
	setp.lt.s64 	%p178, %rd268, %rd37;
	min.s64 	%rd269, %rd268, %rd37;
	selp.b32 	%r585, %r584, %r483, %p178;
$L__BB9_34:
	mov.b32 	%r520, 4;
	mov.b32 	%r521, 31;
	mov.b32 	%r522, -1;
	// begin inline asm
	shfl.sync.down.b32 %r503, %r585, %r520, %r521, %r522;
	// end inline asm
	// begin inline asm
	shfl.sync.down.b32 %r508, %r509, %r520, %r521, %r522;
	// end inline asm
	mov.b64 	{%r514, %r519}, %rd269;
	// begin inline asm
	shfl.sync.down.b32 %r513, %r514, %r520, %r521, %r522;
	// end inline asm
	// begin inline asm
	shfl.sync.down.b32 %r518, %r519, %r520, %r521, %r522;
	// end inline asm
	mov.b64 	%rd40, {%r513, %r518};
	setp.gt.s32 	%p179, %r462, 27;
	mov.u64 	%rd270, %rd269;
	mov.u32 	%r586, %r585;
	@%p179 bra 	$L__BB9_38;
	setp.lt.s32 	%p180, %r585, %r503;
	mov.u64 	%rd270, %rd40;
	mov.u32 	%r586, %r503;
	@%p180 bra 	$L__BB9_38;
	setp.lt.s32 	%p181, %r503, %r585;
	mov.u64 	%rd270, %rd269;
	mov.u32 	%r586, %r585;
	@%p181 bra 	$L__BB9_38;
	setp.lt.s64 	%p182, %rd269, %rd40;
	min.s64 	%rd270, %rd269, %rd40;
	selp.b32 	%r586, %r585, %r503, %p182;
$L__BB9_38:
	mov.b32 	%r540, 8;
	mov.b32 	%r541, 31;
	mov.b32 	%r542, -1;
	// begin inline asm
	shfl.sync.down.b32 %r523, %r586, %r540, %r541, %r542;
	// end inline asm
	// begin inline asm
	shfl.sync.down.b32 %r528, %r529, %r540, %r541, %r542;
	// end inline asm
	mov.b64 	{%r534, %r539}, %rd270;
	// begin inline asm
	shfl.sync.down.b32 %r533, %r534, %r540, %r541, %r542;
	// end inline asm
	// begin inline asm
	shfl.sync.down.b32 %r538, %r539, %r540, %r541, %r542;
	// end inline asm
	mov.b64 	%rd43, {%r533, %r538};
	setp.gt.s32 	%p183, %r462, 23;
	mov.u64 	%rd271, %rd270;
	mov.u32 	%r587, %r586;
	@%p183 bra 	$L__BB9_42;
	setp.lt.s32 	%p184, %r586, %r523;
	mov.u64 	%rd271, %rd43;
	mov.u32 	%r587, %r523;
	@%p184 bra 	$L__BB9_42;
	setp.lt.s32 	%p185, %r523, %r586;
	mov.u64 	%rd271, %rd270;
	mov.u32 	%r587, %r586;
	@%p185 bra 	$L__BB9_42;
	setp.lt.s64 	%p186, %rd270, %rd43;
	min.s64 	%rd271, %rd270, %rd43;
	selp.b32 	%r587, %r586, %r523, %p186;
$L__BB9_42:
	mov.b32 	%r560, 16;
	mov.b32 	%r561, 31;
	mov.b32 	%r562, -1;
	// begin inline asm
	shfl.sync.down.b32 %r543, %r587, %r560, %r561, %r562;
	// end inline asm
	// begin inline asm
	shfl.sync.down.b32 %r548, %r549, %r560, %r561, %r562;
	// end inline asm
	mov.b64 	{%r554, %r559}, %rd271;
	// begin inline asm
	shfl.sync.down.b32 %r553, %r554, %r560, %r561, %r562;
	// end inline asm
	// begin inline asm
	shfl.sync.down.b32 %r558, %r559, %r560, %r561, %r562;
	// end inline asm
	mov.b64 	%rd46, {%r553, %r558};
	setp.gt.s32 	%p187, %r462, 15;
	mov.u64 	%rd323, %rd271;
	mov.u32 	%r639, %r587;
	@%p187 bra 	$L__BB9_46;
	setp.lt.s32 	%p188, %r587, %r543;
	mov.u64 	%rd323, %rd46;
	mov.u32 	%r639, %r543;
	@%p188 bra 	$L__BB9_46;
	setp.lt.s32 	%p189, %r543, %r587;
	mov.u64 	%rd323, %rd271;
	mov.u32 	%r639, %r587;
	@%p189 bra 	$L__BB9_46;
	setp.lt.s64 	%p190, %rd271, %rd46;
	min.s64 	%rd323, %rd271, %rd46;
	selp.b32 	%r639, %r587, %r543, %p190;
$L__BB9_46:
	setp.ne.s32 	%p191, %r462, 0;
	@%p191 bra 	$L__BB9_48;
	shr.u32 	%r563, %r4, 1;
	and.b32  	%r564, %r563, 496;
	mov.u32 	%r565, _ZN6thrust24THRUST_300001_SM_1000_NS8cuda_cub4core6detail5shmemE;
	add.s32 	%r566, %r565, %r564;
	st.shared.u32 	[%r566+8], %r639;
	st.shared.u64 	[%r566+16], %rd323;
$L__BB9_48:
	bar.sync 	0;
	setp.ne.s32 	%p192, %r4, 0;
	@%p192 bra 	$L__BB9_208;
	ld.shared.u32 	%r55, [_ZN6thrust24THRUST_300001_SM_1000_NS8cuda_cub4core6detail5shmemE+24];
	ld.shared.u64 	%rd49, [_ZN6thrust24THRUST_300001_SM_1000_NS8cuda_cub4core6detail5shmemE+32];
	setp.lt.s32 	%p193, %r639, %r55;
	mov.u64 	%rd273, %rd49;
	mov.u32 	%r589, %r55;
	@%p193 bra 	$L__BB9_52;
	setp.lt.s32 	%p194, %r55, %r639;
	mov.u64 	%rd273, %rd323;
	mov.u32 	%r589, %r639;
	@%p194 bra 	$L__BB9_52;
	setp.lt.s64 	%p195, %rd323, %rd49;
	min.s64 	%rd273, %rd323, %rd49;
	selp.b32 	%r589, %r639, %r55, %p195;
$L__BB9_52:
	ld.shared.u32 	%r58, [_ZN6thrust24THRUST_300001_SM_1000_NS8cuda_cub4core6detail5shmemE+40];
	ld.shared.u64 	%rd52, [_ZN6thrust24THRUST_300001_SM_1000_NS8cuda_cub4core6detail5shmemE+48];
	setp.lt.s32 	%p196, %r589, %r58;
	mov.u64 	%rd274, %rd52;
	mov.u32 	%r590, %r58;
	@%p196 bra 	$L__BB9_55;
	setp.lt.s32 	%p197, %r58, %r589;
	mov.u64 	%rd274, %rd273;
	mov.u32 	%r590, %r589;
	@%p197 bra 	$L__BB9_55;
	setp.lt.s64 	%p198, %rd273, %rd52;
	min.s64 	%rd274, %rd273, %rd52;
	selp.b32 	%r590, %r589, %r58, %p198;
$L__BB9_55:
	ld.shared.u32 	%r61, [_ZN6thrust24THRUST_300001_SM_1000_NS8cuda_cub4core6detail5shmemE+56];
	ld.shared.u64 	%rd55, [_ZN6thrust24THRUST_300001_SM_1000_NS8cuda_cub4core6detail5shmemE+64];
	setp.lt.s32 	%p199, %r590, %r61;
	mov.u64 	%rd275, %rd55;
	mov.u32 	%r591, %r61;
	@%p199 bra 	$L__BB9_58;
	setp.lt.s32 	%p200, %r61, %r590;
	mov.u64 	%rd275, %rd274;
	mov.u32 	%r591, %r590;
	@%p200 bra 	$L__BB9_58;
	setp.lt.s64 	%p201, %rd274, %rd55;
	min.s64 	%rd275, %rd274, %rd55;
	selp.b32 	%r591, %r590, %r61, %p201;
$L__BB9_58:
	ld.shared.u32 	%r64, [_ZN6thrust24THRUST_300001_SM_1000_NS8cuda_cub4core6detail5shmemE+72];
	ld.shared.u64 	%rd58, [_ZN6thrust24THRUST_300001_SM_1000_NS8cuda_cub4core6detail5shmemE+80];
	setp.lt.s32 	%p202, %r591, %r64;
	mov.u64 	%rd276, %rd58;
	mov.u32 	%r592, %r64;
	@%p202 bra 	$L__BB9_61;
	setp.lt.s32 	%p203, %r64, %r591;
	mov.u64 	%rd276, %rd275;
	mov.u32 	%r592, %r591;
	@%p203 bra 	$L__BB9_61;
	setp.lt.s64 	%p204, %rd275, %rd58;
	min.s64 	%rd276, %rd275, %rd58;
	selp.b32 	%r592, %r591, %r64, %p204;
$L__BB9_61:
	ld.shared.u32 	%r67, [_ZN6thrust24THRUST_300001_SM_1000_NS8cuda_cub4core6detail5shmemE+88];
	ld.shared.u64 	%rd61, [_ZN6thrust24THRUST_300001_SM_1000_NS8cuda_cub4core6detail5shmemE+96];
	setp.lt.s32 	%p205, %r592, %r67;
	mov.u32 	%r593, %r67;
	mov.u64 	%rd277, %rd61;
	@%p205 bra 	$L__BB9_64;
	setp.lt.s32 	%p206, %r67, %r592;
	mov.u32 	%r593, %r592;
	mov.u64 	%rd277, %rd276;
	@%p206 bra 	$L__BB9_64;
	setp.lt.s64 	%p207, %rd276, %rd61;
	selp.b32 	%r593, %r592, %r67, %p207;
	min.s64 	%rd277, %rd276, %rd61;
$L__BB9_64:
	ld.shared.u32 	%r70, [_ZN6thrust24THRUST_300001_SM_1000_NS8cuda_cub4core6detail5shmemE+104];
	ld.shared.u64 	%rd64, [_ZN6thrust24THRUST_300001_SM_1000_NS8cuda_cub4core6detail5shmemE+112];
	setp.lt.s32 	%p208, %r593, %r70;
	mov.u32 	%r594, %r70;
	mov.u64 	%rd278, %rd64;
	@%p208 bra 	$L__BB9_67;
	setp.lt.s32 	%p209, %r70, %r593;
	mov.u32 	%r594, %r593;
	mov.u64 	%rd278, %rd277;
	@%p209 bra 	$L__BB9_67;
	setp.lt.s64 	%p210, %rd277, %rd64;
	selp.b32 	%r594, %r593, %r70, %p210;
	min.s64 	%rd278, %rd277, %rd64;
$L__BB9_67:
	ld.shared.u32 	%r73, [_ZN6thrust24THRUST_300001_SM_1000_NS8cuda_cub4core6detail5shmemE+120];
	ld.shared.u64 	%rd67, [_ZN6thrust24THRUST_300001_SM_1000_NS8cuda_cub4core6detail5shmemE+128];
	setp.lt.s32 	%p211, %r594, %r73;
	mov.u32 	%r639, %r73;
	mov.u64 	%rd323, %rd67;
	@%p211 bra 	$L__BB9_208;
	setp.lt.s32 	%p212, %r73, %r594;
	mov.u32 	%r639, %r594;
	mov.u64 	%rd323, %rd278;
	@%p212 bra 	$L__BB9_208;
	setp.lt.s64 	%p213, %rd278, %rd67;
	selp.b32 	%r639, %r594, %r73, %p213;
	min.s64 	%rd323, %rd278, %rd67;
	bra.uni 	$L__BB9_208;
$L__BB9_70:
	// begin inline asm
	mov.u32 %r349, %laneid;
	// end inline asm
	and.b32  	%r370, %r4, 992;
	add.s32 	%r371, %r370, 32;
	setp.gt.s32 	%p120, %r371, %r3;
	not.b32 	%r372, %r370;
	add.s32 	%r373, %r3, %r372;
	selp.b32 	%r368, %r373, 31, %p120;
	mov.b32 	%r367, 1;
	mov.b32 	%r369, -1;
	// begin inline asm
	shfl.sync.down.b32 %r350, %r582, %r367, %r368, %r369;
	// end inline asm
	// begin inline asm
	shfl.sync.down.b32 %r355, %r356, %r367, %r368, %r369;
	// end inline asm
	mov.b64 	{%r361, %r366}, %rd266;
	// begin inline asm
	shfl.sync.down.b32 %r360, %r361, %r367, %r368, %r369;
	// end inline asm
	// begin inline asm
	shfl.sync.down.b32 %r365, %r366, %r367, %r368, %r369;
	// end inline asm
	mov.b64 	%rd69, {%r360, %r365};
	setp.ge.s32 	%p121, %r349, %r368;
	mov.u32 	%r595, %r582;
	mov.u64 	%rd279, %rd266;
	@%p121 bra 	$L__BB9_74;
	setp.lt.s32 	%p122, %r582, %r350;
	mov.u32 	%r595, %r350;
	mov.u64 	%rd279, %rd69;
	@%p122 bra 	$L__BB9_74;
	setp.lt.s32 	%p123, %r350, %r582;
	mov.u32 	%r595, %r582;
	mov.u64 	%rd279, %rd266;
	@%p123 bra 	$L__BB9_74;
	setp.lt.s64 	%p124, %rd266, %rd69;
	selp.b32 	%r595, %r582, %r350, %p124;
	min.s64 	%rd279, %rd266, %rd69;
$L__BB9_74:
	mov.b32 	%r391, 2;
	mov.b32 	%r393, -1;
	// begin inline asm
	shfl.sync.down.b32 %r374, %r595, %r391, %r368, %r393;
	// end inline asm
	// begin inline asm
	shfl.sync.down.b32 %r379, %r380, %r391, %r368, %r393;
	// end inline asm
	mov.b64 	{%r385, %r390}, %rd279;
	// begin inline asm
	shfl.sync.down.b32 %r384, %r385, %r391, %r368, %r393;
	// end inline asm
	// begin inline asm
	shfl.sync.down.b32 %r389, %r390, %r391, %r368, %r393;
	// end inline asm
	mov.b64 	%rd72, {%r384, %r389};
	add.s32 	%r394, %r349, 2;
	setp.gt.s32 	%p125, %r394, %r368;
	mov.u32 	%r596, %r595;
	mov.u64 	%rd280, %rd279;
	@%p125 bra 	$L__BB9_78;
	setp.lt.s32 	%p126, %r595, %r374;
	mov.u32 	%r596, %r374;
	mov.u64 	%rd280, %rd72;
	@%p126 bra 	$L__BB9_78;
	setp.lt.s32 	%p127, %r374, %r595;
	mov.u32 	%r596, %r595;
	mov.u64 	%rd280, %rd279;
	@%p127 bra 	$L__BB9_78;
	setp.lt.s64 	%p128, %rd279, %rd72;
	selp.b32 	%r596, %r595, %r374, %p128;
	min.s64 	%rd280, %rd279, %rd72;
$L__BB9_78:
	mov.b32 	%r412, 4;
	mov.b32 	%r414, -1;
	// begin inline asm
	shfl.sync.down.b32 %r395, %r596, %r412, %r368, %r414;
	// end inline asm
	// begin inline asm
	shfl.sync.down.b32 %r400, %r401, %r412, %r368, %r414;
	// end inline asm
	mov.b64 	{%r406, %r411}, %rd280;
	// begin inline asm
	shfl.sync.down.b32 %r405, %r406, %r412, %r368, %r414;
	// end inline asm
	// begin inline asm
	shfl.sync.down.b32 %r410, %r411, %r412, %r368, %r414;
	// end inline asm
	mov.b64 	%rd75, {%r405, %r410};
	add.s32 	%r415, %r349, 4;
	setp.gt.s32 	%p129, %r415, %r368;
	mov.u32 	%r597, %r596;
	mov.u64 	%rd281, %rd280;
	@%p129 bra 	$L__BB9_82;
	setp.lt.s32 	%p130, %r596, %r395;
	mov.u32 	%r597, %r395;
	mov.u64 	%rd281, %rd75;
	@%p130 bra 	$L__BB9_82;
	setp.lt.s32 	%p131, %r395, %r596;
	mov.u32 	%r597, %r596;
	mov.u64 	%rd281, %rd280;
	@%p131 bra 	$L__BB9_82;
	setp.lt.s64 	%p132, %rd280, %rd75;
	selp.b32 	%r597, %r596, %r395, %p132;
	min.s64 	%rd281, %rd280, %rd75;
$L__BB9_82:
	mov.b32 	%r433, 8;
	mov.b32 	%r435, -1;
	// begin inline asm
	shfl.sync.down.b32 %r416, %r597, %r433, %r368, %r435;
	// end inline asm
	// begin inline asm
	shfl.sync.down.b32 %r421, %r422, %r433, %r368, %r435;
	// end inline asm
	mov.b64 	{%r427, %r432}, %rd281;
	// begin inline asm
	shfl.sync.down.b32 %r426, %r427, %r433, %r368, %r435;
	// end inline asm
	// begin inline asm
	shfl.sync.down.b32 %r431, %r432, %r433, %r368, %r435;
	// end inline asm
	mov.b64 	%rd78, {%r426, %r431};
	add.s32 	%r436, %r349, 8;
	setp.gt.s32 	%p133, %r436, %r368;
	mov.u32 	%r598, %r597;
	mov.u64 	%rd282, %rd281;
	@%p133 bra 	$L__BB9_86;
	setp.lt.s32 	%p134, %r597, %r416;
	mov.u32 	%r598, %r416;
	mov.u64 	%rd282, %rd78;
	@%p134 bra 	$L__BB9_86;
	setp.lt.s32 	%p135, %r416, %r597;
	mov.u32 	%r598, %r597;
	mov.u64 	%rd282, %rd281;
	@%p135 bra 	$L__BB9_86;
	setp.lt.s64 	%p136, %rd281, %rd78;
	selp.b32 	%r598, %r597, %r416, %p136;
	min.s64 	%rd282, %rd281, %rd78;
$L__BB9_86:
	mov.b32 	%r454, 16;
	mov.b32 	%r456, -1;
	// begin inline asm
	shfl.sync.down.b32 %r437, %r598, %r454, %r368, %r456;
	// end inline asm
	// begin inline asm
	shfl.sync.down.b32 %r442, %r443, %r454, %r368, %r456;
	// end inline asm
	mov.b64 	{%r448, %r453}, %rd282;
	// begin inline asm
	shfl.sync.down.b32 %r447, %r448, %r454, %r368, %r456;
	// end inline asm
	// begin inline asm
	shfl.sync.down.b32 %r452, %r453, %r454, %r368, %r456;
	// end inline asm
	mov.b64 	%rd81, {%r447, %r452};
	add.s32 	%r457, %r349, 16;
	setp.gt.s32 	%p137, %r457, %r368;
	mov.u32 	%r639, %r598;
	mov.u64 	%rd323, %rd282;
	@%p137 bra 	$L__BB9_90;
	setp.lt.s32 	%p138, %r598, %r437;
	mov.u32 	%r639, %r437;
	mov.u64 	%rd323, %rd81;
	@%p138 bra 	$L__BB9_90;
	setp.lt.s32 	%p139, %r437, %r598;
	mov.u32 	%r639, %r598;
	mov.u64 	%rd323, %rd282;
	@%p139 bra 	$L__BB9_90;
	setp.lt.s64 	%p140, %rd282, %rd81;
	selp.b32 	%r639, %r598, %r437, %p140;
	min.s64 	%rd323, %rd282, %rd81;
$L__BB9_90:
	setp.ne.s32 	%p141, %r349, 0;
	@%p141 bra 	$L__BB9_92;
	shr.u32 	%r458, %r4, 1;
	and.b32  	%r459, %r458, 496;
	mov.u32 	%r460, _ZN6thrust24THRUST_300001_SM_1000_NS8cuda_cub4core6detail5shmemE;
	add.s32 	%r461, %r460, %r459;
	st.shared.u32 	[%r461+8], %r639;
	st.shared.u64 	[%r461+16], %rd323;
$L__BB9_92:
	bar.sync 	0;
	setp.ne.s32 	%p142, %r4, 0;
	@%p142 bra 	$L__BB9_208;
	setp.lt.s32 	%p143, %r3, 33;
	mov.u32 	%r600, %r639;
	mov.u64 	%rd284, %rd323;
	@%p143 bra 	$L__BB9_97;
	ld.shared.u32 	%r92, [_ZN6thrust24THRUST_300001_SM_1000_NS8cuda_cub4core6detail5shmemE+24];
	ld.shared.u64 	%rd84, [_ZN6thrust24THRUST_300001_SM_1000_NS8cuda_cub4core6detail5shmemE+32];
	setp.lt.s32 	%p144, %r639, %r92;
	mov.u32 	%r600, %r92;
	mov.u64 	%rd284, %rd84;
	@%p144 bra 	$L__BB9_97;
	setp.lt.s32 	%p145, %r92, %r639;
	mov.u32 	%r600, %r639;
	mov.u64 	%rd284, %rd323;
	@%p145 bra 	$L__BB9_97;
	setp.lt.s64 	%p146, %rd323, %rd84;
	selp.b32 	%r600, %r639, %r92, %p146;
	min.s64 	%rd284, %rd323, %rd84;
$L__BB9_97:
	setp.lt.s32 	%p147, %r3, 65;
	mov.u32 	%r601, %r600;
	mov.u64 	%rd285, %rd284;
	@%p147 bra 	$L__BB9_101;
	ld.shared.u32 	%r95, [_ZN6thrust24THRUST_300001_SM_1000_NS8cuda_cub4core6detail5shmemE+40];
	ld.shared.u64 	%rd87, [_ZN6thrust24THRUST_300001_SM_1000_NS8cuda_cub4core6detail5shmemE+48];
	setp.lt.s32 	%p148, %r600, %r95;
	mov.u32 	%r601, %r95;
	mov.u64 	%rd285, %rd87;
	@%p148 bra 	$L__BB9_101;
	setp.lt.s32 	%p149, %r95, %r600;
	mov.u32 	%r601, %r600;
	mov.u64 	%rd285, %rd284;
	@%p149 bra 	$L__BB9_101;
	setp.lt.s64 	%p150, %rd284, %rd87;
	selp.b32 	%r601, %r600, %r95, %p150;
	min.s64 	%rd285, %rd284, %rd87;
$L__BB9_101:
	setp.lt.s32 	%p151, %r3, 97;
	mov.u32 	%r602, %r601;
	mov.u64 	%rd286, %rd285;
	@%p151 bra 	$L__BB9_105;
	ld.shared.u32 	%r98, [_ZN6thrust24THRUST_300001_SM_1000_NS8cuda_cub4core6detail5shmemE+56];
	ld.shared.u64 	%rd90, [_ZN6thrust24THRUST_300001_SM_1000_NS8cuda_cub4core6detail5shmemE+64];
	setp.lt.s32 	%p152, %r601, %r98;
	mov.u32 	%r602, %r98;
	mov.u64 	%rd286, %rd90;
	@%p152 bra 	$L__BB9_105;
	setp.lt.s32 	%p153, %r98, %r601;
	mov.u32 	%r602, %r601;
	mov.u64 	%rd286, %rd285;
	@%p153 bra 	$L__BB9_105;
	setp.lt.s64 	%p154, %rd285, %rd90;
	selp.b32 	%r602, %r601, %r98, %p154;
	min.s64 	%rd286, %rd285, %rd90;
$L__BB9_105:
	setp.lt.s32 	%p155, %r3, 129;
	mov.u32 	%r603, %r602;
	mov.u64 	%rd287, %rd286;
	@%p155 bra 	$L__BB9_109;
	ld.shared.u32 	%r101, [_ZN6thrust24THRUST_300001_SM_1000_NS8cuda_cub4core6detail5shmemE+72];
	ld.shared.u64 	%rd93, [_ZN6thrust24THRUST_300001_SM_1000_NS8cuda_cub4core6detail5shmemE+80];
	setp.lt.s32 	%p156, %r602, %r101;
	mov.u32 	%r603, %r101;
	mov.u64 	%rd287, %rd93;
	@%p156 bra 	$L__BB9_109;
	setp.lt.s32 	%p157, %r101, %r602;
	mov.u32 	%r603, %r602;
	mov.u64 	%rd287, %rd286;
	@%p157 bra 	$L__BB9_109;
	setp.lt.s64 	%p158, %rd286, %rd93;
	selp.b32 	%r603, %r602, %r101, %p158;
	min.s64 	%rd287, %rd286, %rd93;
$L__BB9_109:
	setp.lt.s32 	%p159, %r3, 161;
	mov.u32 	%r604, %r603;
	mov.u64 	%rd288, %rd287;
	@%p159 bra 	$L__BB9_113;
	ld.shared.u32 	%r104, [_ZN6thrust24THRUST_300001_SM_1000_NS8cuda_cub4core6detail5shmemE+88];
	ld.shared.u64 	%rd96, [_ZN6thrust24THRUST_300001_SM_1000_NS8cuda_cub4core6detail5shmemE+96];
	setp.lt.s32 	%p160, %r603, %r104;
	mov.u32 	%r604, %r104;
	mov.u64 	%rd288, %rd96;
	@%p160 bra 	$L__BB9_113;
	setp.lt.s32 	%p161, %r104, %r603;
	mov.u32 	%r604, %r603;
	mov.u64 	%rd288, %rd287;
	@%p161 bra 	$L__BB9_113;
	setp.lt.s64 	%p162, %rd287, %rd96;
	selp.b32 	%r604, %r603, %r104, %p162;
	min.s64 	%rd288, %rd287, %rd96;
$L__BB9_113:
	setp.lt.s32 	%p163, %r3, 193;
	mov.u32 	%r605, %r604;
	mov.u64 	%rd289, %rd288;
	@%p163 bra 	$L__BB9_117;
	ld.shared.u32 	%r107, [_ZN6thrust24THRUST_300001_SM_1000_NS8cuda_cub4core6detail5shmemE+104];
	ld.shared.u64 	%rd99, [_ZN6thrust24THRUST_300001_SM_1000_NS8cuda_cub4core6detail5shmemE+112];
	setp.lt.s32 	%p164, %r604, %r107;
	mov.u32 	%r605, %r107;
	mov.u64 	%rd289, %rd99;
	@%p164 bra 	$L__BB9_117;
	setp.lt.s32 	%p165, %r107, %r604;
	mov.u32 	%r605, %r604;
	mov.u64 	%rd289, %rd288;
	@%p165 bra 	$L__BB9_117;
	setp.lt.s64 	%p166, %rd288, %rd99;
	selp.b32 	%r605, %r604, %r107, %p166;
	min.s64 	%rd289, %rd288, %rd99;
$L__BB9_117:
	setp.lt.s32 	%p167, %r3, 225;
	mov.u32 	%r639, %r605;
	mov.u64 	%rd323, %rd289;
	@%p167 bra 	$L__BB9_208;
	ld.shared.u32 	%r110, [_ZN6thrust24THRUST_300001_SM_1000_NS8cuda_cub4core6detail5shmemE+120];
	ld.shared.u64 	%rd102, [_ZN6thrust24THRUST_300001_SM_1000_NS8cuda_cub4core6detail5shmemE+128];
	setp.lt.s32 	%p168, %r605, %r110;
	mov.u32 	%r639, %r110;
	mov.u64 	%rd323, %rd102;
	@%p168 bra 	$L__BB9_208;
	setp.lt.s32 	%p169, %r110, %r605;
	mov.u32 	%r639, %r605;
	mov.u64 	%rd323, %rd289;
	@%p169 bra 	$L__BB9_208;
	setp.lt.s64 	%p170, %rd289, %rd102;
	selp.b32 	%r639, %r605, %r110, %p170;
	min.s64 	%rd323, %rd289, %rd102;
	bra.uni 	$L__BB9_208;
$L__BB9_121:
	mov.u32 	%r112, %tid.x;
	add.s64 	%rd104, %rd196, %rd4;
	cvt.u64.u32 	%rd105, %r112;
	add.s64 	%rd201, %rd105, %rd4;
	cvta.to.global.u64 	%rd202, %rd195;
	shl.b64 	%rd203, %rd201, 2;
	add.s64 	%rd204, %rd202, %rd203;
	ld.global.u32 	%r205, [%rd204];
	add.s32 	%r206, %r112, 256;
	cvt.u64.u32 	%rd205, %r206;
	ld.global.u32 	%r207, [%rd204+1024];
	add.s32 	%r208, %r112, 512;
	cvt.u64.u32 	%rd206, %r208;
	ld.global.u32 	%r209, [%rd204+2048];
	add.s32 	%r210, %r112, 768;
	cvt.u64.u32 	%rd207, %r210;
	ld.global.u32 	%r211, [%rd204+3072];
	or.b32  	%r212, %r112, 1024;
	cvt.u64.u32 	%rd106, %r212;
	add.s64 	%rd311, %rd104, %rd106;
	ld.global.u32 	%r627, [%rd204+4096];
	setp.lt.s32 	%p2, %r205, %r207;
	max.s32 	%r213, %r205, %r207;
	selp.b64 	%rd208, %rd205, %rd105, %p2;
	setp.lt.s32 	%p3, %r213, %r209;
	max.s32 	%r214, %r213, %r209;
	selp.b64 	%rd209, %rd206, %rd208, %p3;
	setp.lt.s32 	%p4, %r214, %r211;
	max.s32 	%r114, %r214, %r211;
	selp.b64 	%rd108, %rd207, %rd209, %p4;
	setp.lt.s32 	%p5, %r114, %r627;
	@%p5 bra 	$L__BB9_123;
	setp.lt.s32 	%p6, %r627, %r114;
	setp.lt.u64 	%p7, %rd108, %rd106;
	or.pred  	%p8, %p6, %p7;
	selp.b32 	%r627, %r114, %r627, %p8;
	add.s64 	%rd210, %rd104, %rd108;
	selp.b64 	%rd311, %rd210, %rd311, %p8;
$L__BB9_123:
	setp.le.u64 	%p9, %rd198, %rd5;
	@%p9 bra 	$L__BB9_164;
	setp.ne.s32 	%p10, %r112, 0;
	@%p10 bra 	$L__BB9_126;
	atom.global.add.u64 	%rd211, [%rd1+8], 1280;
	add.s64 	%rd212, %rd211, %rd5;
	st.shared.u64 	[_ZN6thrust24THRUST_300001_SM_1000_NS8cuda_cub4core6detail5shmemE+152], %rd212;
$L__BB9_126:
	bar.sync 	0;
	ld.shared.u64 	%rd299, [_ZN6thrust24THRUST_300001_SM_1000_NS8cuda_cub4core6detail5shmemE+152];
	add.s64 	%rd213, %rd299, 1280;
	setp.gt.s64 	%p11, %rd213, %rd198;
	@%p11 bra 	$L__BB9_141;
	mov.u32 	%r607, %r627;
	mov.u64 	%rd292, %rd311;
$L__BB9_128:
	add.s64 	%rd214, %rd299, %rd105;
	cvta.to.global.u64 	%rd215, %rd195;
	shl.b64 	%rd216, %rd214, 2;
	add.s64 	%rd217, %rd215, %rd216;
	add.s64 	%rd293, %rd214, %rd196;
	ld.global.u32 	%r608, [%rd217];
	add.s64 	%rd294, %rd293, 256;
	ld.global.u32 	%r609, [%rd217+1024];
	add.s64 	%rd295, %rd293, 512;
	ld.global.u32 	%r610, [%rd217+2048];
	add.s64 	%rd296, %rd293, 768;
	ld.global.u32 	%r611, [%rd217+3072];
	add.s64 	%rd311, %rd293, 1024;
	ld.global.u32 	%r627, [%rd217+4096];
	setp.lt.s32 	%p12, %r607, %r608;
	@%p12 bra 	$L__BB9_130;
	setp.lt.s32 	%p13, %r608, %r607;
	setp.lt.s64 	%p14, %rd292, %rd293;
	or.pred  	%p15, %p13, %p14;
	selp.b32 	%r608, %r607, %r608, %p15;
	selp.b64 	%rd293, %rd292, %rd293, %p15;
$L__BB9_130:
	setp.lt.s32 	%p16, %r608, %r609;
	@%p16 bra 	$L__BB9_132;
	setp.lt.s32 	%p17, %r609, %r608;
	setp.lt.s64 	%p18, %rd293, %rd294;
	or.pred  	%p19, %p17, %p18;
	selp.b32 	%r609, %r608, %r609, %p19;
	selp.b64 	%rd294, %rd293, %rd294, %p19;
$L__BB9_132:
	setp.lt.s32 	%p20, %r609, %r610;
	@%p20 bra 	$L__BB9_134;
	setp.lt.s32 	%p21, %r610, %r609;
	setp.lt.s64 	%p22, %rd294, %rd295;
	or.pred  	%p23, %p21, %p22;
	selp.b32 	%r610, %r609, %r610, %p23;
	selp.b64 	%rd295, %rd294, %rd295, %p23;
$L__BB9_134:
	setp.lt.s32 	%p24, %r610, %r611;
	@%p24 bra 	$L__BB9_136;
	setp.lt.s32 	%p25, %r611, %r610;
	setp.lt.s64 	%p26, %rd295, %rd296;
	or.pred  	%p27, %p25, %p26;
	selp.b32 	%r611, %r610, %r611, %p27;
	selp.b64 	%rd296, %rd295, %rd296, %p27;
$L__BB9_136:
	setp.lt.s32 	%p28, %r611, %r627;
	@%p28 bra 	$L__BB9_138;
	setp.lt.s32 	%p29, %r627, %r611;
	setp.lt.s64 	%p30, %rd296, %rd311;
	or.pred  	%p31, %p29, %p30;
	selp.b32 	%r627, %r611, %r627, %p31;
	selp.b64 	%rd311, %rd296, %rd311, %p31;
$L__BB9_138:
	setp.ne.s32 	%p32, %r112, 0;
	bar.sync 	0;
	@%p32 bra 	$L__BB9_140;
	atom.global.add.u64 	%rd218, [%rd1+8], 1280;
	add.s64 	%rd219, %rd218, %rd5;
	st.shared.u64 	[_ZN6thrust24THRUST_300001_SM_1000_NS8cuda_cub4core6detail5shmemE+152], %rd219;
$L__BB9_140:
	bar.sync 	0;
	ld.shared.u64 	%rd299, [_ZN6thrust24THRUST_300001_SM_1000_NS8cuda_cub4core6detail5shmemE+152];
	add.s64 	%rd220, %rd299, 1280;
	setp.le.s64 	%p33, %rd220, %rd198;
	mov.u32 	%r607, %r627;
	mov.u64 	%rd292, %rd311;
	@%p33 bra 	$L__BB9_128;
$L__BB9_141:
	setp.le.s64 	%p34, %rd198, %rd299;
	@%p34 bra 	$L__BB9_164;
	cvt.u32.u64 	%r215, %rd299;
	cvt.u32.u64 	%r216, %rd198;
	sub.s32 	%r134, %r216, %r215;
	setp.ge.s32 	%p35, %r112, %r134;
	@%p35 bra 	$L__BB9_164;
	cvta.to.global.u64 	%rd132, %rd195;
	not.b32 	%r219, %r112;
	add.s32 	%r220, %r219, %r216;
	sub.s32 	%r135, %r220, %r215;
	and.b32  	%r222, %r135, 768;
	setp.eq.s32 	%p36, %r222, 768;
	mov.u32 	%r618, %r112;
	@%p36 bra 	$L__BB9_149;
	add.s64 	%rd222, %rd299, %rd105;
	add.s64 	%rd301, %rd222, %rd196;
	shl.b64 	%rd223, %rd222, 2;
	add.s64 	%rd300, %rd132, %rd223;
	shr.u32 	%r223, %r135, 8;
	add.s32 	%r224, %r223, 1;
	and.b32  	%r225, %r224, 3;
	neg.s32 	%r614, %r225;
	mov.u32 	%r618, %r112;
$L__BB9_145:
	.pragma "nounroll";
	mov.u64 	%rd137, %rd311;
	mov.u32 	%r139, %r627;
	ld.global.u32 	%r140, [%rd300];
	setp.lt.s32 	%p37, %r139, %r140;
	mov.u32 	%r627, %r140;
	mov.u64 	%rd311, %rd301;
	@%p37 bra 	$L__BB9_148;
	setp.lt.s32 	%p38, %r140, %r139;
	mov.u32 	%r627, %r139;
	mov.u64 	%rd311, %rd137;
	@%p38 bra 	$L__BB9_148;
	setp.lt.s64 	%p39, %rd137, %rd301;
	selp.b32 	%r627, %r139, %r140, %p39;
	min.s64 	%rd311, %rd137, %rd301;
$L__BB9_148:
	add.s32 	%r618, %r618, 256;
	add.s64 	%rd301, %rd301, 256;
	add.s64 	%rd300, %rd300, 1024;
	add.s32 	%r614, %r614, 1;
	setp.ne.s32 	%p40, %r614, 0;
	@%p40 bra 	$L__BB9_145;
$L__BB9_149:
	setp.lt.u32 	%p41, %r135, 768;
	@%p41 bra 	$L__BB9_164;
	add.s32 	%r621, %r618, 512;
$L__BB9_151:
	mov.u32 	%r149, %r621;
	add.s32 	%r226, %r149, -512;
	cvt.u64.u32 	%rd224, %r226;
	add.s64 	%rd225, %rd299, %rd224;
	shl.b64 	%rd226, %rd225, 2;
	add.s64 	%rd145, %rd132, %rd226;
	add.s64 	%rd146, %rd225, %rd196;
	ld.global.u32 	%r151, [%rd145];
	setp.lt.s32 	%p42, %r627, %r151;
	mov.u32 	%r623, %r151;
	mov.u64 	%rd307, %rd146;
	@%p42 bra 	$L__BB9_154;
	setp.lt.s32 	%p43, %r151, %r627;
	mov.u32 	%r623, %r627;
	mov.u64 	%rd307, %rd311;
	@%p43 bra 	$L__BB9_154;
	setp.lt.s64 	%p44, %rd311, %rd146;
	selp.b32 	%r623, %r627, %r151, %p44;
	min.s64 	%rd307, %rd311, %rd146;
$L__BB9_154:
	add.s32 	%r227, %r149, -256;
	cvt.u64.u32 	%rd227, %r227;
	add.s64 	%rd228, %rd299, %rd227;
	add.s64 	%rd149, %rd228, %rd196;
	ld.global.u32 	%r154, [%rd145+1024];
	setp.lt.s32 	%p45, %r623, %r154;
	mov.u32 	%r624, %r154;
	mov.u64 	%rd308, %rd149;
	@%p45 bra 	$L__BB9_157;
	setp.lt.s32 	%p46, %r154, %r623;
	mov.u32 	%r624, %r623;
	mov.u64 	%rd308, %rd307;
	@%p46 bra 	$L__BB9_157;
	setp.lt.s64 	%p47, %rd307, %rd149;
	selp.b32 	%r624, %r623, %r154, %p47;
	min.s64 	%rd308, %rd307, %rd149;
$L__BB9_157:
	cvt.u64.u32 	%rd229, %r149;
	add.s64 	%rd230, %rd299, %rd229;
	add.s64 	%rd152, %rd230, %rd196;
	ld.global.u32 	%r157, [%rd145+2048];
	setp.lt.s32 	%p48, %r624, %r157;
	mov.u32 	%r625, %r157;
	mov.u64 	%rd309, %rd152;
	@%p48 bra 	$L__BB9_160;
	setp.lt.s32 	%p49, %r157, %r624;
	mov.u32 	%r625, %r624;
	mov.u64 	%rd309, %rd308;
	@%p49 bra 	$L__BB9_160;
	setp.lt.s64 	%p50, %rd308, %rd152;
	selp.b32 	%r625, %r624, %r157, %p50;
	min.s64 	%rd309, %rd308, %rd152;
$L__BB9_160:
	add.s32 	%r228, %r149, 256;
	cvt.u64.u32 	%rd231, %r228;
	add.s64 	%rd232, %rd299, %rd231;
	add.s64 	%rd155, %rd232, %rd196;
	ld.global.u32 	%r160, [%rd145+3072];
	setp.lt.s32 	%p51, %r625, %r160;
	mov.u32 	%r627, %r160;
	mov.u64 	%rd311, %rd155;
	@%p51 bra 	$L__BB9_163;
	setp.lt.s32 	%p52, %r160, %r625;
	mov.u32 	%r627, %r625;
	mov.u64 	%rd311, %rd309;
	@%p52 bra 	$L__BB9_163;
	setp.lt.s64 	%p53, %rd309, %rd155;
	selp.b32 	%r627, %r625, %r160, %p53;
	min.s64 	%rd311, %rd309, %rd155;
$L__BB9_163:
	add.s32 	%r621, %r149, 1024;
	add.s32 	%r229, %r149, 512;
	setp.lt.s32 	%p54, %r229, %r134;
	@%p54 bra 	$L__BB9_151;
$L__BB9_164:
	// begin inline asm
	mov.u32 %r230, %laneid;
	// end inline asm
	mov.b32 	%r248, 1;
	mov.b32 	%r249, 31;
	mov.b32 	%r250, -1;
	// begin inline asm
	shfl.sync.down.b32 %r231, %r627, %r248, %r249, %r250;
	// end inline asm
	// begin inline asm
	shfl.sync.down.b32 %r236, %r237, %r248, %r249, %r250;
	// end inline asm
	mov.b64 	{%r242, %r247}, %rd311;
	// begin inline asm
	shfl.sync.down.b32 %r241, %r242, %r248, %r249, %r250;
	// end inline asm
	// begin inline asm
	shfl.sync.down.b32 %r246, %r247, %r248, %r249, %r250;
	// end inline asm
	mov.b64 	%rd159, {%r241, %r246};
	setp.gt.s32 	%p55, %r230, 30;
	mov.u32 	%r628, %r627;
	mov.u64 	%rd312, %rd311;
	@%p55 bra 	$L__BB9_168;
	setp.lt.s32 	%p56, %r627, %r231;
	mov.u32 	%r628, %r231;
	mov.u64 	%rd312, %rd159;
	@%p56 bra 	$L__BB9_168;
	setp.lt.s32 	%p57, %r231, %r627;
	mov.u32 	%r628, %r627;
	mov.u64 	%rd312, %rd311;
	@%p57 bra 	$L__BB9_168;
	setp.lt.s64 	%p58, %rd311, %rd159;
	selp.b32 	%r628, %r627, %r231, %p58;
	min.s64 	%rd312, %rd311, %rd159;
$L__BB9_168:
	mov.b32 	%r268, 2;
	mov.b32 	%r269, 31;
	mov.b32 	%r270, -1;
	// begin inline asm
	shfl.sync.down.b32 %r251, %r628, %r268, %r269, %r270;
	// end inline asm
	// begin inline asm
	shfl.sync.down.b32 %r256, %r257, %r268, %r269, %r270;
	// end inline asm
	mov.b64 	{%r262, %r267}, %rd312;
	// begin inline asm
	shfl.sync.down.b32 %r261, %r262, %r268, %r269, %r270;
	// end inline asm
	// begin inline asm
	shfl.sync.down.b32 %r266, %r267, %r268, %r269, %r270;
	// end inline asm
	mov.b64 	%rd162, {%r261, %r266};
	setp.gt.s32 	%p59, %r230, 29;
	mov.u32 	%r629, %r628;
	mov.u64 	%rd313, %rd312;
	@%p59 bra 	$L__BB9_172;
	setp.lt.s32 	%p60, %r628, %r251;
	mov.u32 	%r629, %r251;
	mov.u64 	%rd313, %rd162;
	@%p60 bra 	$L__BB9_172;
	setp.lt.s32 	%p61, %r251, %r628;
	mov.u32 	%r629, %r628;
	mov.u64 	%rd313, %rd312;
	@%p61 bra 	$L__BB9_172;
	setp.lt.s64 	%p62, %rd312, %rd162;
	selp.b32 	%r629, %r628, %r251, %p62;
	min.s64 	%rd313, %rd312, %rd162;
$L__BB9_172:
	mov.b32 	%r288, 4;
	mov.b32 	%r289, 31;
	mov.b32 	%r290, -1;
	// begin inline asm
	shfl.sync.down.b32 %r271, %r629, %r288, %r289, %r290;
	// end inline asm
	// begin inline asm
	shfl.sync.down.b32 %r276, %r277, %r288, %r289, %r290;
	// end inline asm
	mov.b64 	{%r282, %r287}, %rd313;
	// begin inline asm
	shfl.sync.down.b32 %r281, %r282, %r288, %r289, %r290;
	// end inline asm
	// begin inline asm
	shfl.sync.down.b32 %r286, %r287, %r288, %r289, %r290;
	// end inline asm
	mov.b64 	%rd165, {%r281, %r286};
	setp.gt.s32 	%p63, %r230, 27;
	mov.u32 	%r630, %r629;
	mov.u64 	%rd314, %rd313;
	@%p63 bra 	$L__BB9_176;
	setp.lt.s32 	%p64, %r629, %r271;
	mov.u32 	%r630, %r271;
	mov.u64 	%rd314, %rd165;
	@%p64 bra 	$L__BB9_176;
	setp.lt.s32 	%p65, %r271, %r629;
	mov.u32 	%r630, %r629;
	mov.u64 	%rd314, %rd313;
	@%p65 bra 	$L__BB9_176;
	setp.lt.s64 	%p66, %rd313, %rd165;
	selp.b32 	%r630, %r629, %r271, %p66;
	min.s64 	%rd314, %rd313, %rd165;
$L__BB9_176:
	mov.b32 	%r308, 8;
	mov.b32 	%r309, 31;
	mov.b32 	%r310, -1;
	// begin inline asm
	shfl.sync.down.b32 %r291, %r630, %r308, %r309, %r310;
	// end inline asm
	// begin inline asm
	shfl.sync.down.b32 %r296, %r297, %r308, %r309, %r310;
	// end inline asm
	mov.b64 	{%r302, %r307}, %rd314;
	// begin inline asm
	shfl.sync.down.b32 %r301, %r302, %r308, %r309, %r310;
	// end inline asm
	// begin inline asm
	shfl.sync.down.b32 %r306, %r307, %r308, %r309, %r310;
	// end inline asm
	mov.b64 	%rd168, {%r301, %r306};
	setp.gt.s32 	%p67, %r230, 23;
	mov.u32 	%r631, %r630;
	mov.u64 	%rd315, %rd314;
	@%p67 bra 	$L__BB9_180;
	setp.lt.s32 	%p68, %r630, %r291;
	mov.u32 	%r631, %r291;
	mov.u64 	%rd315, %rd168;
	@%p68 bra 	$L__BB9_180;
	setp.lt.s32 	%p69, %r291, %r630;
	mov.u32 	%r631, %r630;
	mov.u64 	%rd315, %rd314;
	@%p69 bra 	$L__BB9_180;
	setp.lt.s64 	%p70, %rd314, %rd168;
	selp.b32 	%r631, %r630, %r291, %p70;
	min.s64 	%rd315, %rd314, %rd168;
$L__BB9_180:
	mov.b32 	%r328, 16;
	mov.b32 	%r329, 31;
	mov.b32 	%r330, -1;
	// begin inline asm
	shfl.sync.down.b32 %r311, %r631, %r328, %r329, %r330;
	// end inline asm
	// begin inline asm
	shfl.sync.down.b32 %r316, %r317, %r328, %r329, %r330;
	// end inline asm
	mov.b64 	{%r322, %r327}, %rd315;
	// begin inline asm
	shfl.sync.down.b32 %r321, %r322, %r328, %r329, %r330;
	// end inline asm
	// begin inline asm
	shfl.sync.down.b32 %r326, %r327, %r328, %r329, %r330;
	// end inline asm
	mov.b64 	%rd171, {%r321, %r326};
	setp.gt.s32 	%p71, %r230, 15;
	mov.u32 	%r639, %r631;
	mov.u64 	%rd323, %rd315;
	@%p71 bra 	$L__BB9_184;
	setp.lt.s32 	%p72, %r631, %r311;
	mov.u32 	%r639, %r311;
	mov.u64 	%rd323, %rd171;
	@%p72 bra 	$L__BB9_184;
	setp.lt.s32 	%p73, %r311, %r631;
	mov.u32 	%r639, %r631;
	mov.u64 	%rd323, %rd315;
	@%p73 bra 	$L__BB9_184;
	setp.lt.s64 	%p74, %rd315, %rd171;
	selp.b32 	%r639, %r631, %r311, %p74;
	min.s64 	%rd323, %rd315, %rd171;
$L__BB9_184:
	setp.ne.s32 	%p75, %r230, 0;
	@%p75 bra 	$L__BB9_186;
	shr.u32 	%r331, %r112, 1;
	and.b32  	%r332, %r331, 496;
	mov.u32 	%r333, _ZN6thrust24THRUST_300001_SM_1000_NS8cuda_cub4core6detail5shmemE;
	add.s32 	%r334, %r333, %r332;
	st.shared.u32 	[%r334+8], %r639;
	st.shared.u64 	[%r334+16], %rd323;
$L__BB9_186:
	bar.sync 	0;
	setp.ne.s32 	%p76, %r112, 0;
	@%p76 bra 	$L__BB9_208;
	ld.shared.u32 	%r181, [_ZN6thrust24THRUST_300001_SM_1000_NS8cuda_cub4core6detail5shmemE+24];
	ld.shared.u64 	%rd174, [_ZN6thrust24THRUST_300001_SM_1000_NS8cuda_cub4core6detail5shmemE+32];
	setp.lt.s32 	%p77, %r639, %r181;
	mov.u32 	%r633, %r181;
	mov.u64 	%rd317, %rd174;
	@%p77 bra 	$L__BB9_190;
	setp.lt.s32 	%p78, %r181, %r639;
	mov.u32 	%r633, %r639;
	mov.u64 	%rd317, %rd323;
	@%p78 bra 	$L__BB9_190;
	setp.lt.s64 	%p79, %rd323, %rd174;
	selp.b32 	%r633, %r639, %r181, %p79;
	min.s64 	%rd317, %rd323, %rd174;
$L__BB9_190:
	ld.shared.u32 	%r184, [_ZN6thrust24THRUST_300001_SM_1000_NS8cuda_cub4core6detail5shmemE+40];
	ld.shared.u64 	%rd177, [_ZN6thrust24THRUST_300001_SM_1000_NS8cuda_cub4core6detail5shmemE+48];
	setp.lt.s32 	%p80, %r633, %r184;
	mov.u32 	%r634, %r184;
	mov.u64 	%rd318, %rd177;
	@%p80 bra 	$L__BB9_193;
	setp.lt.s32 	%p81, %r184, %r633;
	mov.u32 	%r634, %r633;
	mov.u64 	%rd318, %rd317;
	@%p81 bra 	$L__BB9_193;
	setp.lt.s64 	%p82, %rd317, %rd177;
	selp.b32 	%r634, %r633, %r184, %p82;
	min.s64 	%rd318, %rd317, %rd177;
$L__BB9_193:
	ld.shared.u32 	%r187, [_ZN6thrust24THRUST_300001_SM_1000_NS8cuda_cub4core6detail5shmemE+56];
	ld.shared.u64 	%rd180, [_ZN6thrust24THRUST_300001_SM_1000_NS8cuda_cub4core6detail5shmemE+64];
	setp.lt.s32 	%p83, %r634, %r187;
	mov.u32 	%r635, %r187;
	mov.u64 	%rd319, %rd180;
	@%p83 bra 	$L__BB9_196;
	setp.lt.s32 	%p84, %r187, %r634;
	mov.u32 	%r635, %r634;
	mov.u64 	%rd319, %rd318;
	@%p84 bra 	$L__BB9_196;
	setp.lt.s64 	%p85, %rd318, %rd180;
	selp.b32 	%r635, %r634, %r187, %p85;
	min.s64 	%rd319, %rd318, %rd180;
$L__BB9_196:
	ld.shared.u32 	%r190, [_ZN6thrust24THRUST_300001_SM_1000_NS8cuda_cub4core6detail5shmemE+72];
	ld.shared.u64 	%rd183, [_ZN6thrust24THRUST_300001_SM_1000_NS8cuda_cub4core6detail5shmemE+80];
	setp.lt.s32 	%p86, %r635, %r190;
	mov.u32 	%r636, %r190;
	mov.u64 	%rd320, %rd183;
	@%p86 bra 	$L__BB9_199;
	setp.lt.s32 	%p87, %r190, %r635;
	mov.u32 	%r636, %r635;
	mov.u64 	%rd320, %rd319;
	@%p87 bra 	$L__BB9_199;
	setp.lt.s64 	%p88, %rd319, %rd183;
	selp.b32 	%r636, %r635, %r190, %p88;
	min.s64 	%rd320, %rd319, %rd183;
$L__BB9_199:
	ld.shared.u32 	%r193, [_ZN6thrust24THRUST_300001_SM_1000_NS8cuda_cub4core6detail5shmemE+88];
	ld.shared.u64 	%rd186, [_ZN6thrust24THRUST_300001_SM_1000_NS8cuda_cub4core6detail5shmemE+96];
	setp.lt.s32 	%p89, %r636, %r193;
	mov.u32 	%r637, %r193;
	mov.u64 	%rd321, %rd186;
	@%p89 bra 	$L__BB9_202;
	setp.lt.s32 	%p90, %r193, %r636;
	mov.u32 	%r637, %r636;
	mov.u64 	%rd321, %rd320;
	@%p90 bra 	$L__BB9_202;
	setp.lt.s64 	%p91, %rd320, %rd186;
	selp.b32 	%r637, %r636, %r193, %p91;
	min.s64 	%rd321, %rd320, %rd186;
$L__BB9_202:
	ld.shared.u32 	%r196, [_ZN6thrust24THRUST_300001_SM_1000_NS8cuda_cub4core6detail5shmemE+104];
	ld.shared.u64 	%rd189, [_ZN6thrust24THRUST_300001_SM_1000_NS8cuda_cub4core6detail5shmemE+112];
	setp.lt.s32 	%p92, %r637, %r196;
	mov.u32 	%r638, %r196;
	mov.u64 	%rd322, %rd189;
	@%p92 bra 	$L__BB9_205;
	setp.lt.s32 	%p93, %r196, %r637;
	mov.u32 	%r638, %r637;
	mov.u64 	%rd322, %rd321;
	@%p93 bra 	$L__BB9_205;
	setp.lt.s64 	%p94, %rd321, %rd189;
	selp.b32 	%r638, %r637, %r196, %p94;
	min.s64 	%rd322, %rd321, %rd189;
$L__BB9_205:
	ld.shared.u32 	%r199, [_ZN6thrust24THRUST_300001_SM_1000_NS8cuda_cub4core6detail5shmemE+120];
	ld.shared.u64 	%rd192, [_ZN6thrust24THRUST_300001_SM_1000_NS8cuda_cub4core6detail5shmemE+128];
	setp.lt.s32 	%p95, %r638, %r199;
	mov.u32 	%r639, %r199;
	mov.u64 	%rd323, %rd192;
	@%p95 bra 	$L__BB9_208;
	setp.lt.s32 	%p96, %r199, %r638;
	mov.u32 	%r639, %r638;
	mov.u64 	%rd323, %rd322;
	@%p96 bra 	$L__BB9_208;
	setp.lt.s64 	%p97, %rd322, %rd192;
	selp.b32 	%r639, %r638, %r199, %p97;
	min.s64 	%rd323, %rd322, %rd192;
$L__BB9_208:
	mov.u32 	%r567, %tid.x;
	setp.ne.s32 	%p214, %r567, 0;
	@%p214 bra 	$L__BB9_210;
	ld.param.u64 	%rd254, [_ZN6thrust24THRUST_300001_SM_1000_NS8cuda_cub4core6detail13_kernel_agentINS1_8__reduce11ReduceAgentINS0_12zip_iteratorIN4cuda3std3__45tupleIJNS0_10device_ptrIiEENS0_17counting_iteratorIlNS0_11use_defaultESF_SF_EEEEEEEPNSB_IJilEEESJ_lNS1_9__extrema9arg_max_fIilNSA_4lessIiEEEEEEJSI_SK_lN3cub18CUB_300001_SM_100013GridEvenShareIlEENSS_9GridQueueIyEESP_EEEvDpT0__param_1];
	cvta.to.global.u64 	%rd251, %rd254;
	mul.wide.u32 	%rd252, %r1, 16;
	add.s64 	%rd253, %rd251, %rd252;
	st.global.u32 	[%rd253], %r639;
	st.global.u64 	[%rd253+8], %rd323;
$L__BB9_210:
	ret;

}
	// .globl	_ZN6thrust24THRUST_300001_SM_1000_NS8cuda_cub4core6detail13_kernel_agentINS1_8__reduce10DrainAgentIlEEJN3cub18CUB_300001_SM_10009GridQueueIyEElEEEvDpT0_
.visible .entry _ZN6thrust24THRUST_300001_SM_1000_NS8cuda_cub4core6detail13_kernel_agentINS1_8__reduce10DrainAgentIlEEJN3cub18CUB_300001_SM_10009GridQueueIyEElEEEvDpT0_(
	.param .align 8 .b8 _ZN6thrust24THRUST_300001_SM_1000_NS8cuda_cub4core6detail13_kernel_agentINS1_8__reduce10DrainAgentIlEEJN3cub18CUB_300001_SM_10009GridQueueIyEElEEEvDpT0__param_0[8],
	.param .u64 _ZN6thrust24THRUST_300001_SM_1000_NS8cuda_cub4core6detail13_kernel_agentINS1_8__reduce10DrainAgentIlEEJN3cub18CUB_300001_SM_10009GridQueueIyEElEEEvDpT0__param_1
)
.maxntid 1
{
	.reg .b64 	%rd<5>;

	ld.param.u64 	%rd1, [_ZN6thrust24THRUST_300001_SM_1000_NS8cuda_cub4core6detail13_kernel_agentINS1_8__reduce10DrainAgentIlEEJN3cub18CUB_300001_SM_10009GridQueueIyEElEEEvDpT0__param_0];
	ld.param.u64 	%rd2, [_ZN6thrust24THRUST_300001_SM_1000_NS8cuda_cub4core6detail13_kernel_agentINS1_8__reduce10DrainAgentIlEEJN3cub18CUB_300001_SM_10009GridQueueIyEElEEEvDpT0__param_1];
	cvta.to.global.u64 	%rd3, %rd1;
	st.global.u64 	[%rd3], %rd2;
	mov.b64 	%rd4, 0;
	st.global.u64 	[%rd3+8], %rd4;
	ret;

}
	// .globl	_ZN6thrust24THRUST_300001_SM_1000_NS8cuda_cub4core6detail13_kernel_agentINS1_8__reduce11ReduceAgentIPN4cuda3std3__45tupleIJilEEESC_SB_lNS1_9__extrema9arg_max_fIilNS9_4lessIiEEEEEEJSC_SC_iSH_EEEvDpT0_
.visible .entry _ZN6thrust24THRUST_300001_SM_1000_NS8cuda_cub4core6detail13_kernel_agentINS1_8__reduce11ReduceAgentIPN4cuda3std3__45tupleIJilEEESC_SB_lNS1_9__extrema9arg_max_fIilNS9_4lessIiEEEEEEJSC_SC_iSH_EEEvDpT0_(
	.param .u64 .ptr .align 1 _ZN6thrust24THRUST_300001_SM_1000_NS8cuda_cub4core6detail13_kernel_agentINS1_8__reduce11ReduceAgentIPN4cuda3std3__45tupleIJilEEESC_SB_lNS1_9__extrema9arg_max_fIilNS9_4lessIiEEEEEEJSC_SC_iSH_EEEvDpT0__param_0,
	.param .u64 .ptr .align 1 _ZN6thrust24THRUST_300001_SM_1000_NS8cuda_cub4core6detail13_kernel_agentINS1_8__reduce11ReduceAgentIPN4cuda3std3__45tupleIJilEEESC_SB_lNS1_9__extrema9arg_max_fIilNS9_4lessIiEEEEEEJSC_SC_iSH_EEEvDpT0__param_1,
	.param .u32 _ZN6thrust24THRUST_300001_SM_1000_NS8cuda_cub4core6detail13_kernel_agentINS1_8__reduce11ReduceAgentIPN4cuda3std3__45tupleIJilEEESC_SB_lNS1_9__extrema9arg_max_fIilNS9_4lessIiEEEEEEJSC_SC_iSH_EEEvDpT0__param_2,
	.param .align 1 .b8 _ZN6thrust24THRUST_300001_SM_1000_NS8cuda_cub4core6detail13_kernel_agentINS1_8__reduce11ReduceAgentIPN4cuda3std3__45tupleIJilEEESC_SB_lNS1_9__extrema9arg_max_fIilNS9_4lessIiEEEEEEJSC_SC_iSH_EEEvDpT0__param_3[1]
)
.maxntid 256
{
	.reg .pred 	%p<264>;
	.reg .b32 	%r<666>;
	.reg .b64 	%rd<487>;

	ld.param.u32 	%r239, [_ZN6thrust24THRUST_300001_SM_1000_NS8cuda_cub4core6detail13_kernel_agentINS1_8__reduce11ReduceAgentIPN4cuda3std3__45tupleIJilEEESC_SB_lNS1_9__extrema9arg_max_fIilNS9_4lessIiEEEEEEJSC_SC_iSH_EEEvDpT0__param_2];
	cvt.s64.s32 	%rd1, %r239;
	setp.eq.s32 	%p1, %r239, 0;
	@%p1 bra 	$L__BB11_234;
	setp.gt.s32 	%p2, %r239, 1279;
	@%p2 bra 	$L__BB11_121;
	mov.u32 	%r1, %tid.x;
	setp.ge.s32 	%p147, %r1, %r239;
	mov.b32 	%r593, 0;
	mov.b64 	%rd410, 0;
	mov.u32 	%r585, %r1;
	@%p147 bra 	$L__BB11_4;
	ld.param.u64 	%rd396, [_ZN6thrust24THRUST_300001_SM_1000_NS8cuda_cub4core6detail13_kernel_agentINS1_8__reduce11ReduceAgentIPN4cuda3std3__45tupleIJilEEESC_SB_lNS1_9__extrema9arg_max_fIilNS9_4lessIiEEEEEEJSC_SC_iSH_EEEvDpT0__param_0];
	mul.wide.u32 	%rd366, %r1, 16;
	add.s64 	%rd363, %rd396, %rd366;
	// begin inline asm
	ld.global.nc.u64 %rd362, [%rd363];
	// end inline asm
	add.s64 	%rd365, %rd363, 8;
	// begin inline asm
	ld.global.nc.u64 %rd410, [%rd365];
	// end inline asm
	cvt.u32.u64 	%r593, %rd362;
	add.s32 	%r585, %r1, 256;
$L__BB11_4:
	setp.ge.s32 	%p148, %r585, %r239;
	@%p148 bra 	$L__BB11_25;
	not.b32 	%r355, %r585;
	add.s32 	%r6, %r239, %r355;
	and.b32  	%r356, %r6, 768;
	setp.eq.s32 	%p149, %r356, 768;
	@%p149 bra 	$L__BB11_11;
	ld.param.u64 	%rd397, [_ZN6thrust24THRUST_300001_SM_1000_NS8cuda_cub4core6detail13_kernel_agentINS1_8__reduce11ReduceAgentIPN4cuda3std3__45tupleIJilEEESC_SB_lNS1_9__extrema9arg_max_fIilNS9_4lessIiEEEEEEJSC_SC_iSH_EEEvDpT0__param_0];
	mul.wide.u32 	%rd368, %r585, 16;
	add.s64 	%rd401, %rd397, %rd368;
	shr.u32 	%r357, %r6, 8;
	add.s32 	%r358, %r357, 1;
	and.b32  	%r359, %r358, 3;
	neg.s32 	%r581, %r359;
$L__BB11_7:
	.pragma "nounroll";
	mov.u64 	%rd6, %rd410;
	mov.u32 	%r10, %r593;
	// begin inline asm
	ld.global.nc.u64 %rd369, [%rd401];
	// end inline asm
	add.s64 	%rd372, %rd401, 8;
	// begin inline asm
	ld.global.nc.u64 %rd371, [%rd372];
	// end inline asm
	cvt.u32.u64 	%r11, %rd369;
	setp.lt.s32 	%p150, %r10, %r11;
	mov.u64 	%rd410, %rd371;
	mov.u32 	%r593, %r11;
	@%p150 bra 	$L__BB11_10;
	setp.lt.s32 	%p151, %r11, %r10;
	mov.u64 	%rd410, %rd6;
	mov.u32 	%r593, %r10;
	@%p151 bra 	$L__BB11_10;
	setp.lt.s64 	%p152, %rd6, %rd371;
	min.s64 	%rd410, %rd6, %rd371;
	selp.b32 	%r593, %r10, %r11, %p152;
$L__BB11_10:
	add.s32 	%r585, %r585, 256;
	add.s64 	%rd401, %rd401, 4096;
	add.s32 	%r581, %r581, 1;
	setp.ne.s32 	%p153, %r581, 0;
	@%p153 bra 	$L__BB11_7;
$L__BB11_11:
	setp.lt.u32 	%p154, %r6, 768;
	@%p154 bra 	$L__BB11_25;
$L__BB11_12:
	ld.param.u64 	%rd398, [_ZN6thrust24THRUST_300001_SM_1000_NS8cuda_cub4core6detail13_kernel_agentINS1_8__reduce11ReduceAgentIPN4cuda3std3__45tupleIJilEEESC_SB_lNS1_9__extrema9arg_max_fIilNS9_4lessIiEEEEEEJSC_SC_iSH_EEEvDpT0__param_0];
	mul.wide.s32 	%rd377, %r585, 16;
	add.s64 	%rd374, %rd398, %rd377;
	// begin inline asm
	ld.global.nc.u64 %rd373, [%rd374];
	// end inline asm
	add.s64 	%rd376, %rd374, 8;
	// begin inline asm
	ld.global.nc.u64 %rd375, [%rd376];
	// end inline asm
	cvt.u32.u64 	%r21, %rd373;
	setp.lt.s32 	%p155, %r593, %r21;
	mov.u64 	%rd407, %rd375;
	mov.u32 	%r590, %r21;
	@%p155 bra 	$L__BB11_15;
	setp.lt.s32 	%p156, %r21, %r593;
	mov.u64 	%rd407, %rd410;
	mov.u32 	%r590, %r593;
	@%p156 bra 	$L__BB11_15;
	setp.lt.s64 	%p157, %rd410, %rd375;
	min.s64 	%rd407, %rd410, %rd375;
	selp.b32 	%r590, %r593, %r21, %p157;
$L__BB11_15:
	add.s64 	%rd379, %rd374, 4096;
	// begin inline asm
	ld.global.nc.u64 %rd378, [%rd379];
	// end inline asm
	add.s64 	%rd381, %rd374, 4104;
	// begin inline asm
	ld.global.nc.u64 %rd380, [%rd381];
	// end inline asm
	cvt.u32.u64 	%r24, %rd378;
	setp.lt.s32 	%p158, %r590, %r24;
	mov.u64 	%rd408, %rd380;
	mov.u32 	%r591, %r24;
	@%p158 bra 	$L__BB11_18;
	setp.lt.s32 	%p159, %r24, %r590;
	mov.u64 	%rd408, %rd407;
	mov.u32 	%r591, %r590;
	@%p159 bra 	$L__BB11_18;
	setp.lt.s64 	%p160, %rd407, %rd380;
	min.s64 	%rd408, %rd407, %rd380;
	selp.b32 	%r591, %r590, %r24, %p160;
$L__BB11_18:
	add.s64 	%rd383, %rd374, 8192;
	// begin inline asm
	ld.global.nc.u64 %rd382, [%rd383];
	// end inline asm
	add.s64 	%rd385, %rd374, 8200;
	// begin inline asm
	ld.global.nc.u64 %rd384, [%rd385];
	// end inline asm
	cvt.u32.u64 	%r27, %rd382;
	setp.lt.s32 	%p161, %r591, %r27;
	mov.u64 	%rd409, %rd384;
	mov.u32 	%r592, %r27;
	@%p161 bra 	$L__BB11_21;
	setp.lt.s32 	%p162, %r27, %r591;
	mov.u64 	%rd409, %rd408;
	mov.u32 	%r592, %r591;
	@%p162 bra 	$L__BB11_21;
	setp.lt.s64 	%p163, %rd408, %rd384;
	min.s64 	%rd409, %rd408, %rd384;
	selp.b32 	%r592, %r591, %r27, %p163;
$L__BB11_21:
	add.s64 	%rd387, %rd374, 12288;
	// begin inline asm
	ld.global.nc.u64 %rd386, [%rd387];
	// end inline asm
	add.s64 	%rd389, %rd374, 12296;
	// begin inline asm
	ld.global.nc.u64 %rd388, [%rd389];
	// end inline asm
	cvt.u32.u64 	%r30, %rd386;
	setp.lt.s32 	%p164, %r592, %r30;
	mov.u64 	%rd410, %rd388;
	mov.u32 	%r593, %r30;
	@%p164 bra 	$L__BB11_24;
	setp.lt.s32 	%p165, %r30, %r592;
	mov.u64 	%rd410, %rd409;
	mov.u32 	%r593, %r592;
	@%p165 bra 	$L__BB11_24;
	setp.lt.s64 	%p166, %rd409, %rd388;
	min.s64 	%rd410, %rd409, %rd388;
	selp.b32 	%r593, %r592, %r30, %p166;
$L__BB11_24:
	add.s32 	%r585, %r585, 1024;
	setp.lt.s32 	%p167, %r585, %r239;
	@%p167 bra 	$L__BB11_12;
$L__BB11_25:
	setp.lt.s32 	%p168, %r239, 256;
	@%p168 bra 	$L__BB11_70;
	// begin inline asm
	mov.u32 %r473, %laneid;
	// end inline asm
	mov.b32 	%r491, 1;
	mov.b32 	%r492, 31;
	mov.b32 	%r493, -1;
	// begin inline asm
	shfl.sync.down.b32 %r474, %r593, %r491, %r492, %r493;
	// end inline asm
	// begin inline asm
	shfl.sync.down.b32 %r479, %r480, %r491, %r492, %r493;
	// end inline asm
	mov.b64 	{%r485, %r490}, %rd410;
	// begin inline asm
	shfl.sync.down.b32 %r484, %r485, %r491, %r492, %r493;
	// end inline asm
	// begin inline asm
	shfl.sync.down.b32 %r489, %r490, %r491, %r492, %r493;
	// end inline asm
	mov.b64 	%rd28, {%r484, %r489};
	setp.gt.s32 	%p220, %r473, 30;
	mov.u64 	%rd412, %rd410;
	mov.u32 	%r595, %r593;
	@%p220 bra 	$L__BB11_30;
	setp.lt.s32 	%p221, %r593, %r474;
	mov.u64 	%rd412, %rd28;
	mov.u32 	%r595, %r474;
	@%p221 bra 	$L__BB11_30;
	setp.lt.s32 	%p222, %r474, %r593;
	mov.u64 	%rd412, %rd410;
	mov.u32 	%r595, %r593;
	@%p222 bra 	$L__BB11_30;
	setp.lt.s64 	%p223, %rd410, %rd28;
	min.s64 	%rd412, %rd410, %rd28;
	selp.b32 	%r595, %r593, %r474, %p223;
$L__BB11_30:
	mov.b32 	%r511, 2;
	mov.b32 	%r512, 31;
	mov.b32 	%r513, -1;
	// begin inline asm
	shfl.sync.down.b32 %r494, %r595, %r511, %r512, %r513;
	// end inline asm
	// begin inline asm
	shfl.sync.down.b32 %r499, %r500, %r511, %r512, %r513;
	// end inline asm
	mov.b64 	{%r505, %r510}, %rd412;
	// begin inline asm
	shfl.sync.down.b32 %r504, %r505, %r511, %r512, %r513;
	// end inline asm
	// begin inline asm
	shfl.sync.down.b32 %r509, %r510, %r511, %r512, %r513;
	// end inline asm
	mov.b64 	%rd31, {%r504, %r509};
	setp.gt.s32 	%p224, %r473, 29;
	mov.u64 	%rd413, %rd412;
	mov.u32 	%r596, %r595;
	@%p224 bra 	$L__BB11_34;
	setp.lt.s32 	%p225, %r595, %r494;
	mov.u64 	%rd413, %rd31;
	mov.u32 	%r596, %r494;
	@%p225 bra 	$L__BB11_34;
	setp.lt.s32 	%p226, %r494, %r595;
	mov.u64 	%rd413, %rd412;
	mov.u32 	%r596, %r595;
	@%p226 bra 	$L__BB11_34;
	setp.lt.s64 	%p227, %rd412, %rd31;
	min.s64 	%rd413, %rd412, %rd31;
	selp.b32 	%r596, %r595, %r494, %p227;
$L__BB11_34:
	mov.b32 	%r531, 4;
	mov.b32 	%r532, 31;
	mov.b32 	%r533, -1;
	// begin inline asm
	shfl.sync.down.b32 %r514, %r596, %r531, %r532, %r533;
	// end inline asm
	// begin inline asm
	shfl.sync.down.b32 %r519, %r520, %r531, %r532, %r533;
	// end inline asm
	mov.b64 	{%r525, %r530}, %rd413;
	// begin inline asm
	shfl.sync.down.b32 %r524, %r525, %r531, %r532, %r533;
	// end inline asm
	// begin inline asm
	shfl.sync.down.b32 %r529, %r530, %r531, %r532, %r533;
	// end inline asm
	mov.b64 	%rd34, {%r524, %r529};
	setp.gt.s32 	%p228, %r473, 27;
	mov.u64 	%rd414, %rd413;
	mov.u32 	%r597, %r596;
	@%p228 bra 	$L__BB11_38;
	setp.lt.s32 	%p229, %r596, %r514;
	mov.u64 	%rd414, %rd34;
	mov.u32 	%r597, %r514;
	@%p229 bra 	$L__BB11_38;
	setp.lt.s32 	%p230, %r514, %r596;
	mov.u64 	%rd414, %rd413;
	mov.u32 	%r597, %r596;
	@%p230 bra 	$L__BB11_38;
	setp.lt.s64 	%p231, %rd413, %rd34;
	min.s64 	%rd414, %rd413, %rd34;
	selp.b32 	%r597, %r596, %r514, %p231;
$L__BB11_38:
	mov.b32 	%r551, 8;
	mov.b32 	%r552, 31;
	mov.b32 	%r553, -1;
	// begin inline asm
	shfl.sync.down.b32 %r534, %r597, %r551, %r552, %r553;
	// end inline asm
	// begin inline asm
	shfl.sync.down.b32 %r539, %r540, %r551, %r552, %r553;
	// end inline asm
	mov.b64 	{%r545, %r550}, %rd414;
	// begin inline asm
	shfl.sync.down.b32 %r544, %r545, %r551, %r552, %r553;
	// end inline asm
	// begin inline asm
	shfl.sync.down.b32 %r549, %r550, %r551, %r552, %r553;
	// end inline asm
	mov.b64 	%rd37, {%r544, %r549};
	setp.gt.s32 	%p232, %r473, 23;
	mov.u64 	%rd415, %rd414;
	mov.u32 	%r598, %r597;
	@%p232 bra 	$L__BB11_42;
	setp.lt.s32 	%p233, %r597, %r534;
	mov.u64 	%rd415, %rd37;
	mov.u32 	%r598, %r534;
	@%p233 bra 	$L__BB11_42;
	setp.lt.s32 	%p234, %r534, %r597;
	mov.u64 	%rd415, %rd414;
	mov.u32 	%r598, %r597;
	@%p234 bra 	$L__BB11_42;
	setp.lt.s64 	%p235, %rd414, %rd37;
	min.s64 	%rd415, %rd414, %rd37;
	selp.b32 	%r598, %r597, %r534, %p235;
$L__BB11_42:
	mov.b32 	%r571, 16;
	mov.b32 	%r572, 31;
	mov.b32 	%r573, -1;
	// begin inline asm
	shfl.sync.down.b32 %r554, %r598, %r571, %r572, %r573;
	// end inline asm
	// begin inline asm
	shfl.sync.down.b32 %r559, %r560, %r571, %r572, %r573;
	// end inline asm
	mov.b64 	{%r565, %r570}, %rd415;
	// begin inline asm
	shfl.sync.down.b32 %r564, %r565, %r571, %r572, %r573;
	// end inline asm
	// begin inline asm
	shfl.sync.down.b32 %r569, %r570, %r571, %r572, %r573;
	// end inline asm
	mov.b64 	%rd40, {%r564, %r569};
	setp.gt.s32 	%p236, %r473, 15;
	mov.u64 	%rd486, %rd415;
	mov.u32 	%r665, %r598;
	@%p236 bra 	$L__BB11_46;
	setp.lt.s32 	%p237, %r598, %r554;
	mov.u64 	%rd486, %rd40;
	mov.u32 	%r665, %r554;
	@%p237 bra 	$L__BB11_46;
	setp.lt.s32 	%p238, %r554, %r598;
	mov.u64 	%rd486, %rd415;
	mov.u32 	%r665, %r598;
	@%p238 bra 	$L__BB11_46;
	setp.lt.s64 	%p239, %rd415, %rd40;
	min.s64 	%rd486, %rd415, %rd40;
	selp.b32 	%r665, %r598, %r554, %p239;
$L__BB11_46:
	setp.ne.s32 	%p240, %r473, 0;
	@%p240 bra 	$L__BB11_48;
	shr.u32 	%r574, %r1, 1;
	and.b32  	%r575, %r574, 496;
	mov.u32 	%r576, _ZN6thrust24THRUST_300001_SM_1000_NS8cuda_cub4core6detail5shmemE;
	add.s32 	%r577, %r576, %r575;
	st.shared.u32 	[%r577+8], %r665;
	st.shared.u64 	[%r577+16], %rd486;
$L__BB11_48:
	bar.sync 	0;
	setp.ne.s32 	%p241, %r1, 0;
	@%p241 bra 	$L__BB11_232;
	ld.shared.u32 	%r51, [_ZN6thrust24THRUST_300001_SM_1000_NS8cuda_cub4core6detail5shmemE+24];
	ld.shared.u64 	%rd43, [_ZN6thrust24THRUST_300001_SM_1000_NS8cuda_cub4core6detail5shmemE+32];
	setp.lt.s32 	%p242, %r665, %r51;
	mov.u64 	%rd417, %rd43;
	mov.u32 	%r600, %r51;
	@%p242 bra 	$L__BB11_52;
	setp.lt.s32 	%p243, %r51, %r665;
	mov.u64 	%rd417, %rd486;
	mov.u32 	%r600, %r665;
	@%p243 bra 	$L__BB11_52;
	setp.lt.s64 	%p244, %rd486, %rd43;
	min.s64 	%rd417, %rd486, %rd43;
	selp.b32 	%r600, %r665, %r51, %p244;
$L__BB11_52:
	ld.shared.u32 	%r54, [_ZN6thrust24THRUST_300001_SM_1000_NS8cuda_cub4core6detail5shmemE+40];
	ld.shared.u64 	%rd46, [_ZN6thrust24THRUST_300001_SM_1000_NS8cuda_cub4core6detail5shmemE+48];
	setp.lt.s32 	%p245, %r600, %r54;
	mov.u64 	%rd418, %rd46;
	mov.u32 	%r601, %r54;
	@%p245 bra 	$L__BB11_55;
	setp.lt.s32 	%p246, %r54, %r600;
	mov.u64 	%rd418, %rd417;
	mov.u32 	%r601, %r600;
	@%p246 bra 	$L__BB11_55;
	setp.lt.s64 	%p247, %rd417, %rd46;
	min.s64 	%rd418, %rd417, %rd46;
	selp.b32 	%r601, %r600, %r54, %p247;
$L__BB11_55:
	ld.shared.u32 	%r57, [_ZN6thrust24THRUST_300001_SM_1000_NS8cuda_cub4core6detail5shmemE+56];
	ld.shared.u64 	%rd49, [_ZN6thrust24THRUST_300001_SM_1000_NS8cuda_cub4core6detail5shmemE+64];
	setp.lt.s32 	%p248, %r601, %r57;
	mov.u64 	%rd419, %rd49;
	mov.u32 	%r602, %r57;
	@%p248 bra 	$L__BB11_58;
	setp.lt.s32 	%p249, %r57, %r601;
	mov.u64 	%rd419, %rd418;
	mov.u32 	%r602, %r601;
	@%p249 bra 	$L__BB11_58;
	setp.lt.s64 	%p250, %rd418, %rd49;
	min.s64 	%rd419, %rd418, %rd49;
	selp.b32 	%r602, %r601, %r57, %p250;
$L__BB11_58:
	ld.shared.u32 	%r60, [_ZN6thrust24THRUST_300001_SM_1000_NS8cuda_cub4core6detail5shmemE+72];
	ld.shared.u64 	%rd52, [_ZN6thrust24THRUST_300001_SM_1000_NS8cuda_cub4core6detail5shmemE+80];
	setp.lt.s32 	%p251, %r602, %r60;
	mov.u64 	%rd420, %rd52;
	mov.u32 	%r603, %r60;
	@%p251 bra 	$L__BB11_61;
	setp.lt.s32 	%p252, %r60, %r602;
	mov.u64 	%rd420, %rd419;
	mov.u32 	%r603, %r602;
	@%p252 bra 	$L__BB11_61;
	setp.lt.s64 	%p253, %rd419, %rd52;
	min.s64 	%rd420, %rd419, %rd52;
	selp.b32 	%r603, %r602, %r60, %p253;
$L__BB11_61:
	ld.shared.u32 	%r63, [_ZN6thrust24THRUST_300001_SM_1000_NS8cuda_cub4core6detail5shmemE+88];
	ld.shared.u64 	%rd55, [_ZN6thrust24THRUST_300001_SM_1000_NS8cuda_cub4core6detail5shmemE+96];
	setp.lt.s32 	%p254, %r603, %r63;
	mov.u64 	%rd421, %rd55;
	mov.u32 	%r604, %r63;
	@%p254 bra 	$L__BB11_64;
	setp.lt.s32 	%p255, %r63, %r603;
	mov.u64 	%rd421, %rd420;
	mov.u32 	%r604, %r603;
	@%p255 bra 	$L__BB11_64;
	setp.lt.s64 	%p256, %rd420, %rd55;
	min.s64 	%rd421, %rd420, %rd55;
	selp.b32 	%r604, %r603, %r63, %p256;
$L__BB11_64:
	ld.shared.u32 	%r66, [_ZN6thrust24THRUST_300001_SM_1000_NS8cuda_cub4core6detail5shmemE+104];
	ld.shared.u64 	%rd58, [_ZN6thrust24THRUST_300001_SM_1000_NS8cuda_cub4core6detail5shmemE+112];
	setp.lt.s32 	%p257, %r604, %r66;
	mov.u64 	%rd422, %rd58;
	mov.u32 	%r605, %r66;
	@%p257 bra 	$L__BB11_67;
	setp.lt.s32 	%p258, %r66, %r604;
	mov.u64 	%rd422, %rd421;
	mov.u32 	%r605, %r604;
	@%p258 bra 	$L__BB11_67;
	setp.lt.s64 	%p259, %rd421, %rd58;
	min.s64 	%rd422, %rd421, %rd58;
	selp.b32 	%r605, %r604, %r66, %p259;
$L__BB11_67:
	ld.shared.u32 	%r69, [_ZN6thrust24THRUST_300001_SM_1000_NS8cuda_cub4core6detail5shmemE+120];
	ld.shared.u64 	%rd61, [_ZN6thrust24THRUST_300001_SM_1000_NS8cuda_cub4core6detail5shmemE+128];
	setp.lt.s32 	%p260, %r605, %r69;
	mov.u32 	%r665, %r69;
	mov.u64 	%rd486, %rd61;
	@%p260 bra 	$L__BB11_232;
	setp.lt.s32 	%p261, %r69, %r605;
	mov.u32 	%r665, %r605;
	mov.u64 	%rd486, %rd422;
	@%p261 bra 	$L__BB11_232;
	setp.lt.s64 	%p262, %rd422, %rd61;
	min.s64 	%rd486, %rd422, %rd61;
	selp.b32 	%r665, %r605, %r69, %p262;
	bra.uni 	$L__BB11_232;
$L__BB11_70:
	// begin inline asm
	mov.u32 %r360, %laneid;
	// end inline asm
	and.b32  	%r381, %r1, 992;
	add.s32 	%r382, %r381, 32;
	setp.gt.s32 	%p169, %r382, %r239;
	not.b32 	%r383, %r381;
	add.s32 	%r384, %r239, %r383;
	selp.b32 	%r379, %r384, 31, %p169;
	mov.b32 	%r378, 1;
	mov.b32 	%r380, -1;
	// begin inline asm
	shfl.sync.down.b32 %r361, %r593, %r378, %r379, %r380;
	// end inline asm
	// begin inline asm
	shfl.sync.down.b32 %r366, %r367, %r378, %r379, %r380;
	// end inline asm
	mov.b64 	{%r372, %r377}, %rd410;
	// begin inline asm
	shfl.sync.down.b32 %r371, %r372, %r378, %r379, %r380;
	// end inline asm
	// begin inline asm
	shfl.sync.down.b32 %r376, %r377, %r378, %r379, %r380;
	// end inline asm
	mov.b64 	%rd63, {%r371, %r376};
	setp.ge.s32 	%p170, %r360, %r379;
	mov.u64 	%rd423, %rd410;
	mov.u32 	%r606, %r593;
	@%p170 bra 	$L__BB11_74;
	setp.lt.s32 	%p171, %r593, %r361;
	mov.u64 	%rd423, %rd63;
	mov.u32 	%r606, %r361;
	@%p171 bra 	$L__BB11_74;
	setp.lt.s32 	%p172, %r361, %r593;
	mov.u64 	%rd423, %rd410;
	mov.u32 	%r606, %r593;
	@%p172 bra 	$L__BB11_74;
	setp.lt.s64 	%p173, %rd410, %rd63;
	min.s64 	%rd423, %rd410, %rd63;
	selp.b32 	%r606, %r593, %r361, %p173;
$L__BB11_74:
	mov.b32 	%r402, 2;
	mov.b32 	%r404, -1;
	// begin inline asm
	shfl.sync.down.b32 %r385, %r606, %r402, %r379, %r404;
	// end inline asm
	// begin inline asm
	shfl.sync.down.b32 %r390, %r391, %r402, %r379, %r404;
	// end inline asm
	mov.b64 	{%r396, %r401}, %rd423;
	// begin inline asm
	shfl.sync.down.b32 %r395, %r396, %r402, %r379, %r404;
	// end inline asm
	// begin inline asm
	shfl.sync.down.b32 %r400, %r401, %r402, %r379, %r404;
	// end inline asm
	mov.b64 	%rd66, {%r395, %r400};
	add.s32 	%r405, %r360, 2;
	setp.gt.s32 	%p174, %r405, %r379;
	mov.u64 	%rd424, %rd423;
	mov.u32 	%r607, %r606;
	@%p174 bra 	$L__BB11_78;
	setp.lt.s32 	%p175, %r606, %r385;
	mov.u64 	%rd424, %rd66;
	mov.u32 	%r607, %r385;
	@%p175 bra 	$L__BB11_78;
	setp.lt.s32 	%p176, %r385, %r606;
	mov.u64 	%rd424, %rd423;
	mov.u32 	%r607, %r606;
	@%p176 bra 	$L__BB11_78;
	setp.lt.s64 	%p177, %rd423, %rd66;
	min.s64 	%rd424, %rd423, %rd66;
	selp.b32 	%r607, %r606, %r385, %p177;
$L__BB11_78:
	mov.b32 	%r423, 4;
	mov.b32 	%r425, -1;
	// begin inline asm
	shfl.sync.down.b32 %r406, %r607, %r423, %r379, %r425;
	// end inline asm
	// begin inline asm
	shfl.sync.down.b32 %r411, %r412, %r423, %r379, %r425;
	// end inline asm
	mov.b64 	{%r417, %r422}, %rd424;
	// begin inline asm
	shfl.sync.down.b32 %r416, %r417, %r423, %r379, %r425;
	// end inline asm
	// begin inline asm
	shfl.sync.down.b32 %r421, %r422, %r423, %r379, %r425;
	// end inline asm
	mov.b64 	%rd69, {%r416, %r421};
	add.s32 	%r426, %r360, 4;
	setp.gt.s32 	%p178, %r426, %r379;
	mov.u32 	%r608, %r607;
	mov.u64 	%rd425, %rd424;
	@%p178 bra 	$L__BB11_82;
	setp.lt.s32 	%p179, %r607, %r406;
	mov.u32 	%r608, %r406;
	mov.u64 	%rd425, %rd69;
	@%p179 bra 	$L__BB11_82;
	setp.lt.s32 	%p180, %r406, %r607;
	mov.u32 	%r608, %r607;
	mov.u64 	%rd425, %rd424;
	@%p180 bra 	$L__BB11_82;
	setp.lt.s64 	%p181, %rd424, %rd69;
	selp.b32 	%r608, %r607, %r406, %p181;
	min.s64 	%rd425, %rd424, %rd69;
$L__BB11_82:
	mov.b32 	%r444, 8;
	mov.b32 	%r446, -1;
	// begin inline asm
	shfl.sync.down.b32 %r427, %r608, %r444, %r379, %r446;
	// end inline asm
	// begin inline asm
	shfl.sync.down.b32 %r432, %r433, %r444, %r379, %r446;
	// end inline asm
	mov.b64 	{%r438, %r443}, %rd425;
	// begin inline asm
	shfl.sync.down.b32 %r437, %r438, %r444, %r379, %r446;
	// end inline asm
	// begin inline asm
	shfl.sync.down.b32 %r442, %r443, %r444, %r379, %r446;
	// end inline asm
	mov.b64 	%rd72, {%r437, %r442};
	add.s32 	%r447, %r360, 8;
	setp.gt.s32 	%p182, %r447, %r379;
	mov.u32 	%r609, %r608;
	mov.u64 	%rd426, %rd425;
	@%p182 bra 	$L__BB11_86;
	setp.lt.s32 	%p183, %r608, %r427;
	mov.u32 	%r609, %r427;
	mov.u64 	%rd426, %rd72;
	@%p183 bra 	$L__BB11_86;
	setp.lt.s32 	%p184, %r427, %r608;
	mov.u32 	%r609, %r608;
	mov.u64 	%rd426, %rd425;
	@%p184 bra 	$L__BB11_86;
	setp.lt.s64 	%p185, %rd425, %rd72;
	selp.b32 	%r609, %r608, %r427, %p185;
	min.s64 	%rd426, %rd425, %rd72;
$L__BB11_86:
	mov.b32 	%r465, 16;
	mov.b32 	%r467, -1;
	// begin inline asm
	shfl.sync.down.b32 %r448, %r609, %r465, %r379, %r467;
	// end inline asm
	// begin inline asm
	shfl.sync.down.b32 %r453, %r454, %r465, %r379, %r467;
	// end inline asm
	mov.b64 	{%r459, %r464}, %rd426;
	// begin inline asm
	shfl.sync.down.b32 %r458, %r459, %r465, %r379, %r467;
	// end inline asm
	// begin inline asm
	shfl.sync.down.b32 %r463, %r464, %r465, %r379, %r467;
	// end inline asm
	mov.b64 	%rd75, {%r458, %r463};
	add.s32 	%r468, %r360, 16;
	setp.gt.s32 	%p186, %r468, %r379;
	mov.u32 	%r665, %r609;
	mov.u64 	%rd486, %rd426;
	@%p186 bra 	$L__BB11_90;
	setp.lt.s32 	%p187, %r609, %r448;
	mov.u32 	%r665, %r448;
	mov.u64 	%rd486, %rd75;
	@%p187 bra 	$L__BB11_90;
	setp.lt.s32 	%p188, %r448, %r609;
	mov.u32 	%r665, %r609;
	mov.u64 	%rd486, %rd426;
	@%p188 bra 	$L__BB11_90;
	setp.lt.s64 	%p189, %rd426, %rd75;
	selp.b32 	%r665, %r609, %r448, %p189;
	min.s64 	%rd486, %rd426, %rd75;
$L__BB11_90:
	setp.ne.s32 	%p190, %r360, 0;
	@%p190 bra 	$L__BB11_92;
	shr.u32 	%r469, %r1, 1;
	and.b32  	%r470, %r469, 496;
	mov.u32 	%r471, _ZN6thrust24THRUST_300001_SM_1000_NS8cuda_cub4core6detail5shmemE;
	add.s32 	%r472, %r471, %r470;
	st.shared.u32 	[%r472+8], %r665;
	st.shared.u64 	[%r472+16], %rd486;
$L__BB11_92:
	bar.sync 	0;
	setp.ne.s32 	%p191, %r1, 0;
	@%p191 bra 	$L__BB11_232;
	setp.lt.s32 	%p192, %r239, 33;
	mov.u32 	%r611, %r665;
	mov.u64 	%rd428, %rd486;
	@%p192 bra 	$L__BB11_97;
	ld.shared.u32 	%r88, [_ZN6thrust24THRUST_300001_SM_1000_NS8cuda_cub4core6detail5shmemE+24];
	ld.shared.u64 	%rd78, [_ZN6thrust24THRUST_300001_SM_1000_NS8cuda_cub4core6detail5shmemE+32];
	setp.lt.s32 	%p193, %r665, %r88;
	mov.u32 	%r611, %r88;
	mov.u64 	%rd428, %rd78;
	@%p193 bra 	$L__BB11_97;
	setp.lt.s32 	%p194, %r88, %r665;
	mov.u32 	%r611, %r665;
	mov.u64 	%rd428, %rd486;
	@%p194 bra 	$L__BB11_97;
	setp.lt.s64 	%p195, %rd486, %rd78;
	selp.b32 	%r611, %r665, %r88, %p195;
	min.s64 	%rd428, %rd486, %rd78;
$L__BB11_97:
	setp.lt.s32 	%p196, %r239, 65;
	mov.u32 	%r612, %r611;
	mov.u64 	%rd429, %rd428;
	@%p196 bra 	$L__BB11_101;
	ld.shared.u32 	%r91, [_ZN6thrust24THRUST_300001_SM_1000_NS8cuda_cub4core6detail5shmemE+40];
	ld.shared.u64 	%rd81, [_ZN6thrust24THRUST_300001_SM_1000_NS8cuda_cub4core6detail5shmemE+48];
	setp.lt.s32 	%p197, %r611, %r91;
	mov.u32 	%r612, %r91;
	mov.u64 	%rd429, %rd81;
	@%p197 bra 	$L__BB11_101;
	setp.lt.s32 	%p198, %r91, %r611;
	mov.u32 	%r612, %r611;
	mov.u64 	%rd429, %rd428;
	@%p198 bra 	$L__BB11_101;
	setp.lt.s64 	%p199, %rd428, %rd81;
	selp.b32 	%r612, %r611, %r91, %p199;
	min.s64 	%rd429, %rd428, %rd81;
$L__BB11_101:
	setp.lt.s32 	%p200, %r239, 97;
	mov.u32 	%r613, %r612;
	mov.u64 	%rd430, %rd429;
	@%p200 bra 	$L__BB11_105;
	ld.shared.u32 	%r94, [_ZN6thrust24THRUST_300001_SM_1000_NS8cuda_cub4core6detail5shmemE+56];
	ld.shared.u64 	%rd84, [_ZN6thrust24THRUST_300001_SM_1000_NS8cuda_cub4core6detail5shmemE+64];
	setp.lt.s32 	%p201, %r612, %r94;
	mov.u32 	%r613, %r94;
	mov.u64 	%rd430, %rd84;
	@%p201 bra 	$L__BB11_105;
	setp.lt.s32 	%p202, %r94, %r612;
	mov.u32 	%r613, %r612;
	mov.u64 	%rd430, %rd429;
	@%p202 bra 	$L__BB11_105;
	setp.lt.s64 	%p203, %rd429, %rd84;
	selp.b32 	%r613, %r612, %r94, %p203;
	min.s64 	%rd430, %rd429, %rd84;
$L__BB11_105:
	setp.lt.s32 	%p204, %r239, 129;
	mov.u32 	%r614, %r613;
	mov.u64 	%rd431, %rd430;
	@%p204 bra 	$L__BB11_109;
	ld.shared.u32 	%r97, [_ZN6thrust24THRUST_300001_SM_1000_NS8cuda_cub4core6detail5shmemE+72];
	ld.shared.u64 	%rd87, [_ZN6thrust24THRUST_300001_SM_1000_NS8cuda_cub4core6detail5shmemE+80];
	setp.lt.s32 	%p205, %r613, %r97;
	mov.u32 	%r614, %r97;
	mov.u64 	%rd431, %rd87;
	@%p205 bra 	$L__BB11_109;
	setp.lt.s32 	%p206, %r97, %r613;
	mov.u32 	%r614, %r613;
	mov.u64 	%rd431, %rd430;
	@%p206 bra 	$L__BB11_109;
	setp.lt.s64 	%p207, %rd430, %rd87;
	selp.b32 	%r614, %r613, %r97, %p207;
	min.s64 	%rd431, %rd430, %rd87;
$L__BB11_109:
	setp.lt.s32 	%p208, %r239, 161;
	mov.u32 	%r615, %r614;
	mov.u64 	%rd432, %rd431;
	@%p208 bra 	$L__BB11_113;
	ld.shared.u32 	%r100, [_ZN6thrust24THRUST_300001_SM_1000_NS8cuda_cub4core6detail5shmemE+88];
	ld.shared.u64 	%rd90, [_ZN6thrust24THRUST_300001_SM_1000_NS8cuda_cub4core6detail5shmemE+96];
	setp.lt.s32 	%p209, %r614, %r100;
	mov.u32 	%r615, %r100;
	mov.u64 	%rd432, %rd90;
	@%p209 bra 	$L__BB11_113;
	setp.lt.s32 	%p210, %r100, %r614;
	mov.u32 	%r615, %r614;
	mov.u64 	%rd432, %rd431;
	@%p210 bra 	$L__BB11_113;
	setp.lt.s64 	%p211, %rd431, %rd90;
	selp.b32 	%r615, %r614, %r100, %p211;
	min.s64 	%rd432, %rd431, %rd90;
$L__BB11_113:
	setp.lt.s32 	%p212, %r239, 193;
	mov.u32 	%r616, %r615;
	mov.u64 	%rd433, %rd432;
	@%p212 bra 	$L__BB11_117;
	ld.shared.u32 	%r103, [_ZN6thrust24THRUST_300001_SM_1000_NS8cuda_cub4core6detail5shmemE+104];
	ld.shared.u64 	%rd93, [_ZN6thrust24THRUST_300001_SM_1000_NS8cuda_cub4core6detail5shmemE+112];
	setp.lt.s32 	%p213, %r615, %r103;
	mov.u32 	%r616, %r103;
	mov.u64 	%rd433, %rd93;
	@%p213 bra 	$L__BB11_117;
	setp.lt.s32 	%p214, %r103, %r615;
	mov.u32 	%r616, %r615;
	mov.u64 	%rd433, %rd432;
	@%p214 bra 	$L__BB11_117;
	setp.lt.s64 	%p215, %rd432, %rd93;
	selp.b32 	%r616, %r615, %r103, %p215;
	min.s64 	%rd433, %rd432, %rd93;
$L__BB11_117:
	setp.lt.s32 	%p216, %r239, 225;
	mov.u32 	%r665, %r616;
	mov.u64 	%rd486, %rd433;
	@%p216 bra 	$L__BB11_232;
	ld.shared.u32 	%r106, [_ZN6thrust24THRUST_300001_SM_1000_NS8cuda_cub4core6detail5shmemE+120];
	ld.shared.u64 	%rd96, [_ZN6thrust24THRUST_300001_SM_1000_NS8cuda_cub4core6detail5shmemE+128];
	setp.lt.s32 	%p217, %r616, %r106;
	mov.u32 	%r665, %r106;
	mov.u64 	%rd486, %rd96;
	@%p217 bra 	$L__BB11_232;
	setp.lt.s32 	%p218, %r106, %r616;
	mov.u32 	%r665, %r616;
	mov.u64 	%rd486, %rd433;
	@%p218 bra 	$L__BB11_232;
	setp.lt.s64 	%p219, %rd433, %rd96;
	selp.b32 	%r665, %r616, %r106, %p219;
	min.s64 	%rd486, %rd433, %rd96;
	bra.uni 	$L__BB11_232;
$L__BB11_121:
	ld.param.u64 	%rd391, [_ZN6thrust24THRUST_300001_SM_1000_NS8cuda_cub4core6detail13_kernel_agentINS1_8__reduce11ReduceAgentIPN4cuda3std3__45tupleIJilEEESC_SB_lNS1_9__extrema9arg_max_fIilNS9_4lessIiEEEEEEJSC_SC_iSH_EEEvDpT0__param_0];
	mov.u32 	%r108, %tid.x;
	cvt.u64.u32 	%rd98, %r108;
	mul.wide.u32 	%rd258, %r108, 16;
	add.s64 	%rd239, %rd391, %rd258;
	// begin inline asm
	ld.global.nc.u64 %rd238, [%rd239];
	// end inline asm
	add.s64 	%rd241, %rd239, 8;
	// begin inline asm
	ld.global.nc.u64 %rd240, [%rd241];
	// end inline asm
	cvt.u32.u64 	%r109, %rd238;
	add.s64 	%rd243, %rd239, 4096;
	// begin inline asm
	ld.global.nc.u64 %rd242, [%rd243];
	// end inline asm
	add.s64 	%rd245, %rd239, 4104;
	// begin inline asm
	ld.global.nc.u64 %rd434, [%rd245];
	// end inline asm
	cvt.u32.u64 	%r617, %rd242;
	add.s64 	%rd247, %rd239, 8192;
	// begin inline asm
	ld.global.nc.u64 %rd246, [%rd247];
	// end inline asm
	add.s64 	%rd249, %rd239, 8200;
	// begin inline asm
	ld.global.nc.u64 %rd435, [%rd249];
	// end inline asm
	cvt.u32.u64 	%r618, %rd246;
	add.s64 	%rd251, %rd239, 12288;
	// begin inline asm
	ld.global.nc.u64 %rd250, [%rd251];
	// end inline asm
	add.s64 	%rd253, %rd239, 12296;
	// begin inline asm
	ld.global.nc.u64 %rd436, [%rd253];
	// end inline asm
	cvt.u32.u64 	%r619, %rd250;
	add.s64 	%rd255, %rd239, 16384;
	// begin inline asm
	ld.global.nc.u64 %rd254, [%rd255];
	// end inline asm
	add.s64 	%rd257, %rd239, 16392;
	// begin inline asm
	ld.global.nc.u64 %rd473, [%rd257];
	// end inline asm
	cvt.u32.u64 	%r652, %rd254;
	setp.lt.s32 	%p3, %r109, %r617;
	@%p3 bra 	$L__BB11_123;
	setp.lt.s32 	%p4, %r617, %r109;
	setp.lt.s64 	%p5, %rd240, %rd434;
	or.pred  	%p6, %p4, %p5;
	selp.b32 	%r617, %r109, %r617, %p6;
	selp.b64 	%rd434, %rd240, %rd434, %p6;
$L__BB11_123:
	setp.lt.s32 	%p7, %r617, %r618;
	@%p7 bra 	$L__BB11_125;
	setp.lt.s32 	%p8, %r618, %r617;
	setp.lt.s64 	%p9, %rd434, %rd435;
	or.pred  	%p10, %p8, %p9;
	selp.b32 	%r618, %r617, %r618, %p10;
	selp.b64 	%rd435, %rd434, %rd435, %p10;
$L__BB11_125:
	setp.lt.s32 	%p11, %r618, %r619;
	@%p11 bra 	$L__BB11_127;
	setp.lt.s32 	%p12, %r619, %r618;
	setp.lt.s64 	%p13, %rd435, %rd436;
	or.pred  	%p14, %p12, %p13;
	selp.b32 	%r619, %r618, %r619, %p14;
	selp.b64 	%rd436, %rd435, %rd436, %p14;
$L__BB11_127:
	setp.lt.s32 	%p15, %r619, %r652;
	@%p15 bra 	$L__BB11_129;
	setp.lt.s32 	%p16, %r652, %r619;
	setp.lt.s64 	%p17, %rd436, %rd473;
	or.pred  	%p18, %p16, %p17;
	selp.b32 	%r652, %r619, %r652, %p18;
	selp.b64 	%rd473, %rd436, %rd473, %p18;
$L__BB11_129:
	setp.lt.u32 	%p19, %r239, 2560;
	mov.b64 	%rd452, 1280;
	@%p19 bra 	$L__BB11_165;
	add.s64 	%rd262, %rd1, -2560;
	mul.hi.u64 	%rd263, %rd262, -3689348814741910323;
	shr.u64 	%rd112, %rd263, 10;
	setp.lt.u64 	%p20, %rd262, 1280;
	mov.b64 	%rd452, 1280;
	@%p20 bra 	$L__BB11_153;
	ld.param.u64 	%rd392, [_ZN6thrust24THRUST_300001_SM_1000_NS8cuda_cub4core6detail13_kernel_agentINS1_8__reduce11ReduceAgentIPN4cuda3std3__45tupleIJilEEESC_SB_lNS1_9__extrema9arg_max_fIilNS9_4lessIiEEEEEEJSC_SC_iSH_EEEvDpT0__param_0];
	add.s64 	%rd265, %rd112, 1;
	and.b64  	%rd438, %rd265, 36028797018963966;
	shl.b64 	%rd266, %rd98, 4;
	add.s64 	%rd267, %rd266, %rd392;
	add.s64 	%rd439, %rd267, 57352;
	mov.b64 	%rd452, 1280;
$L__BB11_132:
	add.s64 	%rd269, %rd439, -36872;
	// begin inline asm
	ld.global.nc.u64 %rd268, [%rd269];
	// end inline asm
	add.s64 	%rd271, %rd439, -36864;
	// begin inline asm
	ld.global.nc.u64 %rd442, [%rd271];
	// end inline asm
	cvt.u32.u64 	%r622, %rd268;
	add.s64 	%rd273, %rd439, -32776;
	// begin inline asm
	ld.global.nc.u64 %rd272, [%rd273];
	// end inline asm
	add.s64 	%rd275, %rd439, -32768;
	// begin inline asm
	ld.global.nc.u64 %rd443, [%rd275];
	// end inline asm
	cvt.u32.u64 	%r623, %rd272;
	add.s64 	%rd277, %rd439, -28680;
	// begin inline asm
	ld.global.nc.u64 %rd276, [%rd277];
	// end inline asm
	add.s64 	%rd279, %rd439, -28672;
	// begin inline asm
	ld.global.nc.u64 %rd444, [%rd279];
	// end inline asm
	cvt.u32.u64 	%r624, %rd276;
	add.s64 	%rd281, %rd439, -24584;
	// begin inline asm
	ld.global.nc.u64 %rd280, [%rd281];
	// end inline asm
	add.s64 	%rd283, %rd439, -24576;
	// begin inline asm
	ld.global.nc.u64 %rd445, [%rd283];
	// end inline asm
	cvt.u32.u64 	%r625, %rd280;
	add.s64 	%rd285, %rd439, -20488;
	// begin inline asm
	ld.global.nc.u64 %rd284, [%rd285];
	// end inline asm
	add.s64 	%rd287, %rd439, -20480;
	// begin inline asm
	ld.global.nc.u64 %rd446, [%rd287];
	// end inline asm
	cvt.u32.u64 	%r626, %rd284;
	setp.lt.s32 	%p21, %r652, %r622;
	@%p21 bra 	$L__BB11_134;
	setp.lt.s32 	%p22, %r622, %r652;
	setp.lt.s64 	%p23, %rd473, %rd442;
	or.pred  	%p24, %p22, %p23;
	selp.b32 	%r622, %r652, %r622, %p24;
	selp.b64 	%rd442, %rd473, %rd442, %p24;
$L__BB11_134:
	setp.lt.s32 	%p25, %r622, %r623;
	@%p25 bra 	$L__BB11_136;
	setp.lt.s32 	%p26, %r623, %r622;
	setp.lt.s64 	%p27, %rd442, %rd443;
	or.pred  	%p28, %p26, %p27;
	selp.b32 	%r623, %r622, %r623, %p28;
	selp.b64 	%rd443, %rd442, %rd443, %p28;
$L__BB11_136:
	setp.lt.s32 	%p29, %r623, %r624;
	@%p29 bra 	$L__BB11_138;
	setp.lt.s32 	%p30, %r624, %r623;
	setp.lt.s64 	%p31, %rd443, %rd444;
	or.pred  	%p32, %p30, %p31;
	selp.b32 	%r624, %r623, %r624, %p32;
	selp.b64 	%rd444, %rd443, %rd444, %p32;
$L__BB11_138:
	setp.lt.s32 	%p33, %r624, %r625;
	@%p33 bra 	$L__BB11_140;
	setp.lt.s32 	%p34, %r625, %r624;
	setp.lt.s64 	%p35, %rd444, %rd445;
	or.pred  	%p36, %p34, %p35;
	selp.b32 	%r625, %r624, %r625, %p36;
	selp.b64 	%rd445, %rd444, %rd445, %p36;
$L__BB11_140:
	setp.lt.s32 	%p37, %r625, %r626;
	@%p37 bra 	$L__BB11_142;
	setp.lt.s32 	%p38, %r626, %r625;
	setp.lt.s64 	%p39, %rd445, %rd446;
	or.pred  	%p40, %p38, %p39;
	selp.b32 	%r626, %r625, %r626, %p40;
	selp.b64 	%rd446, %rd445, %rd446, %p40;
$L__BB11_142:
	add.s64 	%rd289, %rd439, -16392;
	// begin inline asm
	ld.global.nc.u64 %rd288, [%rd289];
	// end inline asm
	add.s64 	%rd291, %rd439, -16384;
	// begin inline asm
	ld.global.nc.u64 %rd447, [%rd291];
	// end inline asm
	cvt.u32.u64 	%r627, %rd288;
	add.s64 	%rd293, %rd439, -12296;
	// begin inline asm
	ld.global.nc.u64 %rd292, [%rd293];
	// end inline asm
	add.s64 	%rd295, %rd439, -12288;
	// begin inline asm
	ld.global.nc.u64 %rd448, [%rd295];
	// end inline asm
	cvt.u32.u64 	%r628, %rd292;
	add.s64 	%rd297, %rd439, -8200;
	// begin inline asm
	ld.global.nc.u64 %rd296, [%rd297];
	// end inline asm
	add.s64 	%rd299, %rd439, -8192;
	// begin inline asm
	ld.global.nc.u64 %rd449, [%rd299];
	// end inline asm
	cvt.u32.u64 	%r629, %rd296;
	add.s64 	%rd301, %rd439, -4104;
	// begin inline asm
	ld.global.nc.u64 %rd300, [%rd301];
	// end inline asm
	add.s64 	%rd303, %rd439, -4096;
	// begin inline asm
	ld.global.nc.u64 %rd450, [%rd303];
	// end inline asm
	cvt.u32.u64 	%r630, %rd300;
	add.s64 	%rd305, %rd439, -8;
	// begin inline asm
	ld.global.nc.u64 %rd304, [%rd305];
	// end inline asm
	// begin inline asm
	ld.global.nc.u64 %rd473, [%rd439];
	// end inline asm
	cvt.u32.u64 	%r652, %rd304;
	setp.lt.s32 	%p41, %r626, %r627;
	@%p41 bra 	$L__BB11_144;
	setp.lt.s32 	%p42, %r627, %r626;
	setp.lt.s64 	%p43, %rd446, %rd447;
	or.pred  	%p44, %p42, %p43;
	selp.b32 	%r627, %r626, %r627, %p44;
	selp.b64 	%rd447, %rd446, %rd447, %p44;
$L__BB11_144:
	setp.lt.s32 	%p45, %r627, %r628;
	@%p45 bra 	$L__BB11_146;
	setp.lt.s32 	%p46, %r628, %r627;
	setp.lt.s64 	%p47, %rd447, %rd448;
	or.pred  	%p48, %p46, %p47;
	selp.b32 	%r628, %r627, %r628, %p48;
	selp.b64 	%rd448, %rd447, %rd448, %p48;
$L__BB11_146:
	setp.lt.s32 	%p49, %r628, %r629;
	@%p49 bra 	$L__BB11_148;
	setp.lt.s32 	%p50, %r629, %r628;
	setp.lt.s64 	%p51, %rd448, %rd449;
	or.pred  	%p52, %p50, %p51;
	selp.b32 	%r629, %r628, %r629, %p52;
	selp.b64 	%rd449, %rd448, %rd449, %p52;
$L__BB11_148:
	setp.lt.s32 	%p53, %r629, %r630;
	@%p53 bra 	$L__BB11_150;
	setp.lt.s32 	%p54, %r630, %r629;
	setp.lt.s64 	%p55, %rd449, %rd450;
	or.pred  	%p56, %p54, %p55;
	selp.b32 	%r630, %r629, %r630, %p56;
	selp.b64 	%rd450, %rd449, %rd450, %p56;
$L__BB11_150:
	setp.lt.s32 	%p57, %r630, %r652;
	@%p57 bra 	$L__BB11_152;
	setp.lt.s32 	%p58, %r652, %r630;
	setp.lt.s64 	%p59, %rd450, %rd473;
	or.pred  	%p60, %p58, %p59;
	selp.b32 	%r652, %r630, %r652, %p60;
	selp.b64 	%rd473, %rd450, %rd473, %p60;
$L__BB11_152:
	add.s64 	%rd452, %rd452, 2560;
	add.s64 	%rd439, %rd439, 40960;
	add.s64 	%rd438, %rd438, -2;
	setp.ne.s64 	%p61, %rd438, 0;
	@%p61 bra 	$L__BB11_132;
$L__BB11_153:
	and.b64  	%rd308, %rd112, 1;
	setp.eq.b64 	%p62, %rd308, 1;
	@%p62 bra 	$L__BB11_165;
	ld.param.u64 	%rd393, [_ZN6thrust24THRUST_300001_SM_1000_NS8cuda_cub4core6detail13_kernel_agentINS1_8__reduce11ReduceAgentIPN4cuda3std3__45tupleIJilEEESC_SB_lNS1_9__extrema9arg_max_fIilNS9_4lessIiEEEEEEJSC_SC_iSH_EEEvDpT0__param_0];
	shl.b64 	%rd329, %rd452, 4;
	add.s64 	%rd331, %rd393, %rd258;
	add.s64 	%rd310, %rd331, %rd329;
	// begin inline asm
	ld.global.nc.u64 %rd309, [%rd310];
	// end inline asm
	add.s64 	%rd312, %rd310, 8;
	// begin inline asm
	ld.global.nc.u64 %rd456, [%rd312];
	// end inline asm
	cvt.u32.u64 	%r634, %rd309;
	add.s64 	%rd314, %rd310, 4096;
	// begin inline asm
	ld.global.nc.u64 %rd313, [%rd314];
	// end inline asm
	add.s64 	%rd316, %rd310, 4104;
	// begin inline asm
	ld.global.nc.u64 %rd457, [%rd316];
	// end inline asm
	cvt.u32.u64 	%r635, %rd313;
	add.s64 	%rd318, %rd310, 8192;
	// begin inline asm
	ld.global.nc.u64 %rd317, [%rd318];
	// end inline asm
	add.s64 	%rd320, %rd310, 8200;
	// begin inline asm
	ld.global.nc.u64 %rd458, [%rd320];
	// end inline asm
	cvt.u32.u64 	%r636, %rd317;
	add.s64 	%rd322, %rd310, 12288;
	// begin inline asm
	ld.global.nc.u64 %rd321, [%rd322];
	// end inline asm
	add.s64 	%rd324, %rd310, 12296;
	// begin inline asm
	ld.global.nc.u64 %rd459, [%rd324];
	// end inline asm
	cvt.u32.u64 	%r637, %rd321;
	add.s64 	%rd326, %rd310, 16384;
	// begin inline asm
	ld.global.nc.u64 %rd325, [%rd326];
	// end inline asm
	add.s64 	%rd328, %rd310, 16392;
	// begin inline asm
	ld.global.nc.u64 %rd460, [%rd328];
	// end inline asm
	cvt.u32.u64 	%r638, %rd325;
	setp.lt.s32 	%p63, %r652, %r634;
	@%p63 bra 	$L__BB11_156;
	setp.lt.s32 	%p64, %r634, %r652;
	setp.lt.s64 	%p65, %rd473, %rd456;
	or.pred  	%p66, %p64, %p65;
	selp.b32 	%r634, %r652, %r634, %p66;
	selp.b64 	%rd456, %rd473, %rd456, %p66;
$L__BB11_156:
	setp.lt.s32 	%p67, %r634, %r635;
	@%p67 bra 	$L__BB11_158;
	setp.lt.s32 	%p68, %r635, %r634;
	setp.lt.s64 	%p69, %rd456, %rd457;
	or.pred  	%p70, %p68, %p69;
	selp.b32 	%r635, %r634, %r635, %p70;
	selp.b64 	%rd457, %rd456, %rd457, %p70;
$L__BB11_158:
	setp.lt.s32 	%p71, %r635, %r636;
	@%p71 bra 	$L__BB11_160;
	setp.lt.s32 	%p72, %r636, %r635;
	setp.lt.s64 	%p73, %rd457, %rd458;
	or.pred  	%p74, %p72, %p73;
	selp.b32 	%r636, %r635, %r636, %p74;
	selp.b64 	%rd458, %rd457, %rd458, %p74;
$L__BB11_160:
	setp.lt.s32 	%p75, %r636, %r637;
	@%p75 bra 	$L__BB11_162;
	setp.lt.s32 	%p76, %r637, %r636;
	setp.lt.s64 	%p77, %rd458, %rd459;
	or.pred  	%p78, %p76, %p77;
	selp.b32 	%r637, %r636, %r637, %p78;
	selp.b64 	%rd459, %rd458, %rd459, %p78;
$L__BB11_162:
	setp.lt.s32 	%p79, %r637, %r638;
	@%p79 bra 	$L__BB11_164;
	setp.lt.s32 	%p80, %r638, %r637;
	setp.lt.s64 	%p81, %rd459, %rd460;
	or.pred  	%p82, %p80, %p81;
	selp.b32 	%r638, %r637, %r638, %p82;
	selp.b64 	%rd460, %rd459, %rd460, %p82;
$L__BB11_164:
	add.s64 	%rd452, %rd452, 1280;
	mov.u64 	%rd473, %rd460;
	mov.u32 	%r652, %r638;
$L__BB11_165:
	cvt.s64.s32 	%rd332, %r239;
	setp.ge.s64 	%p83, %rd452, %rd332;
	@%p83 bra 	$L__BB11_188;
	cvt.u32.u64 	%r171, %rd452;
	sub.s32 	%r172, %r239, %r171;
	setp.ge.s32 	%p84, %r108, %r172;
	@%p84 bra 	$L__BB11_188;
	not.b32 	%r242, %r108;
	add.s32 	%r243, %r239, %r242;
	sub.s32 	%r173, %r243, %r171;
	and.b32  	%r244, %r173, 768;
	setp.eq.s32 	%p85, %r244, 768;
	mov.u32 	%r644, %r108;
	@%p85 bra 	$L__BB11_173;
	ld.param.u64 	%rd394, [_ZN6thrust24THRUST_300001_SM_1000_NS8cuda_cub4core6detail13_kernel_agentINS1_8__reduce11ReduceAgentIPN4cuda3std3__45tupleIJilEEESC_SB_lNS1_9__extrema9arg_max_fIilNS9_4lessIiEEEEEEJSC_SC_iSH_EEEvDpT0__param_0];
	cvt.u64.u32 	%rd334, %r108;
	add.s64 	%rd335, %rd452, %rd334;
	shl.b64 	%rd336, %rd335, 4;
	add.s64 	%rd463, %rd394, %rd336;
	shr.u32 	%r245, %r173, 8;
	add.s32 	%r246, %r245, 1;
	and.b32  	%r247, %r246, 3;
	neg.s32 	%r640, %r247;
	mov.u32 	%r644, %r108;
$L__BB11_169:
	.pragma "nounroll";
	mov.u64 	%rd176, %rd473;
	mov.u32 	%r177, %r652;
	// begin inline asm
	ld.global.nc.u64 %rd337, [%rd463];
	// end inline asm
	add.s64 	%rd340, %rd463, 8;
	// begin inline asm
	ld.global.nc.u64 %rd339, [%rd340];
	// end inline asm
	cvt.u32.u64 	%r178, %rd337;
	setp.lt.s32 	%p86, %r177, %r178;
	mov.u32 	%r652, %r178;
	mov.u64 	%rd473, %rd339;
	@%p86 bra 	$L__BB11_172;
	setp.lt.s32 	%p87, %r178, %r177;
	mov.u32 	%r652, %r177;
	mov.u64 	%rd473, %rd176;
	@%p87 bra 	$L__BB11_172;
	setp.lt.s64 	%p88, %rd176, %rd339;
	selp.b32 	%r652, %r177, %r178, %p88;
	min.s64 	%rd473, %rd176, %rd339;
$L__BB11_172:
	add.s32 	%r644, %r644, 256;
	add.s64 	%rd463, %rd463, 4096;
	add.s32 	%r640, %r640, 1;
	setp.ne.s32 	%p89, %r640, 0;
	@%p89 bra 	$L__BB11_169;
$L__BB11_173:
	setp.lt.u32 	%p90, %r173, 768;
	@%p90 bra 	$L__BB11_188;
	ld.param.u64 	%rd395, [_ZN6thrust24THRUST_300001_SM_1000_NS8cuda_cub4core6detail13_kernel_agentINS1_8__reduce11ReduceAgentIPN4cuda3std3__45tupleIJilEEESC_SB_lNS1_9__extrema9arg_max_fIilNS9_4lessIiEEEEEEJSC_SC_iSH_EEEvDpT0__param_0];
	cvt.u64.u32 	%rd341, %r644;
	add.s64 	%rd342, %rd452, %rd341;
	shl.b64 	%rd343, %rd342, 4;
	add.s64 	%rd344, %rd343, %rd395;
	add.s64 	%rd468, %rd344, 12296;
$L__BB11_175:
	add.s64 	%rd346, %rd468, -12296;
	// begin inline asm
	ld.global.nc.u64 %rd345, [%rd346];
	// end inline asm
	add.s64 	%rd348, %rd468, -12288;
	// begin inline asm
	ld.global.nc.u64 %rd347, [%rd348];
	// end inline asm
	cvt.u32.u64 	%r188, %rd345;
	setp.lt.s32 	%p91, %r652, %r188;
	mov.u32 	%r649, %r188;
	mov.u64 	%rd470, %rd347;
	@%p91 bra 	$L__BB11_178;
	setp.lt.s32 	%p92, %r188, %r652;
	mov.u32 	%r649, %r652;
	mov.u64 	%rd470, %rd473;
	@%p92 bra 	$L__BB11_178;
	setp.lt.s64 	%p93, %rd473, %rd347;
	selp.b32 	%r649, %r652, %r188, %p93;
	min.s64 	%rd470, %rd473, %rd347;
$L__BB11_178:
	add.s64 	%rd350, %rd468, -8200;
	// begin inline asm
	ld.global.nc.u64 %rd349, [%rd350];
	// end inline asm
	add.s64 	%rd352, %rd468, -8192;
	// begin inline asm
	ld.global.nc.u64 %rd351, [%rd352];
	// end inline asm
	cvt.u32.u64 	%r191, %rd349;
	setp.lt.s32 	%p94, %r649, %r191;
	mov.u32 	%r650, %r191;
	mov.u64 	%rd471, %rd351;
	@%p94 bra 	$L__BB11_181;
	setp.lt.s32 	%p95, %r191, %r649;
	mov.u32 	%r650, %r649;
	mov.u64 	%rd471, %rd470;
	@%p95 bra 	$L__BB11_181;
	setp.lt.s64 	%p96, %rd470, %rd351;
	selp.b32 	%r650, %r649, %r191, %p96;
	min.s64 	%rd471, %rd470, %rd351;
$L__BB11_181:
	add.s64 	%rd354, %rd468, -4104;
	// begin inline asm
	ld.global.nc.u64 %rd353, [%rd354];
	// end inline asm
	add.s64 	%rd356, %rd468, -4096;
	// begin inline asm
	ld.global.nc.u64 %rd355, [%rd356];
	// end inline asm
	cvt.u32.u64 	%r194, %rd353;
	setp.lt.s32 	%p97, %r650, %r194;
	mov.u32 	%r651, %r194;
	mov.u64 	%rd472, %rd355;
	@%p97 bra 	$L__BB11_184;
	setp.lt.s32 	%p98, %r194, %r650;
	mov.u32 	%r651, %r650;
	mov.u64 	%rd472, %rd471;
	@%p98 bra 	$L__BB11_184;
	setp.lt.s64 	%p99, %rd471, %rd355;
	selp.b32 	%r651, %r650, %r194, %p99;
	min.s64 	%rd472, %rd471, %rd355;
$L__BB11_184:
	add.s64 	%rd358, %rd468, -8;
	// begin inline asm
	ld.global.nc.u64 %rd357, [%rd358];
	// end inline asm
	// begin inline asm
	ld.global.nc.u64 %rd359, [%rd468];
	// end inline asm
	cvt.u32.u64 	%r197, %rd357;
	setp.lt.s32 	%p100, %r651, %r197;
	mov.u32 	%r652, %r197;
	mov.u64 	%rd473, %rd359;
	@%p100 bra 	$L__BB11_187;
	setp.lt.s32 	%p101, %r197, %r651;
	mov.u32 	%r652, %r651;
	mov.u64 	%rd473, %rd472;
	@%p101 bra 	$L__BB11_187;
	setp.lt.s64 	%p102, %rd472, %rd359;
	selp.b32 	%r652, %r651, %r197, %p102;
	min.s64 	%rd473, %rd472, %rd359;
$L__BB11_187:
	add.s32 	%r644, %r644, 1024;
	add.s64 	%rd468, %rd468, 16384;
	setp.lt.s32 	%p103, %r644, %r172;
	@%p103 bra 	$L__BB11_175;
$L__BB11_188:
	// begin inline asm
	mov.u32 %r248, %laneid;
	// end inline asm
	mov.b32 	%r266, 1;
	mov.b32 	%r267, 31;
	mov.b32 	%r268, -1;
	// begin inline asm
	shfl.sync.down.b32 %r249, %r652, %r266, %r267, %r268;
	// end inline asm
	// begin inline asm
	shfl.sync.down.b32 %r254, %r255, %r266, %r267, %r268;
	// end inline asm
	mov.b64 	{%r260, %r265}, %rd473;
	// begin inline asm
	shfl.sync.down.b32 %r259, %r260, %r266, %r267, %r268;
	// end inline asm
	// begin inline asm
	shfl.sync.down.b32 %r264, %r265, %r266, %r267, %r268;
	// end inline asm
	mov.b64 	%rd200, {%r259, %r264};
	setp.gt.s32 	%p104, %r248, 30;
	mov.u32 	%r654, %r652;
	mov.u64 	%rd475, %rd473;
	@%p104 bra 	$L__BB11_192;
	setp.lt.s32 	%p105, %r652, %r249;
	mov.u32 	%r654, %r249;
	mov.u64 	%rd475, %rd200;
	@%p105 bra 	$L__BB11_192;
	setp.lt.s32 	%p106, %r249, %r652;
	mov.u32 	%r654, %r652;
	mov.u64 	%rd475, %rd473;
	@%p106 bra 	$L__BB11_192;
	setp.lt.s64 	%p107, %rd473, %rd200;
	selp.b32 	%r654, %r652, %r249, %p107;
	min.s64 	%rd475, %rd473, %rd200;
$L__BB11_192:
	mov.b32 	%r286, 2;
	mov.b32 	%r287, 31;
	mov.b32 	%r288, -1;
	// begin inline asm
	shfl.sync.down.b32 %r269, %r654, %r286, %r287, %r288;
	// end inline asm
	// begin inline asm
	shfl.sync.down.b32 %r274, %r275, %r286, %r287, %r288;
	// end inline asm
	mov.b64 	{%r280, %r285}, %rd475;
	// begin inline asm
	shfl.sync.down.b32 %r279, %r280, %r286, %r287, %r288;
	// end inline asm
	// begin inline asm
	shfl.sync.down.b32 %r284, %r285, %r286, %r287, %r288;
	// end inline asm
	mov.b64 	%rd203, {%r279, %r284};
	setp.gt.s32 	%p108, %r248, 29;
	mov.u32 	%r655, %r654;
	mov.u64 	%rd476, %rd475;
	@%p108 bra 	$L__BB11_196;
	setp.lt.s32 	%p109, %r654, %r269;
	mov.u32 	%r655, %r269;
	mov.u64 	%rd476, %rd203;
	@%p109 bra 	$L__BB11_196;
	setp.lt.s32 	%p110, %r269, %r654;
	mov.u32 	%r655, %r654;
	mov.u64 	%rd476, %rd475;
	@%p110 bra 	$L__BB11_196;
	setp.lt.s64 	%p111, %rd475, %rd203;
	selp.b32 	%r655, %r654, %r269, %p111;
	min.s64 	%rd476, %rd475, %rd203;
$L__BB11_196:
	mov.b32 	%r306, 4;
	mov.b32 	%r307, 31;
	mov.b32 	%r308, -1;
	// begin inline asm
	shfl.sync.down.b32 %r289, %r655, %r306, %r307, %r308;
	// end inline asm
	// begin inline asm
	shfl.sync.down.b32 %r294, %r295, %r306, %r307, %r308;
	// end inline asm
	mov.b64 	{%r300, %r305}, %rd476;
	// begin inline asm
	shfl.sync.down.b32 %r299, %r300, %r306, %r307, %r308;
	// end inline asm
	// begin inline asm
	shfl.sync.down.b32 %r304, %r305, %r306, %r307, %r308;
	// end inline asm
	mov.b64 	%rd206, {%r299, %r304};
	setp.gt.s32 	%p112, %r248, 27;
	mov.u32 	%r656, %r655;
	mov.u64 	%rd477, %rd476;
	@%p112 bra 	$L__BB11_200;
	setp.lt.s32 	%p113, %r655, %r289;
	mov.u32 	%r656, %r289;
	mov.u64 	%rd477, %rd206;
	@%p113 bra 	$L__BB11_200;
	setp.lt.s32 	%p114, %r289, %r655;
	mov.u32 	%r656, %r655;
	mov.u64 	%rd477, %rd476;
	@%p114 bra 	$L__BB11_200;
	setp.lt.s64 	%p115, %rd476, %rd206;
	selp.b32 	%r656, %r655, %r289, %p115;
	min.s64 	%rd477, %rd476, %rd206;
$L__BB11_200:
	mov.b32 	%r326, 8;
	mov.b32 	%r327, 31;
	mov.b32 	%r328, -1;
	// begin inline asm
	shfl.sync.down.b32 %r309, %r656, %r326, %r327, %r328;
	// end inline asm
	// begin inline asm
	shfl.sync.down.b32 %r314, %r315, %r326, %r327, %r328;
	// end inline asm
	mov.b64 	{%r320, %r325}, %rd477;
	// begin inline asm
	shfl.sync.down.b32 %r319, %r320, %r326, %r327, %r328;
	// end inline asm
	// begin inline asm
	shfl.sync.down.b32 %r324, %r325, %r326, %r327, %r328;
	// end inline asm
	mov.b64 	%rd209, {%r319, %r324};
	setp.gt.s32 	%p116, %r248, 23;
	mov.u32 	%r657, %r656;
	mov.u64 	%rd478, %rd477;
	@%p116 bra 	$L__BB11_204;
	setp.lt.s32 	%p117, %r656, %r309;
	mov.u32 	%r657, %r309;
	mov.u64 	%rd478, %rd209;
	@%p117 bra 	$L__BB11_204;
	setp.lt.s32 	%p118, %r309, %r656;
	mov.u32 	%r657, %r656;
	mov.u64 	%rd478, %rd477;
	@%p118 bra 	$L__BB11_204;
	setp.lt.s64 	%p119, %rd477, %rd209;
	selp.b32 	%r657, %r656, %r309, %p119;
	min.s64 	%rd478, %rd477, %rd209;
$L__BB11_204:
	mov.b32 	%r346, 16;
	mov.b32 	%r347, 31;
	mov.b32 	%r348, -1;
	// begin inline asm
	shfl.sync.down.b32 %r329, %r657, %r346, %r347, %r348;
	// end inline asm
	// begin inline asm
	shfl.sync.down.b32 %r334, %r335, %r346, %r347, %r348;
	// end inline asm
	mov.b64 	{%r340, %r345}, %rd478;
	// begin inline asm
	shfl.sync.down.b32 %r339, %r340, %r346, %r347, %r348;
	// end inline asm
	// begin inline asm
	shfl.sync.down.b32 %r344, %r345, %r346, %r347, %r348;
	// end inline asm
	mov.b64 	%rd212, {%r339, %r344};
	setp.gt.s32 	%p120, %r248, 15;
	mov.u32 	%r665, %r657;
	mov.u64 	%rd486, %rd478;
	@%p120 bra 	$L__BB11_208;
	setp.lt.s32 	%p121, %r657, %r329;
	mov.u32 	%r665, %r329;
	mov.u64 	%rd486, %rd212;
	@%p121 bra 	$L__BB11_208;
	setp.lt.s32 	%p122, %r329, %r657;
	mov.u32 	%r665, %r657;
	mov.u64 	%rd486, %rd478;
	@%p122 bra 	$L__BB11_208;
	setp.lt.s64 	%p123, %rd478, %rd212;
	selp.b32 	%r665, %r657, %r329, %p123;
	min.s64 	%rd486, %rd478, %rd212;
$L__BB11_208:
	setp.ne.s32 	%p124, %r248, 0;
	@%p124 bra 	$L__BB11_210;
	shr.u32 	%r349, %r108, 1;
	and.b32  	%r350, %r349, 496;
	mov.u32 	%r351, _ZN6thrust24THRUST_300001_SM_1000_NS8cuda_cub4core6detail5shmemE;
	add.s32 	%r352, %r351, %r350;
	st.shared.u32 	[%r352+8], %r665;
	st.shared.u64 	[%r352+16], %rd486;
$L__BB11_210:
	bar.sync 	0;
	setp.ne.s32 	%p125, %r108, 0;
	@%p125 bra 	$L__BB11_232;
	ld.shared.u32 	%r218, [_ZN6thrust24THRUST_300001_SM_1000_NS8cuda_cub4core6detail5shmemE+24];
	ld.shared.u64 	%rd215, [_ZN6thrust24THRUST_300001_SM_1000_NS8cuda_cub4core6detail5shmemE+32];
	setp.lt.s32 	%p126, %r665, %r218;
	mov.u32 	%r659, %r218;
	mov.u64 	%rd480, %rd215;
	@%p126 bra 	$L__BB11_214;
	setp.lt.s32 	%p127, %r218, %r665;
	mov.u32 	%r659, %r665;
	mov.u64 	%rd480, %rd486;
	@%p127 bra 	$L__BB11_214;
	setp.lt.s64 	%p128, %rd486, %rd215;
	selp.b32 	%r659, %r665, %r218, %p128;
	min.s64 	%rd480, %rd486, %rd215;
$L__BB11_214:
	ld.shared.u32 	%r221, [_ZN6thrust24THRUST_300001_SM_1000_NS8cuda_cub4core6detail5shmemE+40];
	ld.shared.u64 	%rd218, [_ZN6thrust24THRUST_300001_SM_1000_NS8cuda_cub4core6detail5shmemE+48];
	setp.lt.s32 	%p129, %r659, %r221;
	mov.u32 	%r660, %r221;
	mov.u64 	%rd481, %rd218;
	@%p129 bra 	$L__BB11_217;
	setp.lt.s32 	%p130, %r221, %r659;
	mov.u32 	%r660, %r659;
	mov.u64 	%rd481, %rd480;
	@%p130 bra 	$L__BB11_217;
	setp.lt.s64 	%p131, %rd480, %rd218;
	selp.b32 	%r660, %r659, %r221, %p131;
	min.s64 	%rd481, %rd480, %rd218;
$L__BB11_217:
	ld.shared.u32 	%r224, [_ZN6thrust24THRUST_300001_SM_1000_NS8cuda_cub4core6detail5shmemE+56];
	ld.shared.u64 	%rd221, [_ZN6thrust24THRUST_300001_SM_1000_NS8cuda_cub4core6detail5shmemE+64];
	setp.lt.s32 	%p132, %r660, %r224;
	mov.u32 	%r661, %r224;
	mov.u64 	%rd482, %rd221;
	@%p132 bra 	$L__BB11_220;
	setp.lt.s32 	%p133, %r224, %r660;
	mov.u32 	%r661, %r660;
	mov.u64 	%rd482, %rd481;
	@%p133 bra 	$L__BB11_220;
	setp.lt.s64 	%p134, %rd481, %rd221;
	selp.b32 	%r661, %r660, %r224, %p134;
	min.s64 	%rd482, %rd481, %rd221;
$L__BB11_220:
	ld.shared.u32 	%r227, [_ZN6thrust24THRUST_300001_SM_1000_NS8cuda_cub4core6detail5shmemE+72];
	ld.shared.u64 	%rd224, [_ZN6thrust24THRUST_300001_SM_1000_NS8cuda_cub4core6detail5shmemE+80];
	setp.lt.s32 	%p135, %r661, %r227;
	mov.u32 	%r662, %r227;
	mov.u64 	%rd483, %rd224;
	@%p135 bra 	$L__BB11_223;
	setp.lt.s32 	%p136, %r227, %r661;
	mov.u32 	%r662, %r661;
	mov.u64 	%rd483, %rd482;
	@%p136 bra 	$L__BB11_223;
	setp.lt.s64 	%p137, %rd482, %rd224;
	selp.b32 	%r662, %r661, %r227, %p137;
	min.s64 	%rd483, %rd482, %rd224;
$L__BB11_223:
	ld.shared.u32 	%r230, [_ZN6thrust24THRUST_300001_SM_1000_NS8cuda_cub4core6detail5shmemE+88];
	ld.shared.u64 	%rd227, [_ZN6thrust24THRUST_300001_SM_1000_NS8cuda_cub4core6detail5shmemE+96];
	setp.lt.s32 	%p138, %r662, %r230;
	mov.u32 	%r663, %r230;
	mov.u64 	%rd484, %rd227;
	@%p138 bra 	$L__BB11_226;
	setp.lt.s32 	%p139, %r230, %r662;
	mov.u32 	%r663, %r662;
	mov.u64 	%rd484, %rd483;
	@%p139 bra 	$L__BB11_226;
	setp.lt.s64 	%p140, %rd483, %rd227;
	selp.b32 	%r663, %r662, %r230, %p140;
	min.s64 	%rd484, %rd483, %rd227;
$L__BB11_226:
	ld.shared.u32 	%r233, [_ZN6thrust24THRUST_300001_SM_1000_NS8cuda_cub4core6detail5shmemE+104];
	ld.shared.u64 	%rd230, [_ZN6thrust24THRUST_300001_SM_1000_NS8cuda_cub4core6detail5shmemE+112];
	setp.lt.s32 	%p141, %r663, %r233;
	mov.u32 	%r664, %r233;
	mov.u64 	%rd485, %rd230;
	@%p141 bra 	$L__BB11_229;
	setp.lt.s32 	%p142, %r233, %r663;
	mov.u32 	%r664, %r663;
	mov.u64 	%rd485, %rd484;
	@%p142 bra 	$L__BB11_229;
	setp.lt.s64 	%p143, %rd484, %rd230;
	selp.b32 	%r664, %r663, %r233, %p143;
	min.s64 	%rd485, %rd484, %rd230;
$L__BB11_229:
	ld.shared.u32 	%r236, [_ZN6thrust24THRUST_300001_SM_1000_NS8cuda_cub4core6detail5shmemE+120];
	ld.shared.u64 	%rd233, [_ZN6thrust24THRUST_300001_SM_1000_NS8cuda_cub4core6detail5shmemE+128];
	setp.lt.s32 	%p144, %r664, %r236;
	mov.u32 	%r665, %r236;
	mov.u64 	%rd486, %rd233;
	@%p144 bra 	$L__BB11_232;
	setp.lt.s32 	%p145, %r236, %r664;
	mov.u32 	%r665, %r664;
	mov.u64 	%rd486, %rd485;
	@%p145 bra 	$L__BB11_232;
	setp.lt.s64 	%p146, %rd485, %rd233;
	selp.b32 	%r665, %r664, %r236, %p146;
	min.s64 	%rd486, %rd485, %rd233;
$L__BB11_232:
	mov.u32 	%r578, %tid.x;
	setp.ne.s32 	%p263, %r578, 0;
	@%p263 bra 	$L__BB11_234;
	ld.param.u64 	%rd399, [_ZN6thrust24THRUST_300001_SM_1000_NS8cuda_cub4core6detail13_kernel_agentINS1_8__reduce11ReduceAgentIPN4cuda3std3__45tupleIJilEEESC_SB_lNS1_9__extrema9arg_max_fIilNS9_4lessIiEEEEEEJSC_SC_iSH_EEEvDpT0__param_1];
	cvta.to.global.u64 	%rd390, %rd399;
	st.global.u32 	[%rd390], %r665;
	st.global.u64 	[%rd390+8], %rd486;
$L__BB11_234:
	ret;

}
	// .globl	_ZN3cub18CUB_300001_SM_10006detail11EmptyKernelIvEEvv
.visible .entry _ZN3cub18CUB_300001_SM_10006detail11EmptyKernelIvEEvv()
{


	ret;

}
	// .globl	_ZN3cub18CUB_300001_SM_10006detail6reduce28DeviceReduceSingleTileKernelINS2_10policy_hubIijN4cuda3std3__44plusIiEEE10Policy1000EN6thrust24THRUST_300001_SM_1000_NS10device_ptrIiEEPijS9_iiNS7_10__identityEEEvT0_T1_T2_T3_T4_T6_
.visible .entry _ZN3cub18CUB_300001_SM_10006detail6reduce28DeviceReduceSingleTileKernelINS2_10policy_hubIijN4cuda3std3__44plusIiEEE10Policy1000EN6thrust24THRUST_300001_SM_1000_NS10device_ptrIiEEPijS9_iiNS7_10__identityEEEvT0_T1_T2_T3_T4_T6_(
	.param .align 8 .b8 _ZN3cub18CUB_300001_SM_10006detail6reduce28DeviceReduceSingleTileKernelINS2_10policy_hubIijN4cuda3std3__44plusIiEEE10Policy1000EN6thrust24THRUST_300001_SM_1000_NS10device_ptrIiEEPijS9_iiNS7_10__identityEEEvT0_T1_T2_T3_T4_T6__param_0[8],
	.param .u64 .ptr .align 1 _ZN3cub18CUB_300001_SM_10006detail6reduce28DeviceReduceSingleTileKernelINS2_10policy_hubIijN4cuda3std3__44plusIiEEE10Policy1000EN6thrust24THRUST_300001_SM_1000_NS10device_ptrIiEEPijS9_iiNS7_10__identityEEEvT0_T1_T2_T3_T4_T6__param_1,
	.param .u32 _ZN3cub18CUB_300001_SM_10006detail6reduce28DeviceReduceSingleTileKernelINS2_10policy_hubIijN4cuda3std3__44plusIiEEE10Policy1000EN6thrust24THRUST_300001_SM_1000_NS10device_ptrIiEEPijS9_iiNS7_10__identityEEEvT0_T1_T2_T3_T4_T6__param_2,
	.param .align 1 .b8 _ZN3cub18CUB_300001_SM_10006detail6reduce28DeviceReduceSingleTileKernelINS2_10policy_hubIijN4cuda3std3__44plusIiEEE10Policy1000EN6thrust24THRUST_300001_SM_1000_NS10device_ptrIiEEPijS9_iiNS7_10__identityEEEvT0_T1_T2_T3_T4_T6__param_3[1],
	.param .u32 _ZN3cub18CUB_300001_SM_10006detail6reduce28DeviceReduceSingleTileKernelINS2_10policy_hubIijN4cuda3std3__44plusIiEEE10Policy1000EN6thrust24THRUST_300001_SM_1000_NS10device_ptrIiEEPijS9_iiNS7_10__identityEEEvT0_T1_T2_T3_T4_T6__param_4,
	.param .align 1 .b8 _ZN3cub18CUB_300001_SM_10006detail6reduce28DeviceReduceSingleTileKernelINS2_10policy_hubIijN4cuda3std3__44plusIiEEE10Policy1000EN6thrust24THRUST_300001_SM_1000_NS10device_ptrIiEEPijS9_iiNS7_10__identityEEEvT0_T1_T2_T3_T4_T6__param_5[1]
)
.maxntid 256
.minnctapersm 1
{
	.reg .pred 	%p<59>;
	.reg .b32 	%r<511>;
	.reg .b64 	%rd<84>;
	// demoted variable
	.shared .align 4 .b8 _ZZN3cub18CUB_300001_SM_10006detail6reduce28DeviceReduceSingleTileKernelINS2_10policy_hubIijN4cuda3std3__44plusIiEEE10Policy1000EN6thrust24THRUST_300001_SM_1000_NS10device_ptrIiEEPijS9_iiNS7_10__identityEEEvT0_T1_T2_T3_T4_T6_E12temp_storage[44];
	ld.param.u64 	%rd9, [_ZN3cub18CUB_300001_SM_10006detail6reduce28DeviceReduceSingleTileKernelINS2_10policy_hubIijN4cuda3std3__44plusIiEEE10Policy1000EN6thrust24THRUST_300001_SM_1000_NS10device_ptrIiEEPijS9_iiNS7_10__identityEEEvT0_T1_T2_T3_T4_T6__param_0];
	ld.param.u64 	%rd10, [_ZN3cub18CUB_300001_SM_10006detail6reduce28DeviceReduceSingleTileKernelINS2_10policy_hubIijN4cuda3std3__44plusIiEEE10Policy1000EN6thrust24THRUST_300001_SM_1000_NS10device_ptrIiEEPijS9_iiNS7_10__identityEEEvT0_T1_T2_T3_T4_T6__param_1];
	ld.param.u32 	%r90, [_ZN3cub18CUB_300001_SM_10006detail6reduce28DeviceReduceSingleTileKernelINS2_10policy_hubIijN4cuda3std3__44plusIiEEE10Policy1000EN6thrust24THRUST_300001_SM_1000_NS10device_ptrIiEEPijS9_iiNS7_10__identityEEEvT0_T1_T2_T3_T4_T6__param_2];
	ld.param.u32 	%r91, [_ZN3cub18CUB_300001_SM_10006detail6reduce28DeviceReduceSingleTileKernelINS2_10policy_hubIijN4cuda3std3__44plusIiEEE10Policy1000EN6thrust24THRUST_300001_SM_1000_NS10device_ptrIiEEPijS9_iiNS7_10__identityEEEvT0_T1_T2_T3_T4_T6__param_4];
	cvta.to.global.u64 	%rd1, %rd10;
	setp.ne.s32 	%p1, %r90, 0;
	@%p1 bra 	$L__BB13_3;
	mov.u32 	%r471, %tid.x;
	setp.ne.s32 	%p58, %r471, 0;
	@%p58 bra 	$L__BB13_52;
	st.global.u32 	[%rd1], %r91;
	bra.uni 	$L__BB13_52;
$L__BB13_3:
	cvta.to.global.u64 	%rd2, %rd9;
	setp.gt.u32 	%p2, %r90, 4095;
	@%p2 bra 	$L__BB13_28;
	mov.u32 	%r1, %tid.x;
	setp.ge.u32 	%p24, %r1, %r90;
	mov.b32 	%r488, 0;
	mov.u32 	%r478, %r1;
	@%p24 bra 	$L__BB13_6;
	mul.wide.u32 	%rd73, %r1, 4;
	add.s64 	%rd74, %rd2, %rd73;
	ld.global.u32 	%r488, [%rd74];
	add.s32 	%r478, %r1, 256;
$L__BB13_6:
	setp.ge.u32 	%p25, %r478, %r90;
	@%p25 bra 	$L__BB13_19;
	not.b32 	%r298, %r478;
	add.s32 	%r299, %r90, %r298;
	shr.u32 	%r300, %r299, 8;
	add.s32 	%r6, %r300, 1;
	and.b32  	%r7, %r6, 15;
	setp.lt.u32 	%p26, %r299, 3840;
	@%p26 bra 	$L__BB13_10;
	and.b32  	%r301, %r6, 33554416;
	neg.s32 	%r474, %r301;
	mul.wide.u32 	%rd75, %r478, 4;
	add.s64 	%rd76, %rd75, %rd2;
	add.s64 	%rd82, %rd76, 8192;
$L__BB13_9:
	.pragma "nounroll";
	ld.global.u32 	%r302, [%rd82+-8192];
	add.s32 	%r303, %r302, %r488;
	ld.global.u32 	%r304, [%rd82+-7168];
	add.s32 	%r305, %r304, %r303;
	ld.global.u32 	%r306, [%rd82+-6144];
	add.s32 	%r307, %r306, %r305;
	ld.global.u32 	%r308, [%rd82+-5120];
	add.s32 	%r309, %r308, %r307;
	ld.global.u32 	%r310, [%rd82+-4096];
	add.s32 	%r311, %r310, %r309;
	ld.global.u32 	%r312, [%rd82+-3072];
	add.s32 	%r313, %r312, %r311;
	ld.global.u32 	%r314, [%rd82+-2048];
	add.s32 	%r315, %r314, %r313;
	ld.global.u32 	%r316, [%rd82+-1024];
	add.s32 	%r317, %r316, %r315;
	ld.global.u32 	%r318, [%rd82];
	add.s32 	%r319, %r318, %r317;
	ld.global.u32 	%r320, [%rd82+1024];
	add.s32 	%r321, %r320, %r319;
	ld.global.u32 	%r322, [%rd82+2048];
	add.s32 	%r323, %r322, %r321;
	ld.global.u32 	%r324, [%rd82+3072];
	add.s32 	%r325, %r324, %r323;
	ld.global.u32 	%r326, [%rd82+4096];
	add.s32 	%r327, %r326, %r325;
	ld.global.u32 	%r328, [%rd82+5120];
	add.s32 	%r329, %r328, %r327;
	ld.global.u32 	%r330, [%rd82+6144];
	add.s32 	%r331, %r330, %r329;
	ld.global.u32 	%r332, [%rd82+7168];
	add.s32 	%r488, %r332, %r331;
	add.s32 	%r478, %r478, 4096;
	add.s32 	%r474, %r474, 16;
	add.s64 	%rd82, %rd82, 16384;
	setp.ne.s32 	%p27, %r474, 0;
	@%p27 bra 	$L__BB13_9;
$L__BB13_10:
	setp.eq.s32 	%p28, %r7, 0;
	@%p28 bra 	$L__BB13_19;
	and.b32  	%r18, %r6, 7;
	setp.lt.u32 	%p29, %r7, 8;
	@%p29 bra 	$L__BB13_13;
	mul.wide.u32 	%rd77, %r478, 4;
	add.s64 	%rd78, %rd2, %rd77;
	ld.global.u32 	%r334, [%rd78];
	add.s32 	%r335, %r334, %r488;
	ld.global.u32 	%r336, [%rd78+1024];
	add.s32 	%r337, %r336, %r335;
	ld.global.u32 	%r338, [%rd78+2048];
	add.s32 	%r339, %r338, %r337;
	ld.global.u32 	%r340, [%rd78+3072];
	add.s32 	%r341, %r340, %r339;
	ld.global.u32 	%r342, [%rd78+4096];
	add.s32 	%r343, %r342, %r341;
	ld.global.u32 	%r344, [%rd78+5120];
	add.s32 	%r345, %r344, %r343;
	ld.global.u32 	%r346, [%rd78+6144];
	add.s32 	%r347, %r346, %r345;
	ld.global.u32 	%r348, [%rd78+7168];
	add.s32 	%r488, %r348, %r347;
	add.s32 	%r478, %r478, 2048;
$L__BB13_13:
	setp.eq.s32 	%p30, %r18, 0;
	@%p30 bra 	$L__BB13_19;
	and.b32  	%r24, %r6, 3;
	setp.lt.u32 	%p31, %r18, 4;
	@%p31 bra 	$L__BB13_16;
	mul.wide.u32 	%rd79, %r478, 4;
	add.s64 	%rd80, %rd2, %rd79;
	ld.global.u32 	%r350, [%rd80];
	add.s32 	%r351, %r350, %r488;
	ld.global.u32 	%r352, [%rd80+1024];
	add.s32 	%r353, %r352, %r351;
	ld.global.u32 	%r354, [%rd80+2048];
	add.s32 	%r355, %r354, %r353;
	ld.global.u32 	%r356, [%rd80+3072];
	add.s32 	%r488, %r356, %r355;
	add.s32 	%r478, %r478, 1024;
$L__BB13_16:
	setp.eq.s32 	%p32, %r24, 0;
	@%p32 bra 	$L__BB13_19;
	mul.wide.u32 	%rd81, %r478, 4;
	add.s64 	%rd83, %rd2, %rd81;
	neg.s32 	%r486, %r24;
$L__BB13_18:
	.pragma "nounroll";
	ld.global.u32 	%r357, [%rd83];
	add.s32 	%r488, %r357, %r488;
	add.s64 	%rd83, %rd83, 1024;
	add.s32 	%r486, %r486, 1;
	setp.ne.s32 	%p33, %r486, 0;
	@%p33 bra 	$L__BB13_18;
$L__BB13_19:
	setp.lt.u32 	%p34, %r90, 256;
	@%p34 bra 	$L__BB13_24;
	// begin inline asm
	mov.u32 %r421, %laneid;
	// end inline asm
	mov.b32 	%r424, 1;
	mov.b32 	%r445, 31;
	mov.b32 	%r446, -1;
	// begin inline asm
	shfl.sync.down.b32 %r422, %r488, %r424, %r445, %r446;
	// end inline asm
	setp.gt.s32 	%p50, %r421, 30;
	selp.b32 	%r447, 0, %r422, %p50;
	add.s32 	%r428, %r447, %r488;
	mov.b32 	%r429, 2;
	// begin inline asm
	shfl.sync.down.b32 %r427, %r428, %r429, %r445, %r446;
	// end inline asm
	setp.gt.s32 	%p51, %r421, 29;
	selp.b32 	%r448, 0, %r427, %p51;
	add.s32 	%r433, %r428, %r448;
	mov.b32 	%r434, 4;
	// begin inline asm
	shfl.sync.down.b32 %r432, %r433, %r434, %r445, %r446;
	// end inline asm
	setp.gt.s32 	%p52, %r421, 27;
	selp.b32 	%r449, 0, %r432, %p52;
	add.s32 	%r438, %r433, %r449;
	mov.b32 	%r439, 8;
	// begin inline asm
	shfl.sync.down.b32 %r437, %r438, %r439, %r445, %r446;
	// end inline asm
	setp.gt.s32 	%p53, %r421, 23;
	selp.b32 	%r450, 0, %r437, %p53;
	add.s32 	%r443, %r438, %r450;
	mov.b32 	%r444, 16;
	// begin inline asm
	shfl.sync.down.b32 %r442, %r443, %r444, %r445, %r446;
	// end inline asm
	setp.gt.s32 	%p54, %r421, 15;
	selp.b32 	%r451, 0, %r442, %p54;
	add.s32 	%r510, %r443, %r451;
	setp.ne.s32 	%p55, %r421, 0;
	@%p55 bra 	$L__BB13_22;
	shr.u32 	%r452, %r1, 3;
	and.b32  	%r453, %r452, 124;
	mov.u32 	%r454, _ZZN3cub18CUB_300001_SM_10006detail6reduce28DeviceReduceSingleTileKernelINS2_10policy_hubIijN4cuda3std3__44plusIiEEE10Policy1000EN6thrust24THRUST_300001_SM_1000_NS10device_ptrIiEEPijS9_iiNS7_10__identityEEEvT0_T1_T2_T3_T4_T6_E12temp_storage;
	add.s32 	%r455, %r454, %r453;
	st.shared.u32 	[%r455+8], %r510;
$L__BB13_22:
	bar.sync 	0;
	setp.ne.s32 	%p56, %r1, 0;
	@%p56 bra 	$L__BB13_50;
	ld.shared.u32 	%r456, [_ZZN3cub18CUB_300001_SM_10006detail6reduce28DeviceReduceSingleTileKernelINS2_10policy_hubIijN4cuda3std3__44plusIiEEE10Policy1000EN6thrust24THRUST_300001_SM_1000_NS10device_ptrIiEEPijS9_iiNS7_10__identityEEEvT0_T1_T2_T3_T4_T6_E12temp_storage+12];
	add.s32 	%r457, %r456, %r510;
	ld.shared.u32 	%r458, [_ZZN3cub18CUB_300001_SM_10006detail6reduce28DeviceReduceSingleTileKernelINS2_10policy_hubIijN4cuda3std3__44plusIiEEE10Policy1000EN6thrust24THRUST_300001_SM_1000_NS10device_ptrIiEEPijS9_iiNS7_10__identityEEEvT0_T1_T2_T3_T4_T6_E12temp_storage+16];
	add.s32 	%r459, %r457, %r458;
	ld.shared.u32 	%r460, [_ZZN3cub18CUB_300001_SM_10006detail6reduce28DeviceReduceSingleTileKernelINS2_10policy_hubIijN4cuda3std3__44plusIiEEE10Policy1000EN6thrust24THRUST_300001_SM_1000_NS10device_ptrIiEEPijS9_iiNS7_10__identityEEEvT0_T1_T2_T3_T4_T6_E12temp_storage+20];
	add.s32 	%r461, %r459, %r460;
	ld.shared.u32 	%r462, [_ZZN3cub18CUB_300001_SM_10006detail6reduce28DeviceReduceSingleTileKernelINS2_10policy_hubIijN4cuda3std3__44plusIiEEE10Policy1000EN6thrust24THRUST_300001_SM_1000_NS10device_ptrIiEEPijS9_iiNS7_10__identityEEEvT0_T1_T2_T3_T4_T6_E12temp_storage+24];
	add.s32 	%r463, %r461, %r462;
	ld.shared.u32 	%r464, [_ZZN3cub18CUB_300001_SM_10006detail6reduce28DeviceReduceSingleTileKernelINS2_10policy_hubIijN4cuda3std3__44plusIiEEE10Policy1000EN6thrust24THRUST_300001_SM_1000_NS10device_ptrIiEEPijS9_iiNS7_10__identityEEEvT0_T1_T2_T3_T4_T6_E12temp_storage+28];
	add.s32 	%r465, %r463, %r464;
	ld.shared.u32 	%r466, [_ZZN3cub18CUB_300001_SM_10006detail6reduce28DeviceReduceSingleTileKernelINS2_10policy_hubIijN4cuda3std3__44plusIiEEE10Policy1000EN6thrust24THRUST_300001_SM_1000_NS10device_ptrIiEEPijS9_iiNS7_10__identityEEEvT0_T1_T2_T3_T4_T6_E12temp_storage+32];
	add.s32 	%r467, %r465, %r466;
	ld.shared.u32 	%r468, [_ZZN3cub18CUB_300001_SM_10006detail6reduce28DeviceReduceSingleTileKernelINS2_10policy_hubIijN4cuda3std3__44plusIiEEE10Policy1000EN6thrust24THRUST_300001_SM_1000_NS10device_ptrIiEEPijS9_iiNS7_10__identityEEEvT0_T1_T2_T3_T4_T6_E12temp_storage+36];
	add.s32 	%r510, %r467, %r468;
	bra.uni 	$L__BB13_50;
$L__BB13_24:
	// begin inline asm
	mov.u32 %r358, %laneid;
	// end inline asm
	and.b32  	%r384, %r1, 992;
	add.s32 	%r385, %r384, 32;
	setp.gt.u32 	%p35, %r385, %r90;
	not.b32 	%r386, %r384;
	add.s32 	%r387, %r90, %r386;
	selp.b32 	%r382, %r387, 31, %p35;
	mov.b32 	%r361, 1;
	mov.b32 	%r383, -1;
	// begin inline asm
	shfl.sync.down.b32 %r359, %r488, %r361, %r382, %r383;
	// end inline asm
	setp.lt.s32 	%p36, %r358, %r382;
	selp.b32 	%r388, %r359, 0, %p36;
	add.s32 	%r365, %r388, %r488;
	mov.b32 	%r366, 2;
	// begin inline asm
	shfl.sync.down.b32 %r364, %r365, %r366, %r382, %r383;
	// end inline asm
	add.s32 	%r389, %r358, 2;
	setp.gt.s32 	%p37, %r389, %r382;
	selp.b32 	%r390, 0, %r364, %p37;
	add.s32 	%r370, %r365, %r390;
	mov.b32 	%r371, 4;
	// begin inline asm
	shfl.sync.down.b32 %r369, %r370, %r371, %r382, %r383;
	// end inline asm
	add.s32 	%r391, %r358, 4;
	setp.gt.s32 	%p38, %r391, %r382;
	selp.b32 	%r392, 0, %r369, %p38;
	add.s32 	%r375, %r370, %r392;
	mov.b32 	%r376, 8;
	// begin inline asm
	shfl.sync.down.b32 %r374, %r375, %r376, %r382, %r383;
	// end inline asm
	add.s32 	%r393, %r358, 8;
	setp.gt.s32 	%p39, %r393, %r382;
	selp.b32 	%r394, 0, %r374, %p39;
	add.s32 	%r380, %r375, %r394;
	mov.b32 	%r381, 16;
	// begin inline asm
	shfl.sync.down.b32 %r379, %r380, %r381, %r382, %r383;
	// end inline asm
	add.s32 	%r395, %r358, 16;
	setp.gt.s32 	%p40, %r395, %r382;
	selp.b32 	%r396, 0, %r379, %p40;
	add.s32 	%r510, %r380, %r396;
	setp.ne.s32 	%p41, %r358, 0;
	@%p41 bra 	$L__BB13_26;
	shr.u32 	%r397, %r1, 3;
	and.b32  	%r398, %r397, 124;
	mov.u32 	%r399, _ZZN3cub18CUB_300001_SM_10006detail6reduce28DeviceReduceSingleTileKernelINS2_10policy_hubIijN4cuda3std3__44plusIiEEE10Policy1000EN6thrust24THRUST_300001_SM_1000_NS10device_ptrIiEEPijS9_iiNS7_10__identityEEEvT0_T1_T2_T3_T4_T6_E12temp_storage;
	add.s32 	%r400, %r399, %r398;
	st.shared.u32 	[%r400+8], %r510;
$L__BB13_26:
	bar.sync 	0;
	setp.ne.s32 	%p42, %r1, 0;
	@%p42 bra 	$L__BB13_50;
	setp.gt.u32 	%p43, %r90, 32;
	ld.shared.u32 	%r401, [_ZZN3cub18CUB_300001_SM_10006detail6reduce28DeviceReduceSingleTileKernelINS2_10policy_hubIijN4cuda3std3__44plusIiEEE10Policy1000EN6thrust24THRUST_300001_SM_1000_NS10device_ptrIiEEPijS9_iiNS7_10__identityEEEvT0_T1_T2_T3_T4_T6_E12temp_storage+12];
	selp.b32 	%r402, %r401, 0, %p43;
	add.s32 	%r403, %r402, %r510;
	setp.gt.u32 	%p44, %r90, 64;
	ld.shared.u32 	%r404, [_ZZN3cub18CUB_300001_SM_10006detail6reduce28DeviceReduceSingleTileKernelINS2_10policy_hubIijN4cuda3std3__44plusIiEEE10Policy1000EN6thrust24THRUST_300001_SM_1000_NS10device_ptrIiEEPijS9_iiNS7_10__identityEEEvT0_T1_T2_T3_T4_T6_E12temp_storage+16];
	selp.b32 	%r405, %r404, 0, %p44;
	add.s32 	%r406, %r403, %r405;
	setp.gt.u32 	%p45, %r90, 96;
	ld.shared.u32 	%r407, [_ZZN3cub18CUB_300001_SM_10006detail6reduce28DeviceReduceSingleTileKernelINS2_10policy_hubIijN4cuda3std3__44plusIiEEE10Policy1000EN6thrust24THRUST_300001_SM_1000_NS10device_ptrIiEEPijS9_iiNS7_10__identityEEEvT0_T1_T2_T3_T4_T6_E12temp_storage+20];
	selp.b32 	%r408, %r407, 0, %p45;
	add.s32 	%r409, %r406, %r408;
	setp.gt.u32 	%p46, %r90, 128;
	ld.shared.u32 	%r410, [_ZZN3cub18CUB_300001_SM_10006detail6reduce28DeviceReduceSingleTileKernelINS2_10policy_hubIijN4cuda3std3__44plusIiEEE10Policy1000EN6thrust24THRUST_300001_SM_1000_NS10device_ptrIiEEPijS9_iiNS7_10__identityEEEvT0_T1_T2_T3_T4_T6_E12temp_storage+24];
	selp.b32 	%r411, %r410, 0, %p46;
	add.s32 	%r412, %r409, %r411;
	setp.gt.u32 	%p47, %r90, 160;
	ld.shared.u32 	%r413, [_ZZN3cub18CUB_300001_SM_10006detail6reduce28DeviceReduceSingleTileKernelINS2_10policy_hubIijN4cuda3std3__44plusIiEEE10Policy1000EN6thrust24THRUST_300001_SM_1000_NS10device_ptrIiEEPijS9_iiNS7_10__identityEEEvT0_T1_T2_T3_T4_T6_E12temp_storage+28];
	selp.b32 	%r414, %r413, 0, %p47;
	add.s32 	%r415, %r412, %r414;
	setp.gt.u32 	%p48, %r90, 192;
	ld.shared.u32 	%r416, [_ZZN3cub18CUB_300001_SM_10006detail6reduce28DeviceReduceSingleTileKernelINS2_10policy_hubIijN4cuda3std3__44plusIiEEE10Policy1000EN6thrust24THRUST_300001_SM_1000_NS10device_ptrIiEEPijS9_iiNS7_10__identityEEEvT0_T1_T2_T3_T4_T6_E12temp_storage+32];
	selp.b32 	%r417, %r416, 0, %p48;
	add.s32 	%r418, %r415, %r417;
	setp.gt.u32 	%p49, %r90, 224;
	ld.shared.u32 	%r419, [_ZZN3cub18CUB_300001_SM_10006detail6reduce28DeviceReduceSingleTileKernelINS2_10policy_hubIijN4cuda3std3__44plusIiEEE10Policy1000EN6thrust24THRUST_300001_SM_1000_NS10device_ptrIiEEPijS9_iiNS7_10__identityEEEvT0_T1_T2_T3_T4_T6_E12temp_storage+36];
	selp.b32 	%r420, %r419, 0, %p49;
	add.s32 	%r510, %r418, %r420;
	bra.uni 	$L__BB13_50;
$L__BB13_28:
	mov.u32 	%r40, %tid.x;
	mul.wide.u32 	%rd11, %r40, 4;
	add.s64 	%rd12, %rd2, %rd11;
	ld.global.u32 	%r93, [%rd12];
	ld.global.u32 	%r94, [%rd12+1024];
	ld.global.u32 	%r95, [%rd12+2048];
	ld.global.u32 	%r96, [%rd12+3072];
	ld.global.u32 	%r97, [%rd12+4096];
	ld.global.u32 	%r98, [%rd12+5120];
	ld.global.u32 	%r99, [%rd12+6144];
	ld.global.u32 	%r100, [%rd12+7168];
	ld.global.u32 	%r101, [%rd12+8192];
	ld.global.u32 	%r102, [%rd12+9216];
	ld.global.u32 	%r103, [%rd12+10240];
	ld.global.u32 	%r104, [%rd12+11264];
	ld.global.u32 	%r105, [%rd12+12288];
	ld.global.u32 	%r106, [%rd12+13312];
	ld.global.u32 	%r107, [%rd12+14336];
	ld.global.u32 	%r108, [%rd12+15360];
	add.s32 	%r109, %r94, %r93;
	add.s32 	%r110, %r95, %r109;
	add.s32 	%r111, %r96, %r110;
	add.s32 	%r112, %r97, %r111;
	add.s32 	%r113, %r98, %r112;
	add.s32 	%r114, %r99, %r113;
	add.s32 	%r115, %r100, %r114;
	add.s32 	%r116, %r101, %r115;
	add.s32 	%r117, %r102, %r116;
	add.s32 	%r118, %r103, %r117;
	add.s32 	%r119, %r104, %r118;
	add.s32 	%r120, %r105, %r119;
	add.s32 	%r121, %r106, %r120;
	add.s32 	%r122, %r107, %r121;
	add.s32 	%r509, %r108, %r122;
	add.s32 	%r42, %r90, -4096;
	setp.lt.u32 	%p3, %r42, 4096;
	mov.b32 	%r492, 4096;
	@%p3 bra 	$L__BB13_32;
	mov.b32 	%r492, 4096;
$L__BB13_30:
	add.s32 	%r124, %r40, %r492;
	mul.wide.u32 	%rd13, %r124, 4;
	add.s64 	%rd14, %rd2, %rd13;
	ld.global.u32 	%r125, [%rd14];
	ld.global.u32 	%r126, [%rd14+1024];
	ld.global.u32 	%r127, [%rd14+2048];
	ld.global.u32 	%r128, [%rd14+3072];
	ld.global.u32 	%r129, [%rd14+4096];
	ld.global.u32 	%r130, [%rd14+5120];
	ld.global.u32 	%r131, [%rd14+6144];
	ld.global.u32 	%r132, [%rd14+7168];
	ld.global.u32 	%r133, [%rd14+8192];
	ld.global.u32 	%r134, [%rd14+9216];
	ld.global.u32 	%r135, [%rd14+10240];
	ld.global.u32 	%r136, [%rd14+11264];
	ld.global.u32 	%r137, [%rd14+12288];
	ld.global.u32 	%r138, [%rd14+13312];
	ld.global.u32 	%r139, [%rd14+14336];
	ld.global.u32 	%r140, [%rd14+15360];
	add.s32 	%r141, %r125, %r509;
	add.s32 	%r142, %r126, %r141;
	add.s32 	%r143, %r127, %r142;
	add.s32 	%r144, %r128, %r143;
	add.s32 	%r145, %r129, %r144;
	add.s32 	%r146, %r130, %r145;
	add.s32 	%r147, %r131, %r146;
	add.s32 	%r148, %r132, %r147;
	add.s32 	%r149, %r133, %r148;
	add.s32 	%r150, %r134, %r149;
	add.s32 	%r151, %r135, %r150;
	add.s32 	%r152, %r136, %r151;
	add.s32 	%r153, %r137, %r152;
	add.s32 	%r154, %r138, %r153;
	add.s32 	%r155, %r139, %r154;
	add.s32 	%r509, %r140, %r155;
	sub.s32 	%r156, %r90, %r492;
	setp.lt.u32 	%p4, %r156, 4096;
	@%p4 bra 	$L__BB13_46;
	add.s32 	%r492, %r492, 4096;
	setp.le.u32 	%p5, %r492, %r42;
	@%p5 bra 	$L__BB13_30;
$L__BB13_32:
	setp.le.u32 	%p6, %r90, %r492;
	sub.s32 	%r157, %r90, %r492;
	setp.ge.s32 	%p7, %r40, %r157;
	or.pred  	%p8, %p6, %p7;
	@%p8 bra 	$L__BB13_46;
	not.b32 	%r160, %r40;
	add.s32 	%r161, %r90, %r160;
	sub.s32 	%r162, %r161, %r492;
	shr.u32 	%r163, %r162, 8;
	add.s32 	%r49, %r163, 1;
	and.b32  	%r50, %r49, 15;
	setp.lt.u32 	%p9, %r162, 3840;
	mov.u32 	%r501, %r40;
	@%p9 bra 	$L__BB13_37;
	or.b32  	%r495, %r40, 2048;
	add.s32 	%r494, %r40, %r492;
	and.b32  	%r164, %r49, 33554416;
	neg.s32 	%r493, %r164;
$L__BB13_35:
	.pragma "nounroll";
	mul.wide.u32 	%rd15, %r494, 4;
	add.s64 	%rd16, %rd2, %rd15;
	ld.global.u32 	%r165, [%rd16];
	add.s32 	%r166, %r165, %r509;
	add.s32 	%r167, %r494, 256;
	mul.wide.u32 	%rd17, %r167, 4;
	add.s64 	%rd18, %rd2, %rd17;
	ld.global.u32 	%r168, [%rd18];
	add.s32 	%r169, %r168, %r166;
	add.s32 	%r170, %r494, 512;
	mul.wide.u32 	%rd19, %r170, 4;
	add.s64 	%rd20, %rd2, %rd19;
	ld.global.u32 	%r171, [%rd20];
	add.s32 	%r172, %r171, %r169;
	add.s32 	%r173, %r494, 768;
	mul.wide.u32 	%rd21, %r173, 4;
	add.s64 	%rd22, %rd2, %rd21;
	ld.global.u32 	%r174, [%rd22];
	add.s32 	%r175, %r174, %r172;
	add.s32 	%r176, %r494, 1024;
	mul.wide.u32 	%rd23, %r176, 4;
	add.s64 	%rd24, %rd2, %rd23;
	ld.global.u32 	%r177, [%rd24];
	add.s32 	%r178, %r177, %r175;
	add.s32 	%r179, %r494, 1280;
	mul.wide.u32 	%rd25, %r179, 4;
	add.s64 	%rd26, %rd2, %rd25;
	ld.global.u32 	%r180, [%rd26];
	add.s32 	%r181, %r180, %r178;
	add.s32 	%r182, %r494, 1536;
	mul.wide.u32 	%rd27, %r182, 4;
	add.s64 	%rd28, %rd2, %rd27;
	ld.global.u32 	%r183, [%rd28];
	add.s32 	%r184, %r183, %r181;
	add.s32 	%r185, %r494, 1792;
	mul.wide.u32 	%rd29, %r185, 4;
	add.s64 	%rd30, %rd2, %rd29;
	ld.global.u32 	%r186, [%rd30];
	add.s32 	%r187, %r186, %r184;
	add.s32 	%r188, %r494, 2048;
	mul.wide.u32 	%rd31, %r188, 4;
	add.s64 	%rd32, %rd2, %rd31;
	ld.global.u32 	%r189, [%rd32];
	add.s32 	%r190, %r189, %r187;
	add.s32 	%r191, %r494, 2304;
	mul.wide.u32 	%rd33, %r191, 4;
	add.s64 	%rd34, %rd2, %rd33;
	ld.global.u32 	%r192, [%rd34];
	add.s32 	%r193, %r192, %r190;
	add.s32 	%r194, %r494, 2560;
	mul.wide.u32 	%rd35, %r194, 4;
	add.s64 	%rd36, %rd2, %rd35;
	ld.global.u32 	%r195, [%rd36];
	add.s32 	%r196, %r195, %r193;
	add.s32 	%r197, %r494, 2816;
	mul.wide.u32 	%rd37, %r197, 4;
	add.s64 	%rd38, %rd2, %rd37;
	ld.global.u32 	%r198, [%rd38];
	add.s32 	%r199, %r198, %r196;
	add.s32 	%r200, %r494, 3072;
	mul.wide.u32 	%rd39, %r200, 4;
	add.s64 	%rd40, %rd2, %rd39;
	ld.global.u32 	%r201, [%rd40];
	add.s32 	%r202, %r201, %r199;
	add.s32 	%r203, %r494, 3328;
	mul.wide.u32 	%rd41, %r203, 4;
	add.s64 	%rd42, %rd2, %rd41;
	ld.global.u32 	%r204, [%rd42];
	add.s32 	%r205, %r204, %r202;
	add.s32 	%r206, %r494, 3584;
	mul.wide.u32 	%rd43, %r206, 4;
	add.s64 	%rd44, %rd2, %rd43;
	ld.global.u32 	%r207, [%rd44];
	add.s32 	%r208, %r207, %r205;
	add.s32 	%r209, %r494, 3840;
	mul.wide.u32 	%rd45, %r209, 4;
	add.s64 	%rd46, %rd2, %rd45;
	ld.global.u32 	%r210, [%rd46];
	add.s32 	%r509, %r210, %r208;
	add.s32 	%r495, %r495, 4096;
	add.s32 	%r494, %r494, 4096;
	add.s32 	%r493, %r493, 16;
	setp.ne.s32 	%p10, %r493, 0;
	@%p10 bra 	$L__BB13_35;
	add.s32 	%r501, %r495, -2048;
$L__BB13_37:
	setp.eq.s32 	%p11, %r50, 0;
	@%p11 bra 	$L__BB13_46;
	and.b32  	%r66, %r49, 7;
	setp.lt.u32 	%p12, %r50, 8;
	@%p12 bra 	$L__BB13_40;
	add.s32 	%r212, %r501, %r492;
	mul.wide.u32 	%rd47, %r212, 4;
	add.s64 	%rd48, %rd2, %rd47;
	ld.global.u32 	%r213, [%rd48];
	add.s32 	%r214, %r213, %r509;
	add.s32 	%r215, %r212, 256;
	mul.wide.u32 	%rd49, %r215, 4;
	add.s64 	%rd50, %rd2, %rd49;
	ld.global.u32 	%r216, [%rd50];
	add.s32 	%r217, %r216, %r214;
	add.s32 	%r218, %r212, 512;
	mul.wide.u32 	%rd51, %r218, 4;
	add.s64 	%rd52, %rd2, %rd51;
	ld.global.u32 	%r219, [%rd52];
	add.s32 	%r220, %r219, %r217;
	add.s32 	%r221, %r212, 768;
	mul.wide.u32 	%rd53, %r221, 4;
	add.s64 	%rd54, %rd2, %rd53;
	ld.global.u32 	%r222, [%rd54];
	add.s32 	%r223, %r222, %r220;
	add.s32 	%r224, %r212, 1024;
	mul.wide.u32 	%rd55, %r224, 4;
	add.s64 	%rd56, %rd2, %rd55;
	ld.global.u32 	%r225, [%rd56];
	add.s32 	%r226, %r225, %r223;
	add.s32 	%r227, %r212, 1280;
	mul.wide.u32 	%rd57, %r227, 4;
	add.s64 	%rd58, %rd2, %rd57;
	ld.global.u32 	%r228, [%rd58];
	add.s32 	%r229, %r228, %r226;
	add.s32 	%r230, %r212, 1536;
	mul.wide.u32 	%rd59, %r230, 4;
	add.s64 	%rd60, %rd2, %rd59;
	ld.global.u32 	%r231, [%rd60];
	add.s32 	%r232, %r231, %r229;
	add.s32 	%r233, %r212, 1792;
	mul.wide.u32 	%rd61, %r233, 4;
	add.s64 	%rd62, %rd2, %rd61;
	ld.global.u32 	%r234, [%rd62];
	add.s32 	%r509, %r234, %r232;
	add.s32 	%r501, %r501, 2048;
$L__BB13_40:
	setp.eq.s32 	%p13, %r66, 0;
	@%p13 bra 	$L__BB13_46;
	and.b32  	%r72, %r49, 3;
	setp.lt.u32 	%p14, %r66, 4;
	@%p14 bra 	$L__BB13_43;
	add.s32 	%r236, %r501, %r492;
	mul.wide.u32 	%rd63, %r236, 4;
	add.s64 	%rd64, %rd2, %rd63;
	ld.global.u32 	%r237, [%rd64];
	add.s32 	%r238, %r237, %r509;
	add.s32 	%r239, %r236, 256;
	mul.wide.u32 	%rd65, %r239, 4;
	add.s64 	%rd66, %rd2, %rd65;
	ld.global.u32 	%r240, [%rd66];
	add.s32 	%r241, %r240, %r238;
	add.s32 	%r242, %r236, 512;
	mul.wide.u32 	%rd67, %r242, 4;
	add.s64 	%rd68, %rd2, %rd67;
	ld.global.u32 	%r243, [%rd68];
	add.s32 	%r244, %r243, %r241;
	add.s32 	%r245, %r236, 768;
	mul.wide.u32 	%rd69, %r245, 4;
	add.s64 	%rd70, %rd2, %rd69;
	ld.global.u32 	%r246, [%rd70];
	add.s32 	%r509, %r246, %r244;
	add.s32 	%r501, %r501, 1024;
$L__BB13_43:
	setp.eq.s32 	%p15, %r72, 0;
	@%p15 bra 	$L__BB13_46;
	add.s32 	%r507, %r501, %r492;
	neg.s32 	%r506, %r72;
$L__BB13_45:
	.pragma "nounroll";
	mul.wide.u32 	%rd71, %r507, 4;
	add.s64 	%rd72, %rd2, %rd71;
	ld.global.u32 	%r247, [%rd72];
	add.s32 	%r509, %r247, %r509;
	add.s32 	%r507, %r507, 256;
	add.s32 	%r506, %r506, 1;
	setp.ne.s32 	%p16, %r506, 0;
	@%p16 bra 	$L__BB13_45;
$L__BB13_46:
	// begin inline asm
	mov.u32 %r248, %laneid;
	// end inline asm
	mov.b32 	%r251, 1;
	mov.b32 	%r272, 31;
	mov.b32 	%r273, -1;
	// begin inline asm
	shfl.sync.down.b32 %r249, %r509, %r251, %r272, %r273;
	// end inline asm
	setp.gt.s32 	%p17, %r248, 30;
	selp.b32 	%r274, 0, %r249, %p17;
	add.s32 	%r255, %r274, %r509;
	mov.b32 	%r256, 2;
	// begin inline asm
	shfl.sync.down.b32 %r254, %r255, %r256, %r272, %r273;
	// end inline asm
	setp.gt.s32 	%p18, %r248, 29;
	selp.b32 	%r275, 0, %r254, %p18;
	add.s32 	%r260, %r255, %r275;
	mov.b32 	%r261, 4;
	// begin inline asm
	shfl.sync.down.b32 %r259, %r260, %r261, %r272, %r273;
	// end inline asm
	setp.gt.s32 	%p19, %r248, 27;
	selp.b32 	%r276, 0, %r259, %p19;
	add.s32 	%r265, %r260, %r276;
	mov.b32 	%r266, 8;
	// begin inline asm
	shfl.sync.down.b32 %r264, %r265, %r266, %r272, %r273;
	// end inline asm
	setp.gt.s32 	%p20, %r248, 23;
	selp.b32 	%r277, 0, %r264, %p20;
	add.s32 	%r270, %r265, %r277;
	mov.b32 	%r271, 16;
	// begin inline asm
	shfl.sync.down.b32 %r269, %r270, %r271, %r272, %r273;
	// end inline asm
	setp.gt.s32 	%p21, %r248, 15;
	selp.b32 	%r278, 0, %r269, %p21;
	add.s32 	%r510, %r270, %r278;
	setp.ne.s32 	%p22, %r248, 0;
	@%p22 bra 	$L__BB13_48;
	shr.u32 	%r279, %r40, 3;
	and.b32  	%r280, %r279, 124;
	mov.u32 	%r281, _ZZN3cub18CUB_300001_SM_10006detail6reduce28DeviceReduceSingleTileKernelINS2_10policy_hubIijN4cuda3std3__44plusIiEEE10Policy1000EN6thrust24THRUST_300001_SM_1000_NS10device_ptrIiEEPijS9_iiNS7_10__identityEEEvT0_T1_T2_T3_T4_T6_E12temp_storage;
	add.s32 	%r282, %r281, %r280;
	st.shared.u32 	[%r282+8], %r510;
$L__BB13_48:
	bar.sync 	0;
	setp.ne.s32 	%p23, %r40, 0;
	@%p23 bra 	$L__BB13_50;
	ld.shared.u32 	%r283, [_ZZN3cub18CUB_300001_SM_10006detail6reduce28DeviceReduceSingleTileKernelINS2_10policy_hubIijN4cuda3std3__44plusIiEEE10Policy1000EN6thrust24THRUST_300001_SM_1000_NS10device_ptrIiEEPijS9_iiNS7_10__identityEEEvT0_T1_T2_T3_T4_T6_E12temp_storage+12];
	add.s32 	%r284, %r283, %r510;
	ld.shared.u32 	%r285, [_ZZN3cub18CUB_300001_SM_10006detail6reduce28DeviceReduceSingleTileKernelINS2_10policy_hubIijN4cuda3std3__44plusIiEEE10Policy1000EN6thrust24THRUST_300001_SM_1000_NS10device_ptrIiEEPijS9_iiNS7_10__identityEEEvT0_T1_T2_T3_T4_T6_E12temp_storage+16];
	add.s32 	%r286, %r284, %r285;
	ld.shared.u32 	%r287, [_ZZN3cub18CUB_300001_SM_10006detail6reduce28DeviceReduceSingleTileKernelINS2_10policy_hubIijN4cuda3std3__44plusIiEEE10Policy1000EN6thrust24THRUST_300001_SM_1000_NS10device_ptrIiEEPijS9_iiNS7_10__identityEEEvT0_T1_T2_T3_T4_T6_E12temp_storage+20];
	add.s32 	%r288, %r286, %r287;
	ld.shared.u32 	%r289, [_ZZN3cub18CUB_300001_SM_10006detail6reduce28DeviceReduceSingleTileKernelINS2_10policy_hubIijN4cuda3std3__44plusIiEEE10Policy1000EN6thrust24THRUST_300001_SM_1000_NS10device_ptrIiEEPijS9_iiNS7_10__identityEEEvT0_T1_T2_T3_T4_T6_E12temp_storage+24];
	add.s32 	%r290, %r288, %r289;
	ld.shared.u32 	%r291, [_ZZN3cub18CUB_300001_SM_10006detail6reduce28DeviceReduceSingleTileKernelINS2_10policy_hubIijN4cuda3std3__44plusIiEEE10Policy1000EN6thrust24THRUST_300001_SM_1000_NS10device_ptrIiEEPijS9_iiNS7_10__identityEEEvT0_T1_T2_T3_T4_T6_E12temp_storage+28];
	add.s32 	%r292, %r290, %r291;
	ld.shared.u32 	%r293, [_ZZN3cub18CUB_300001_SM_10006detail6reduce28DeviceReduceSingleTileKernelINS2_10policy_hubIijN4cuda3std3__44plusIiEEE10Policy1000EN6thrust24THRUST_300001_SM_1000_NS10device_ptrIiEEPijS9_iiNS7_10__identityEEEvT0_T1_T2_T3_T4_T6_E12temp_storage+32];
	add.s32 	%r294, %r292, %r293;
	ld.shared.u32 	%r295, [_ZZN3cub18CUB_300001_SM_10006detail6reduce28DeviceReduceSingleTileKernelINS2_10policy_hubIijN4cuda3std3__44plusIiEEE10Policy1000EN6thrust24THRUST_300001_SM_1000_NS10device_ptrIiEEPijS9_iiNS7_10__identityEEEvT0_T1_T2_T3_T4_T6_E12temp_storage+36];
	add.s32 	%r510, %r294, %r295;
$L__BB13_50:
	mov.u32 	%r469, %tid.x;
	setp.ne.s32 	%p57, %r469, 0;
	@%p57 bra 	$L__BB13_52;
	add.s32 	%r470, %r510, %r91;
	st.global.u32 	[%rd1], %r470;
$L__BB13_52:
	ret;

}
	// .globl	_ZN3cub18CUB_300001_SM_10006detail6reduce18DeviceReduceKernelINS2_10policy_hubIijN4cuda3std3__44plusIiEEE10Policy1000EN6thrust24THRUST_300001_SM_1000_NS10device_ptrIiEEjS9_iNS7_10__identityEEEvT0_PT3_T1_NS0_13GridEvenShareISK_EET2_T4_
.visible .entry _ZN3cub18CUB_300001_SM_10006detail6reduce18DeviceReduceKernelINS2_10policy_hubIijN4cuda3std3__44plusIiEEE10Policy1000EN6thrust24THRUST_300001_SM_1000_NS10device_ptrIiEEjS9_iNS7_10__identityEEEvT0_PT3_T1_NS0_13GridEvenShareISK_EET2_T4_(
	.param .align 8 .b8 _ZN3cub18CUB_300001_SM_10006detail6reduce18DeviceReduceKernelINS2_10policy_hubIijN4cuda3std3__44plusIiEEE10Policy1000EN6thrust24THRUST_300001_SM_1000_NS10device_ptrIiEEjS9_iNS7_10__identityEEEvT0_PT3_T1_NS0_13GridEvenShareISK_EET2_T4__param_0[8],
	.param .u64 .ptr .align 1 _ZN3cub18CUB_300001_SM_10006detail6reduce18DeviceReduceKernelINS2_10policy_hubIijN4cuda3std3__44plusIiEEE10Policy1000EN6thrust24THRUST_300001_SM_1000_NS10device_ptrIiEEjS9_iNS7_10__identityEEEvT0_PT3_T1_NS0_13GridEvenShareISK_EET2_T4__param_1,
	.param .u32 _ZN3cub18CUB_300001_SM_10006detail6reduce18DeviceReduceKernelINS2_10policy_hubIijN4cuda3std3__44plusIiEEE10Policy1000EN6thrust24THRUST_300001_SM_1000_NS10device_ptrIiEEjS9_iNS7_10__identityEEEvT0_PT3_T1_NS0_13GridEvenShareISK_EET2_T4__param_2,
	.param .align 4 .b8 _ZN3cub18CUB_300001_SM_10006detail6reduce18DeviceReduceKernelINS2_10policy_hubIijN4cuda3std3__44plusIiEEE10Policy1000EN6thrust24THRUST_300001_SM_1000_NS10device_ptrIiEEjS9_iNS7_10__identityEEEvT0_PT3_T1_NS0_13GridEvenShareISK_EET2_T4__param_3[40],
	.param .align 1 .b8 _ZN3cub18CUB_300001_SM_10006detail6reduce18DeviceReduceKernelINS2_10policy_hubIijN4cuda3std3__44plusIiEEE10Policy1000EN6thrust24THRUST_300001_SM_1000_NS10device_ptrIiEEjS9_iNS7_10__identityEEEvT0_PT3_T1_NS0_13GridEvenShareISK_EET2_T4__param_4[1],
	.param .align 1 .b8 _ZN3cub18CUB_300001_SM_10006detail6reduce18DeviceReduceKernelINS2_10policy_hubIijN4cuda3std3__44plusIiEEE10Policy1000EN6thrust24THRUST_300001_SM_1000_NS10device_ptrIiEEjS9_iNS7_10__identityEEEvT0_PT3_T1_NS0_13GridEvenShareISK_EET2_T4__param_5[1]
)
.maxntid 256
{
	.reg .pred 	%p<57>;
	.reg .b16 	%rs<4>;
	.reg .b32 	%r<575>;
	.reg .b64 	%rd<130>;
	// demoted variable
	.shared .align 4 .b8 _ZZN3cub18CUB_300001_SM_10006detail6reduce18DeviceReduceKernelINS2_10policy_hubIijN4cuda3std3__44plusIiEEE10Policy1000EN6thrust24THRUST_300001_SM_1000_NS10device_ptrIiEEjS9_iNS7_10__identityEEEvT0_PT3_T1_NS0_13GridEvenShareISK_EET2_T4_E12temp_storage[44];
	ld.param.u32 	%r1, [_ZN3cub18CUB_300001_SM_10006detail6reduce18DeviceReduceKernelINS2_10policy_hubIijN4cuda3std3__44plusIiEEE10Policy1000EN6thrust24THRUST_300001_SM_1000_NS10device_ptrIiEEjS9_iNS7_10__identityEEEvT0_PT3_T1_NS0_13GridEvenShareISK_EET2_T4__param_3+20];
	ld.param.u32 	%r2, [_ZN3cub18CUB_300001_SM_10006detail6reduce18DeviceReduceKernelINS2_10policy_hubIijN4cuda3std3__44plusIiEEE10Policy1000EN6thrust24THRUST_300001_SM_1000_NS10device_ptrIiEEjS9_iNS7_10__identityEEEvT0_PT3_T1_NS0_13GridEvenShareISK_EET2_T4__param_3+24];
	ld.param.u64 	%rd3, [_ZN3cub18CUB_300001_SM_10006detail6reduce18DeviceReduceKernelINS2_10policy_hubIijN4cuda3std3__44plusIiEEE10Policy1000EN6thrust24THRUST_300001_SM_1000_NS10device_ptrIiEEjS9_iNS7_10__identityEEEvT0_PT3_T1_NS0_13GridEvenShareISK_EET2_T4__param_0];
	cvta.to.global.u64 	%rd1, %rd3;
	mov.u32 	%r3, %ctaid.x;
	shl.b32 	%r4, %r2, 12;
	shl.b32 	%r556, %r3, 12;
	sub.s32 	%r6, %r1, %r556;
	setp.gt.u32 	%p1, %r6, 4095;
	@%p1 bra 	$L__BB14_26;
	mov.u32 	%r7, %tid.x;
	setp.ge.u32 	%p23, %r7, %r6;
	mov.b32 	%r550, 0;
	mov.u32 	%r539, %r7;
	@%p23 bra 	$L__BB14_3;
	add.s32 	%r330, %r556, %r7;
	mul.wide.u32 	%rd66, %r330, 4;
	add.s64 	%rd67, %rd1, %rd66;
	ld.global.u32 	%r550, [%rd67];
	add.s32 	%r539, %r7, 256;
$L__BB14_3:
	setp.ge.u32 	%p24, %r539, %r6;
	@%p24 bra 	$L__BB14_17;
	not.b32 	%r332, %r539;
	add.s32 	%r333, %r1, %r332;
	sub.s32 	%r334, %r333, %r556;
	shr.u32 	%r335, %r334, 8;
	add.s32 	%r12, %r335, 1;
	and.b32  	%r13, %r12, 15;
	setp.lt.u32 	%p25, %r334, 3840;
	@%p25 bra 	$L__BB14_8;
	or.b32  	%r536, %r539, 2048;
	add.s32 	%r535, %r539, %r556;
	and.b32  	%r336, %r12, 33554416;
	neg.s32 	%r534, %r336;
$L__BB14_6:
	.pragma "nounroll";
	mul.wide.u32 	%rd68, %r535, 4;
	add.s64 	%rd69, %rd1, %rd68;
	ld.global.u32 	%r337, [%rd69];
	add.s32 	%r338, %r337, %r550;
	add.s32 	%r339, %r535, 256;
	mul.wide.u32 	%rd70, %r339, 4;
	add.s64 	%rd71, %rd1, %rd70;
	ld.global.u32 	%r340, [%rd71];
	add.s32 	%r341, %r340, %r338;
	add.s32 	%r342, %r535, 512;
	mul.wide.u32 	%rd72, %r342, 4;
	add.s64 	%rd73, %rd1, %rd72;
	ld.global.u32 	%r343, [%rd73];
	add.s32 	%r344, %r343, %r341;
	add.s32 	%r345, %r535, 768;
	mul.wide.u32 	%rd74, %r345, 4;
	add.s64 	%rd75, %rd1, %rd74;
	ld.global.u32 	%r346, [%rd75];
	add.s32 	%r347, %r346, %r344;
	add.s32 	%r348, %r535, 1024;
	mul.wide.u32 	%rd76, %r348, 4;
	add.s64 	%rd77, %rd1, %rd76;
	ld.global.u32 	%r349, [%rd77];
	add.s32 	%r350, %r349, %r347;
	add.s32 	%r351, %r535, 1280;
	mul.wide.u32 	%rd78, %r351, 4;
	add.s64 	%rd79, %rd1, %rd78;
	ld.global.u32 	%r352, [%rd79];
	add.s32 	%r353, %r352, %r350;
	add.s32 	%r354, %r535, 1536;
	mul.wide.u32 	%rd80, %r354, 4;
	add.s64 	%rd81, %rd1, %rd80;
	ld.global.u32 	%r355, [%rd81];
	add.s32 	%r356, %r355, %r353;
	add.s32 	%r357, %r535, 1792;
	mul.wide.u32 	%rd82, %r357, 4;
	add.s64 	%rd83, %rd1, %rd82;
	ld.global.u32 	%r358, [%rd83];
	add.s32 	%r359, %r358, %r356;
	add.s32 	%r360, %r535, 2048;
	mul.wide.u32 	%rd84, %r360, 4;
	add.s64 	%rd85, %rd1, %rd84;
	ld.global.u32 	%r361, [%rd85];
	add.s32 	%r362, %r361, %r359;
	add.s32 	%r363, %r535, 2304;
	mul.wide.u32 	%rd86, %r363, 4;
	add.s64 	%rd87, %rd1, %rd86;
	ld.global.u32 	%r364, [%rd87];
	add.s32 	%r365, %r364, %r362;
	add.s32 	%r366, %r535, 2560;
	mul.wide.u32 	%rd88, %r366, 4;
	add.s64 	%rd89, %rd1, %rd88;
	ld.global.u32 	%r367, [%rd89];
	add.s32 	%r368, %r367, %r365;
	add.s32 	%r369, %r535, 2816;
	mul.wide.u32 	%rd90, %r369, 4;
	add.s64 	%rd91, %rd1, %rd90;
	ld.global.u32 	%r370, [%rd91];
	add.s32 	%r371, %r370, %r368;
	add.s32 	%r372, %r535, 3072;
	mul.wide.u32 	%rd92, %r372, 4;
	add.s64 	%rd93, %rd1, %rd92;
	ld.global.u32 	%r373, [%rd93];
	add.s32 	%r374, %r373, %r371;
	add.s32 	%r375, %r535, 3328;
	mul.wide.u32 	%rd94, %r375, 4;
	add.s64 	%rd95, %rd1, %rd94;
	ld.global.u32 	%r376, [%rd95];
	add.s32 	%r377, %r376, %r374;
	add.s32 	%r378, %r535, 3584;
	mul.wide.u32 	%rd96, %r378, 4;
	add.s64 	%rd97, %rd1, %rd96;
	ld.global.u32 	%r379, [%rd97];
	add.s32 	%r380, %r379, %r377;
	add.s32 	%r381, %r535, 3840;
	mul.wide.u32 	%rd98, %r381, 4;
	add.s64 	%rd99, %rd1, %rd98;
	ld.global.u32 	%r382, [%rd99];
	add.s32 	%r550, %r382, %r380;
	add.s32 	%r536, %r536, 4096;
	add.s32 	%r535, %r535, 4096;
	add.s32 	%r534, %r534, 16;
	setp.ne.s32 	%p26, %r534, 0;
	@%p26 bra 	$L__BB14_6;
	add.s32 	%r539, %r536, -2048;
$L__BB14_8:
	setp.eq.s32 	%p27, %r13, 0;
	@%p27 bra 	$L__BB14_17;
	and.b32  	%r29, %r12, 7;
	setp.lt.u32 	%p28, %r13, 8;
	@%p28 bra 	$L__BB14_11;
	add.s32 	%r384, %r556, %r539;
	mul.wide.u32 	%rd100, %r384, 4;
	add.s64 	%rd101, %rd1, %rd100;
	ld.global.u32 	%r385, [%rd101];
	add.s32 	%r386, %r385, %r550;
	add.s32 	%r387, %r384, 256;
	mul.wide.u32 	%rd102, %r387, 4;
	add.s64 	%rd103, %rd1, %rd102;
	ld.global.u32 	%r388, [%rd103];
	add.s32 	%r389, %r388, %r386;
	add.s32 	%r390, %r384, 512;
	mul.wide.u32 	%rd104, %r390, 4;
	add.s64 	%rd105, %rd1, %rd104;
	ld.global.u32 	%r391, [%rd105];
	add.s32 	%r392, %r391, %r389;
	add.s32 	%r393, %r384, 768;
	mul.wide.u32 	%rd106, %r393, 4;
	add.s64 	%rd107, %rd1, %rd106;
	ld.global.u32 	%r394, [%rd107];
	add.s32 	%r395, %r394, %r392;
	add.s32 	%r396, %r384, 1024;
	mul.wide.u32 	%rd108, %r396, 4;
	add.s64 	%rd109, %rd1, %rd108;
	ld.global.u32 	%r397, [%rd109];
	add.s32 	%r398, %r397, %r395;
	add.s32 	%r399, %r384, 1280;
	mul.wide.u32 	%rd110, %r399, 4;
	add.s64 	%rd111, %rd1, %rd110;
	ld.global.u32 	%r400, [%rd111];
	add.s32 	%r401, %r400, %r398;
	add.s32 	%r402, %r384, 1536;
	mul.wide.u32 	%rd112, %r402, 4;
	add.s64 	%rd113, %rd1, %rd112;
	ld.global.u32 	%r403, [%rd113];
	add.s32 	%r404, %r403, %r401;
	add.s32 	%r405, %r384, 1792;
	mul.wide.u32 	%rd114, %r405, 4;
	add.s64 	%rd115, %rd1, %rd114;
	ld.global.u32 	%r406, [%rd115];
	add.s32 	%r550, %r406, %r404;
	add.s32 	%r539, %r539, 2048;
$L__BB14_11:
	setp.eq.s32 	%p29, %r29, 0;
	@%p29 bra 	$L__BB14_17;
	and.b32  	%r35, %r12, 3;
	setp.lt.u32 	%p30, %r29, 4;
	@%p30 bra 	$L__BB14_14;
	add.s32 	%r408, %r556, %r539;
	mul.wide.u32 	%rd116, %r408, 4;
	add.s64 	%rd117, %rd1, %rd116;
	ld.global.u32 	%r409, [%rd117];
	add.s32 	%r410, %r409, %r550;
	add.s32 	%r411, %r408, 256;
	mul.wide.u32 	%rd118, %r411, 4;
	add.s64 	%rd119, %rd1, %rd118;
	ld.global.u32 	%r412, [%rd119];
	add.s32 	%r413, %r412, %r410;
	add.s32 	%r414, %r408, 512;
	mul.wide.u32 	%rd120, %r414, 4;
	add.s64 	%rd121, %rd1, %rd120;
	ld.global.u32 	%r415, [%rd121];
	add.s32 	%r416, %r415, %r413;
	add.s32 	%r417, %r408, 768;
	mul.wide.u32 	%rd122, %r417, 4;
	add.s64 	%rd123, %rd1, %rd122;
	ld.global.u32 	%r418, [%rd123];
	add.s32 	%r550, %r418, %r416;
	add.s32 	%r539, %r539, 1024;
$L__BB14_14:
	setp.eq.s32 	%p31, %r35, 0;
	@%p31 bra 	$L__BB14_17;
	add.s32 	%r548, %r539, %r556;
	neg.s32 	%r547, %r35;
$L__BB14_16:
	.pragma "nounroll";
	mul.wide.u32 	%rd124, %r548, 4;
	add.s64 	%rd125, %rd1, %rd124;
	ld.global.u32 	%r419, [%rd125];
	add.s32 	%r550, %r419, %r550;
	add.s32 	%r548, %r548, 256;
	add.s32 	%r547, %r547, 1;
	setp.ne.s32 	%p32, %r547, 0;
	@%p32 bra 	$L__BB14_16;
$L__BB14_17:
	setp.lt.u32 	%p33, %r6, 256;
	@%p33 bra 	$L__BB14_22;
	// begin inline asm
	mov.u32 %r483, %laneid;
	// end inline asm
	mov.b32 	%r486, 1;
	mov.b32 	%r507, 31;
	mov.b32 	%r508, -1;
	// begin inline asm
	shfl.sync.down.b32 %r484, %r550, %r486, %r507, %r508;
	// end inline asm
	setp.gt.s32 	%p49, %r483, 30;
	selp.b32 	%r509, 0, %r484, %p49;
	add.s32 	%r490, %r509, %r550;
	mov.b32 	%r491, 2;
	// begin inline asm
	shfl.sync.down.b32 %r489, %r490, %r491, %r507, %r508;
	// end inline asm
	setp.gt.s32 	%p50, %r483, 29;
	selp.b32 	%r510, 0, %r489, %p50;
	add.s32 	%r495, %r490, %r510;
	mov.b32 	%r496, 4;
	// begin inline asm
	shfl.sync.down.b32 %r494, %r495, %r496, %r507, %r508;
	// end inline asm
	setp.gt.s32 	%p51, %r483, 27;
	selp.b32 	%r511, 0, %r494, %p51;
	add.s32 	%r500, %r495, %r511;
	mov.b32 	%r501, 8;
	// begin inline asm
	shfl.sync.down.b32 %r499, %r500, %r501, %r507, %r508;
	// end inline asm
	setp.gt.s32 	%p52, %r483, 23;
	selp.b32 	%r512, 0, %r499, %p52;
	add.s32 	%r505, %r500, %r512;
	mov.b32 	%r506, 16;
	// begin inline asm
	shfl.sync.down.b32 %r504, %r505, %r506, %r507, %r508;
	// end inline asm
	setp.gt.s32 	%p53, %r483, 15;
	selp.b32 	%r513, 0, %r504, %p53;
	add.s32 	%r574, %r505, %r513;
	setp.ne.s32 	%p54, %r483, 0;
	@%p54 bra 	$L__BB14_20;
	shr.u32 	%r514, %r7, 3;
	and.b32  	%r515, %r514, 124;
	mov.u32 	%r516, _ZZN3cub18CUB_300001_SM_10006detail6reduce18DeviceReduceKernelINS2_10policy_hubIijN4cuda3std3__44plusIiEEE10Policy1000EN6thrust24THRUST_300001_SM_1000_NS10device_ptrIiEEjS9_iNS7_10__identityEEEvT0_PT3_T1_NS0_13GridEvenShareISK_EET2_T4_E12temp_storage;
	add.s32 	%r517, %r516, %r515;
	st.shared.u32 	[%r517+8], %r574;
$L__BB14_20:
	bar.sync 	0;
	setp.ne.s32 	%p55, %r7, 0;
	@%p55 bra 	$L__BB14_48;
	ld.shared.u32 	%r518, [_ZZN3cub18CUB_300001_SM_10006detail6reduce18DeviceReduceKernelINS2_10policy_hubIijN4cuda3std3__44plusIiEEE10Policy1000EN6thrust24THRUST_300001_SM_1000_NS10device_ptrIiEEjS9_iNS7_10__identityEEEvT0_PT3_T1_NS0_13GridEvenShareISK_EET2_T4_E12temp_storage+12];
	add.s32 	%r519, %r518, %r574;
	ld.shared.u32 	%r520, [_ZZN3cub18CUB_300001_SM_10006detail6reduce18DeviceReduceKernelINS2_10policy_hubIijN4cuda3std3__44plusIiEEE10Policy1000EN6thrust24THRUST_300001_SM_1000_NS10device_ptrIiEEjS9_iNS7_10__identityEEEvT0_PT3_T1_NS0_13GridEvenShareISK_EET2_T4_E12temp_storage+16];
	add.s32 	%r521, %r519, %r520;
	ld.shared.u32 	%r522, [_ZZN3cub18CUB_300001_SM_10006detail6reduce18DeviceReduceKernelINS2_10policy_hubIijN4cuda3std3__44plusIiEEE10Policy1000EN6thrust24THRUST_300001_SM_1000_NS10device_ptrIiEEjS9_iNS7_10__identityEEEvT0_PT3_T1_NS0_13GridEvenShareISK_EET2_T4_E12temp_storage+20];
	add.s32 	%r523, %r521, %r522;
	ld.shared.u32 	%r524, [_ZZN3cub18CUB_300001_SM_10006detail6reduce18DeviceReduceKernelINS2_10policy_hubIijN4cuda3std3__44plusIiEEE10Policy1000EN6thrust24THRUST_300001_SM_1000_NS10device_ptrIiEEjS9_iNS7_10__identityEEEvT0_PT3_T1_NS0_13GridEvenShareISK_EET2_T4_E12temp_storage+24];
	add.s32 	%r525, %r523, %r524;
	ld.shared.u32 	%r526, [_ZZN3cub18CUB_300001_SM_10006detail6reduce18DeviceReduceKernelINS2_10policy_hubIijN4cuda3std3__44plusIiEEE10Policy1000EN6thrust24THRUST_300001_SM_1000_NS10device_ptrIiEEjS9_iNS7_10__identityEEEvT0_PT3_T1_NS0_13GridEvenShareISK_EET2_T4_E12temp_storage+28];
	add.s32 	%r527, %r525, %r526;
	ld.shared.u32 	%r528, [_ZZN3cub18CUB_300001_SM_10006detail6reduce18DeviceReduceKernelINS2_10policy_hubIijN4cuda3std3__44plusIiEEE10Policy1000EN6thrust24THRUST_300001_SM_1000_NS10device_ptrIiEEjS9_iNS7_10__identityEEEvT0_PT3_T1_NS0_13GridEvenShareISK_EET2_T4_E12temp_storage+32];
	add.s32 	%r529, %r527, %r528;
	ld.shared.u32 	%r530, [_ZZN3cub18CUB_300001_SM_10006detail6reduce18DeviceReduceKernelINS2_10policy_hubIijN4cuda3std3__44plusIiEEE10Policy1000EN6thrust24THRUST_300001_SM_1000_NS10device_ptrIiEEjS9_iNS7_10__identityEEEvT0_PT3_T1_NS0_13GridEvenShareISK_EET2_T4_E12temp_storage+36];
	add.s32 	%r574, %r529, %r530;
	bra.uni 	$L__BB14_48;
$L__BB14_22:
	// begin inline asm
	mov.u32 %r420, %laneid;
	// end inline asm
	and.b32  	%r446, %r7, 992;
	add.s32 	%r447, %r446, 32;
	setp.gt.u32 	%p34, %r447, %r6;
	not.b32 	%r448, %r446;
	add.s32 	%r449, %r6, %r448;
	selp.b32 	%r444, %r449, 31, %p34;
	mov.b32 	%r423, 1;
	mov.b32 	%r445, -1;
	// begin inline asm
	shfl.sync.down.b32 %r421, %r550, %r423, %r444, %r445;
	// end inline asm
	setp.lt.s32 	%p35, %r420, %r444;
	selp.b32 	%r450, %r421, 0, %p35;
	add.s32 	%r427, %r450, %r550;
	mov.b32 	%r428, 2;
	// begin inline asm
	shfl.sync.down.b32 %r426, %r427, %r428, %r444, %r445;
	// end inline asm
	add.s32 	%r451, %r420, 2;
	setp.gt.s32 	%p36, %r451, %r444;
	selp.b32 	%r452, 0, %r426, %p36;
	add.s32 	%r432, %r427, %r452;
	mov.b32 	%r433, 4;
	// begin inline asm
	shfl.sync.down.b32 %r431, %r432, %r433, %r444, %r445;
	// end inline asm
	add.s32 	%r453, %r420, 4;
	setp.gt.s32 	%p37, %r453, %r444;
	selp.b32 	%r454, 0, %r431, %p37;
	add.s32 	%r437, %r432, %r454;
	mov.b32 	%r438, 8;
	// begin inline asm
	shfl.sync.down.b32 %r436, %r437, %r438, %r444, %r445;
	// end inline asm
	add.s32 	%r455, %r420, 8;
	setp.gt.s32 	%p38, %r455, %r444;
	selp.b32 	%r456, 0, %r436, %p38;
	add.s32 	%r442, %r437, %r456;
	mov.b32 	%r443, 16;
	// begin inline asm
	shfl.sync.down.b32 %r441, %r442, %r443, %r444, %r445;
	// end inline asm
	add.s32 	%r457, %r420, 16;
	setp.gt.s32 	%p39, %r457, %r444;
	selp.b32 	%r458, 0, %r441, %p39;
	add.s32 	%r574, %r442, %r458;
	setp.ne.s32 	%p40, %r420, 0;
	@%p40 bra 	$L__BB14_24;
	shr.u32 	%r459, %r7, 3;
	and.b32  	%r460, %r459, 124;
	mov.u32 	%r461, _ZZN3cub18CUB_300001_SM_10006detail6reduce18DeviceReduceKernelINS2_10policy_hubIijN4cuda3std3__44plusIiEEE10Policy1000EN6thrust24THRUST_300001_SM_1000_NS10device_ptrIiEEjS9_iNS7_10__identityEEEvT0_PT3_T1_NS0_13GridEvenShareISK_EET2_T4_E12temp_storage;
	add.s32 	%r462, %r461, %r460;
	st.shared.u32 	[%r462+8], %r574;
$L__BB14_24:
	bar.sync 	0;
	setp.ne.s32 	%p41, %r7, 0;
	@%p41 bra 	$L__BB14_48;
	setp.gt.u32 	%p42, %r6, 32;
	ld.shared.u32 	%r463, [_ZZN3cub18CUB_300001_SM_10006detail6reduce18DeviceReduceKernelINS2_10policy_hubIijN4cuda3std3__44plusIiEEE10Policy1000EN6thrust24THRUST_300001_SM_1000_NS10device_ptrIiEEjS9_iNS7_10__identityEEEvT0_PT3_T1_NS0_13GridEvenShareISK_EET2_T4_E12temp_storage+12];
	selp.b32 	%r464, %r463, 0, %p42;
	add.s32 	%r465, %r464, %r574;
	setp.gt.u32 	%p43, %r6, 64;
	ld.shared.u32 	%r466, [_ZZN3cub18CUB_300001_SM_10006detail6reduce18DeviceReduceKernelINS2_10policy_hubIijN4cuda3std3__44plusIiEEE10Policy1000EN6thrust24THRUST_300001_SM_1000_NS10device_ptrIiEEjS9_iNS7_10__identityEEEvT0_PT3_T1_NS0_13GridEvenShareISK_EET2_T4_E12temp_storage+16];
	selp.b32 	%r467, %r466, 0, %p43;
	add.s32 	%r468, %r465, %r467;
	setp.gt.u32 	%p44, %r6, 96;
	ld.shared.u32 	%r469, [_ZZN3cub18CUB_300001_SM_10006detail6reduce18DeviceReduceKernelINS2_10policy_hubIijN4cuda3std3__44plusIiEEE10Policy1000EN6thrust24THRUST_300001_SM_1000_NS10device_ptrIiEEjS9_iNS7_10__identityEEEvT0_PT3_T1_NS0_13GridEvenShareISK_EET2_T4_E12temp_storage+20];
	selp.b32 	%r470, %r469, 0, %p44;
	add.s32 	%r471, %r468, %r470;
	setp.gt.u32 	%p45, %r6, 128;
	ld.shared.u32 	%r472, [_ZZN3cub18CUB_300001_SM_10006detail6reduce18DeviceReduceKernelINS2_10policy_hubIijN4cuda3std3__44plusIiEEE10Policy1000EN6thrust24THRUST_300001_SM_1000_NS10device_ptrIiEEjS9_iNS7_10__identityEEEvT0_PT3_T1_NS0_13GridEvenShareISK_EET2_T4_E12temp_storage+24];
	selp.b32 	%r473, %r472, 0, %p45;
	add.s32 	%r474, %r471, %r473;
	setp.gt.u32 	%p46, %r6, 160;
	ld.shared.u32 	%r475, [_ZZN3cub18CUB_300001_SM_10006detail6reduce18DeviceReduceKernelINS2_10policy_hubIijN4cuda3std3__44plusIiEEE10Policy1000EN6thrust24THRUST_300001_SM_1000_NS10device_ptrIiEEjS9_iNS7_10__identityEEEvT0_PT3_T1_NS0_13GridEvenShareISK_EET2_T4_E12temp_storage+28];
	selp.b32 	%r476, %r475, 0, %p46;
	add.s32 	%r477, %r474, %r476;
	setp.gt.u32 	%p47, %r6, 192;
	ld.shared.u32 	%r478, [_ZZN3cub18CUB_300001_SM_10006detail6reduce18DeviceReduceKernelINS2_10policy_hubIijN4cuda3std3__44plusIiEEE10Policy1000EN6thrust24THRUST_300001_SM_1000_NS10device_ptrIiEEjS9_iNS7_10__identityEEEvT0_PT3_T1_NS0_13GridEvenShareISK_EET2_T4_E12temp_storage+32];
	selp.b32 	%r479, %r478, 0, %p47;
	add.s32 	%r480, %r477, %r479;
	setp.gt.u32 	%p48, %r6, 224;
	ld.shared.u32 	%r481, [_ZZN3cub18CUB_300001_SM_10006detail6reduce18DeviceReduceKernelINS2_10policy_hubIijN4cuda3std3__44plusIiEEE10Policy1000EN6thrust24THRUST_300001_SM_1000_NS10device_ptrIiEEjS9_iNS7_10__identityEEEvT0_PT3_T1_NS0_13GridEvenShareISK_EET2_T4_E12temp_storage+36];
	selp.b32 	%r482, %r481, 0, %p48;
	add.s32 	%r574, %r480, %r482;
	bra.uni 	$L__BB14_48;
$L__BB14_26:
	mov.u32 	%r54, %tid.x;
	add.s32 	%r110, %r54, %r556;
	mul.wide.u32 	%rd4, %r110, 4;
	add.s64 	%rd5, %rd1, %rd4;
	ld.global.u32 	%r111, [%rd5];
	ld.global.u32 	%r112, [%rd5+1024];
	ld.global.u32 	%r113, [%rd5+2048];
	ld.global.u32 	%r114, [%rd5+3072];
	ld.global.u32 	%r115, [%rd5+4096];
	ld.global.u32 	%r116, [%rd5+5120];
	ld.global.u32 	%r117, [%rd5+6144];
	ld.global.u32 	%r118, [%rd5+7168];
	ld.global.u32 	%r119, [%rd5+8192];
	ld.global.u32 	%r120, [%rd5+9216];
	ld.global.u32 	%r121, [%rd5+10240];
	ld.global.u32 	%r122, [%rd5+11264];
	ld.global.u32 	%r123, [%rd5+12288];
	ld.global.u32 	%r124, [%rd5+13312];
	ld.global.u32 	%r125, [%rd5+14336];
	ld.global.u32 	%r126, [%rd5+15360];
	add.s32 	%r127, %r112, %r111;
	add.s32 	%r128, %r113, %r127;
	add.s32 	%r129, %r114, %r128;
	add.s32 	%r130, %r115, %r129;
	add.s32 	%r131, %r116, %r130;
	add.s32 	%r132, %r117, %r131;
	add.s32 	%r133, %r118, %r132;
	add.s32 	%r134, %r119, %r133;
	add.s32 	%r135, %r120, %r134;
	add.s32 	%r136, %r121, %r135;
	add.s32 	%r137, %r122, %r136;
	add.s32 	%r138, %r123, %r137;
	add.s32 	%r139, %r124, %r138;
	add.s32 	%r140, %r125, %r139;
	add.s32 	%r573, %r126, %r140;
	setp.lt.u32 	%p2, %r6, %r4;
	@%p2 bra 	$L__BB14_44;
	add.s32 	%r56, %r4, %r556;
	not.b32 	%r142, %r54;
	add.s32 	%r143, %r142, %r1;
	sub.s32 	%r144, %r143, %r4;
	sub.s32 	%r552, %r144, %r556;
	add.s32 	%r145, %r56, %r54;
	add.s32 	%r551, %r145, 2048;
	mov.b32 	%r554, 0;
	mov.u32 	%r553, %r56;
$L__BB14_28:
	add.s32 	%r556, %r556, %r4;
	add.s32 	%r147, %r1, -4096;
	setp.gt.u32 	%p3, %r556, %r147;
	@%p3 bra 	$L__BB14_30;
	add.s32 	%r148, %r54, %r556;
	mul.wide.u32 	%rd6, %r148, 4;
	add.s64 	%rd7, %rd1, %rd6;
	ld.global.u32 	%r149, [%rd7];
	ld.global.u32 	%r150, [%rd7+1024];
	ld.global.u32 	%r151, [%rd7+2048];
	ld.global.u32 	%r152, [%rd7+3072];
	ld.global.u32 	%r153, [%rd7+4096];
	ld.global.u32 	%r154, [%rd7+5120];
	ld.global.u32 	%r155, [%rd7+6144];
	ld.global.u32 	%r156, [%rd7+7168];
	ld.global.u32 	%r157, [%rd7+8192];
	ld.global.u32 	%r158, [%rd7+9216];
	ld.global.u32 	%r159, [%rd7+10240];
	ld.global.u32 	%r160, [%rd7+11264];
	ld.global.u32 	%r161, [%rd7+12288];
	ld.global.u32 	%r162, [%rd7+13312];
	ld.global.u32 	%r163, [%rd7+14336];
	ld.global.u32 	%r164, [%rd7+15360];
	add.s32 	%r165, %r149, %r573;
	add.s32 	%r166, %r150, %r165;
	add.s32 	%r167, %r151, %r166;
	add.s32 	%r168, %r152, %r167;
	add.s32 	%r169, %r153, %r168;
	add.s32 	%r170, %r154, %r169;
	add.s32 	%r171, %r155, %r170;
	add.s32 	%r172, %r156, %r171;
	add.s32 	%r173, %r157, %r172;
	add.s32 	%r174, %r158, %r173;
	add.s32 	%r175, %r159, %r174;
	add.s32 	%r176, %r160, %r175;
	add.s32 	%r177, %r161, %r176;
	add.s32 	%r178, %r162, %r177;
	add.s32 	%r179, %r163, %r178;
	add.s32 	%r573, %r164, %r179;
	sub.s32 	%r180, %r1, %r556;
	setp.lt.u32 	%p4, %r180, %r4;
	add.s32 	%r554, %r554, 1;
	add.s32 	%r553, %r553, %r4;
	sub.s32 	%r552, %r552, %r4;
	add.s32 	%r551, %r551, %r4;
	@%p4 bra 	$L__BB14_44;
	bra.uni 	$L__BB14_28;
$L__BB14_30:
	setp.le.u32 	%p5, %r1, %r556;
	sub.s32 	%r182, %r1, %r556;
	setp.ge.s32 	%p6, %r54, %r182;
	or.pred  	%p7, %p5, %p6;
	@%p7 bra 	$L__BB14_44;
	not.b32 	%r185, %r54;
	add.s32 	%r186, %r1, %r185;
	sub.s32 	%r187, %r186, %r56;
	mul.lo.s32 	%r188, %r2, %r554;
	shl.b32 	%r189, %r188, 12;
	sub.s32 	%r190, %r187, %r189;
	shr.u32 	%r191, %r190, 8;
	add.s32 	%r71, %r191, 1;
	and.b32  	%r72, %r71, 15;
	setp.lt.u32 	%p8, %r190, 3840;
	mov.u32 	%r565, %r54;
	@%p8 bra 	$L__BB14_35;
	or.b32  	%r559, %r54, 2048;
	shr.u32 	%r192, %r552, 8;
	add.s32 	%r193, %r192, 1;
	and.b32  	%r194, %r193, 33554416;
	neg.s32 	%r557, %r194;
$L__BB14_33:
	.pragma "nounroll";
	add.s32 	%r195, %r551, -2048;
	mul.wide.u32 	%rd8, %r195, 4;
	add.s64 	%rd9, %rd1, %rd8;
	ld.global.u32 	%r196, [%rd9];
	add.s32 	%r197, %r196, %r573;
	add.s32 	%r198, %r551, -1792;
	mul.wide.u32 	%rd10, %r198, 4;
	add.s64 	%rd11, %rd1, %rd10;
	ld.global.u32 	%r199, [%rd11];
	add.s32 	%r200, %r199, %r197;
	add.s32 	%r201, %r551, -1536;
	mul.wide.u32 	%rd12, %r201, 4;
	add.s64 	%rd13, %rd1, %rd12;
	ld.global.u32 	%r202, [%rd13];
	add.s32 	%r203, %r202, %r200;
	add.s32 	%r204, %r551, -1280;
	mul.wide.u32 	%rd14, %r204, 4;
	add.s64 	%rd15, %rd1, %rd14;
	ld.global.u32 	%r205, [%rd15];
	add.s32 	%r206, %r205, %r203;
	add.s32 	%r207, %r551, -1024;
	mul.wide.u32 	%rd16, %r207, 4;
	add.s64 	%rd17, %rd1, %rd16;
	ld.global.u32 	%r208, [%rd17];
	add.s32 	%r209, %r208, %r206;
	add.s32 	%r210, %r551, -768;
	mul.wide.u32 	%rd18, %r210, 4;
	add.s64 	%rd19, %rd1, %rd18;
	ld.global.u32 	%r211, [%rd19];
	add.s32 	%r212, %r211, %r209;
	add.s32 	%r213, %r551, -512;
	mul.wide.u32 	%rd20, %r213, 4;
	add.s64 	%rd21, %rd1, %rd20;
	ld.global.u32 	%r214, [%rd21];
	add.s32 	%r215, %r214, %r212;
	add.s32 	%r216, %r551, 1792;
	add.s32 	%r217, %r551, -256;
	mul.wide.u32 	%rd22, %r217, 4;
	add.s64 	%rd23, %rd1, %rd22;
	ld.global.u32 	%r218, [%rd23];
	add.s32 	%r219, %r218, %r215;
	mul.wide.u32 	%rd24, %r551, 4;
	add.s64 	%rd25, %rd1, %rd24;
	ld.global.u32 	%r220, [%rd25];
	add.s32 	%r221, %r220, %r219;
	add.s32 	%r222, %r551, 256;
	mul.wide.u32 	%rd26, %r222, 4;
	add.s64 	%rd27, %rd1, %rd26;
	ld.global.u32 	%r223, [%rd27];
	add.s32 	%r224, %r223, %r221;
	add.s32 	%r225, %r551, 512;
	mul.wide.u32 	%rd28, %r225, 4;
	add.s64 	%rd29, %rd1, %rd28;
	ld.global.u32 	%r226, [%rd29];
	add.s32 	%r227, %r226, %r224;
	add.s32 	%r228, %r551, 768;
	mul.wide.u32 	%rd30, %r228, 4;
	add.s64 	%rd31, %rd1, %rd30;
	ld.global.u32 	%r229, [%rd31];
	add.s32 	%r230, %r229, %r227;
	add.s32 	%r231, %r551, 1024;
	mul.wide.u32 	%rd32, %r231, 4;
	add.s64 	%rd33, %rd1, %rd32;
	ld.global.u32 	%r232, [%rd33];
	add.s32 	%r233, %r232, %r230;
	add.s32 	%r234, %r551, 1280;
	mul.wide.u32 	%rd34, %r234, 4;
	add.s64 	%rd35, %rd1, %rd34;
	ld.global.u32 	%r235, [%rd35];
	add.s32 	%r236, %r235, %r233;
	add.s32 	%r237, %r551, 1536;
	mul.wide.u32 	%rd36, %r237, 4;
	add.s64 	%rd37, %rd1, %rd36;
	ld.global.u32 	%r238, [%rd37];
	add.s32 	%r239, %r238, %r236;
	mul.wide.u32 	%rd38, %r216, 4;
	add.s64 	%rd39, %rd1, %rd38;
	ld.global.u32 	%r240, [%rd39];
	add.s32 	%r573, %r240, %r239;
	add.s32 	%r559, %r559, 4096;
	add.s32 	%r551, %r551, 4096;
	add.s32 	%r557, %r557, 16;
	setp.ne.s32 	%p9, %r557, 0;
	@%p9 bra 	$L__BB14_33;
	add.s32 	%r565, %r559, -2048;
$L__BB14_35:
	setp.eq.s32 	%p10, %r72, 0;
	@%p10 bra 	$L__BB14_44;
	and.b32  	%r87, %r71, 7;
	setp.lt.u32 	%p11, %r72, 8;
	@%p11 bra 	$L__BB14_38;
	add.s32 	%r242, %r565, %r556;
	mul.wide.u32 	%rd40, %r242, 4;
	add.s64 	%rd41, %rd1, %rd40;
	ld.global.u32 	%r243, [%rd41];
	add.s32 	%r244, %r243, %r573;
	add.s32 	%r245, %r242, 256;
	mul.wide.u32 	%rd42, %r245, 4;
	add.s64 	%rd43, %rd1, %rd42;
	ld.global.u32 	%r246, [%rd43];
	add.s32 	%r247, %r246, %r244;
	add.s32 	%r248, %r242, 512;
	mul.wide.u32 	%rd44, %r248, 4;
	add.s64 	%rd45, %rd1, %rd44;
	ld.global.u32 	%r249, [%rd45];
	add.s32 	%r250, %r249, %r247;
	add.s32 	%r251, %r242, 768;
	mul.wide.u32 	%rd46, %r251, 4;
	add.s64 	%rd47, %rd1, %rd46;
	ld.global.u32 	%r252, [%rd47];
	add.s32 	%r253, %r252, %r250;
	add.s32 	%r254, %r242, 1024;
	mul.wide.u32 	%rd48, %r254, 4;
	add.s64 	%rd49, %rd1, %rd48;
	ld.global.u32 	%r255, [%rd49];
	add.s32 	%r256, %r255, %r253;
	add.s32 	%r257, %r242, 1280;
	mul.wide.u32 	%rd50, %r257, 4;
	add.s64 	%rd51, %rd1, %rd50;
	ld.global.u32 	%r258, [%rd51];
	add.s32 	%r259, %r258, %r256;
	add.s32 	%r260, %r242, 1536;
	mul.wide.u32 	%rd52, %r260, 4;
	add.s64 	%rd53, %rd1, %rd52;
	ld.global.u32 	%r261, [%rd53];
	add.s32 	%r262, %r261, %r259;
	add.s32 	%r263, %r242, 1792;
	mul.wide.u32 	%rd54, %r263, 4;
	add.s64 	%rd55, %rd1, %rd54;
	ld.global.u32 	%r264, [%rd55];
	add.s32 	%r573, %r264, %r262;
	add.s32 	%r565, %r565, 2048;
$L__BB14_38:
	setp.eq.s32 	%p12, %r87, 0;
	@%p12 bra 	$L__BB14_44;
	setp.lt.u32 	%p13, %r87, 4;
	@%p13 bra 	$L__BB14_41;
	add.s32 	%r266, %r565, %r556;
	mul.wide.u32 	%rd56, %r266, 4;
	add.s64 	%rd57, %rd1, %rd56;
	ld.global.u32 	%r267, [%rd57];
	add.s32 	%r268, %r267, %r573;
	add.s32 	%r269, %r266, 256;
	mul.wide.u32 	%rd58, %r269, 4;
	add.s64 	%rd59, %rd1, %rd58;
	ld.global.u32 	%r270, [%rd59];
	add.s32 	%r271, %r270, %r268;
	add.s32 	%r272, %r266, 512;
	mul.wide.u32 	%rd60, %r272, 4;
	add.s64 	%rd61, %rd1, %rd60;
	ld.global.u32 	%r273, [%rd61];
	add.s32 	%r274, %r273, %r271;
	add.s32 	%r275, %r266, 768;
	mul.wide.u32 	%rd62, %r275, 4;
	add.s64 	%rd63, %rd1, %rd62;
	ld.global.u32 	%r276, [%rd63];
	add.s32 	%r573, %r276, %r274;
	add.s32 	%r565, %r565, 1024;
$L__BB14_41:
	and.b32  	%r277, %r71, 3;
	setp.eq.s32 	%p14, %r277, 0;
	@%p14 bra 	$L__BB14_44;
	add.s32 	%r571, %r565, %r553;
	cvt.u16.u32 	%rs1, %r552;
	shr.u16 	%rs2, %rs1, 8;
	add.s16 	%rs3, %rs2, 1;
	cvt.u32.u16 	%r278, %rs3;
	and.b32  	%r279, %r278, 3;
	neg.s32 	%r570, %r279;
$L__BB14_43:
	.pragma "nounroll";
	mul.wide.u32 	%rd64, %r571, 4;
	add.s64 	%rd65, %rd1, %rd64;
	ld.global.u32 	%r280, [%rd65];
	add.s32 	%r573, %r280, %r573;
	add.s32 	%r571, %r571, 256;
	add.s32 	%r570, %r570, 1;
	setp.ne.s32 	%p15, %r570, 0;
	@%p15 bra 	$L__BB14_43;
$L__BB14_44:
	// begin inline asm
	mov.u32 %r281, %laneid;
	// end inline asm
	mov.b32 	%r284, 1;
	mov.b32 	%r305, 31;
	mov.b32 	%r306, -1;
	// begin inline asm
	shfl.sync.down.b32 %r282, %r573, %r284, %r305, %r306;
	// end inline asm
	setp.gt.s32 	%p16, %r281, 30;
	selp.b32 	%r307, 0, %r282, %p16;
	add.s32 	%r288, %r307, %r573;
	mov.b32 	%r289, 2;
	// begin inline asm
	shfl.sync.down.b32 %r287, %r288, %r289, %r305, %r306;
	// end inline asm
	setp.gt.s32 	%p17, %r281, 29;
	selp.b32 	%r308, 0, %r287, %p17;
	add.s32 	%r293, %r288, %r308;
	mov.b32 	%r294, 4;
	// begin inline asm
	shfl.sync.down.b32 %r292, %r293, %r294, %r305, %r306;
	// end inline asm
	setp.gt.s32 	%p18, %r281, 27;
	selp.b32 	%r309, 0, %r292, %p18;
	add.s32 	%r298, %r293, %r309;
	mov.b32 	%r299, 8;
	// begin inline asm
	shfl.sync.down.b32 %r297, %r298, %r299, %r305, %r306;
	// end inline asm
	setp.gt.s32 	%p19, %r281, 23;
	selp.b32 	%r310, 0, %r297, %p19;
	add.s32 	%r303, %r298, %r310;
	mov.b32 	%r304, 16;
	// begin inline asm
	shfl.sync.down.b32 %r302, %r303, %r304, %r305, %r306;
	// end inline asm
	setp.gt.s32 	%p20, %r281, 15;
	selp.b32 	%r311, 0, %r302, %p20;
	add.s32 	%r574, %r303, %r311;
	setp.ne.s32 	%p21, %r281, 0;
	@%p21 bra 	$L__BB14_46;
	shr.u32 	%r312, %r54, 3;
	and.b32  	%r313, %r312, 124;
	mov.u32 	%r314, _ZZN3cub18CUB_300001_SM_10006detail6reduce18DeviceReduceKernelINS2_10policy_hubIijN4cuda3std3__44plusIiEEE10Policy1000EN6thrust24THRUST_300001_SM_1000_NS10device_ptrIiEEjS9_iNS7_10__identityEEEvT0_PT3_T1_NS0_13GridEvenShareISK_EET2_T4_E12temp_storage;
	add.s32 	%r315, %r314, %r313;
	st.shared.u32 	[%r315+8], %r574;
$L__BB14_46:
	bar.sync 	0;
	setp.ne.s32 	%p22, %r54, 0;
	@%p22 bra 	$L__BB14_48;
	ld.shared.u32 	%r316, [_ZZN3cub18CUB_300001_SM_10006detail6reduce18DeviceReduceKernelINS2_10policy_hubIijN4cuda3std3__44plusIiEEE10Policy1000EN6thrust24THRUST_300001_SM_1000_NS10device_ptrIiEEjS9_iNS7_10__identityEEEvT0_PT3_T1_NS0_13GridEvenShareISK_EET2_T4_E12temp_storage+12];
	add.s32 	%r317, %r316, %r574;
	ld.shared.u32 	%r318, [_ZZN3cub18CUB_300001_SM_10006detail6reduce18DeviceReduceKernelINS2_10policy_hubIijN4cuda3std3__44plusIiEEE10Policy1000EN6thrust24THRUST_300001_SM_1000_NS10device_ptrIiEEjS9_iNS7_10__identityEEEvT0_PT3_T1_NS0_13GridEvenShareISK_EET2_T4_E12temp_storage+16];
	add.s32 	%r319, %r317, %r318;
	ld.shared.u32 	%r320, [_ZZN3cub18CUB_300001_SM_10006detail6reduce18DeviceReduceKernelINS2_10policy_hubIijN4cuda3std3__44plusIiEEE10Policy1000EN6thrust24THRUST_300001_SM_1000_NS10device_ptrIiEEjS9_iNS7_10__identityEEEvT0_PT3_T1_NS0_13GridEvenShareISK_EET2_T4_E12temp_storage+20];
	add.s32 	%r321, %r319, %r320;
	ld.shared.u32 	%r322, [_ZZN3cub18CUB_300001_SM_10006detail6reduce18DeviceReduceKernelINS2_10policy_hubIijN4cuda3std3__44plusIiEEE10Policy1000EN6thrust24THRUST_300001_SM_1000_NS10device_ptrIiEEjS9_iNS7_10__identityEEEvT0_PT3_T1_NS0_13GridEvenShareISK_EET2_T4_E12temp_storage+24];
	add.s32 	%r323, %r321, %r322;
	ld.shared.u32 	%r324, [_ZZN3cub18CUB_300001_SM_10006detail6reduce18DeviceReduceKernelINS2_10policy_hubIijN4cuda3std3__44plusIiEEE10Policy1000EN6thrust24THRUST_300001_SM_1000_NS10device_ptrIiEEjS9_iNS7_10__identityEEEvT0_PT3_T1_NS0_13GridEvenShareISK_EET2_T4_E12temp_storage+28];
	add.s32 	%r325, %r323, %r324;
	ld.shared.u32 	%r326, [_ZZN3cub18CUB_300001_SM_10006detail6reduce18DeviceReduceKernelINS2_10policy_hubIijN4cuda3std3__44plusIiEEE10Policy1000EN6thrust24THRUST_300001_SM_1000_NS10device_ptrIiEEjS9_iNS7_10__identityEEEvT0_PT3_T1_NS0_13GridEvenShareISK_EET2_T4_E12temp_storage+32];
	add.s32 	%r327, %r325, %r326;
	ld.shared.u32 	%r328, [_ZZN3cub18CUB_300001_SM_10006detail6reduce18DeviceReduceKernelINS2_10policy_hubIijN4cuda3std3__44plusIiEEE10Policy1000EN6thrust24THRUST_300001_SM_1000_NS10device_ptrIiEEjS9_iNS7_10__identityEEEvT0_PT3_T1_NS0_13GridEvenShareISK_EET2_T4_E12temp_storage+36];
	add.s32 	%r574, %r327, %r328;
$L__BB14_48:
	mov.u32 	%r531, %tid.x;
	setp.ne.s32 	%p56, %r531, 0;
	@%p56 bra 	$L__BB14_50;
	ld.param.u64 	%rd129, [_ZN3cub18CUB_300001_SM_10006detail6reduce18DeviceReduceKernelINS2_10policy_hubIijN4cuda3std3__44plusIiEEE10Policy1000EN6thrust24THRUST_300001_SM_1000_NS10device_ptrIiEEjS9_iNS7_10__identityEEEvT0_PT3_T1_NS0_13GridEvenShareISK_EET2_T4__param_1];
	cvta.to.global.u64 	%rd126, %rd129;
	mul.wide.u32 	%rd127, %r3, 4;
	add.s64 	%rd128, %rd126, %rd127;
	st.global.u32 	[%rd128], %r574;
$L__BB14_50:
	ret;

}
	// .globl	_ZN3cub18CUB_300001_SM_10006detail6reduce28DeviceReduceSingleTileKernelINS2_10policy_hubIijN4cuda3std3__44plusIiEEE10Policy1000EPiSC_iS9_iiNS7_10__identityEEEvT0_T1_T2_T3_T4_T6_
.visible .entry _ZN3cub18CUB_300001_SM_10006detail6reduce28DeviceReduceSingleTileKernelINS2_10policy_hubIijN4cuda3std3__44plusIiEEE10Policy1000EPiSC_iS9_iiNS7_10__identityEEEvT0_T1_T2_T3_T4_T6_(
	.param .u64 .ptr .align 1 _ZN3cub18CUB_300001_SM_10006detail6reduce28DeviceReduceSingleTileKernelINS2_10policy_hubIijN4cuda3std3__44plusIiEEE10Policy1000EPiSC_iS9_iiNS7_10__identityEEEvT0_T1_T2_T3_T4_T6__param_0,
	.param .u64 .ptr .align 1 _ZN3cub18CUB_300001_SM_10006detail6reduce28DeviceReduceSingleTileKernelINS2_10policy_hubIijN4cuda3std3__44plusIiEEE10Policy1000EPiSC_iS9_iiNS7_10__identityEEEvT0_T1_T2_T3_T4_T6__param_1,
	.param .u32 _ZN3cub18CUB_300001_SM_10006detail6reduce28DeviceReduceSingleTileKernelINS2_10policy_hubIijN4cuda3std3__44plusIiEEE10Policy1000EPiSC_iS9_iiNS7_10__identityEEEvT0_T1_T2_T3_T4_T6__param_2,
	.param .align 1 .b8 _ZN3cub18CUB_300001_SM_10006detail6reduce28DeviceReduceSingleTileKernelINS2_10policy_hubIijN4cuda3std3__44plusIiEEE10Policy1000EPiSC_iS9_iiNS7_10__identityEEEvT0_T1_T2_T3_T4_T6__param_3[1],
	.param .u32 _ZN3cub18CUB_300001_SM_10006detail6reduce28DeviceReduceSingleTileKernelINS2_10policy_hubIijN4cuda3std3__44plusIiEEE10Policy1000EPiSC_iS9_iiNS7_10__identityEEEvT0_T1_T2_T3_T4_T6__param_4,
	.param .align 1 .b8 _ZN3cub18CUB_300001_SM_10006detail6reduce28DeviceReduceSingleTileKernelINS2_10policy_hubIijN4cuda3std3__44plusIiEEE10Policy1000EPiSC_iS9_iiNS7_10__identityEEEvT0_T1_T2_T3_T4_T6__param_5[1]
)
.maxntid 256
.minnctapersm 1
{
	.reg .pred 	%p<97>;
	.reg .b32 	%r<687>;
	.reg .b64 	%rd<125>;
	// demoted variable
	.shared .align 4 .b8 _ZZN3cub18CUB_300001_SM_10006detail6reduce28DeviceReduceSingleTileKernelINS2_10policy_hubIijN4cuda3std3__44plusIiEEE10Policy1000EPiSC_iS9_iiNS7_10__identityEEEvT0_T1_T2_T3_T4_T6_E12temp_storage[44];
	ld.param.u64 	%rd16, [_ZN3cub18CUB_300001_SM_10006detail6reduce28DeviceReduceSingleTileKernelINS2_10policy_hubIijN4cuda3std3__44plusIiEEE10Policy1000EPiSC_iS9_iiNS7_10__identityEEEvT0_T1_T2_T3_T4_T6__param_0];
	ld.param.u64 	%rd17, [_ZN3cub18CUB_300001_SM_10006detail6reduce28DeviceReduceSingleTileKernelINS2_10policy_hubIijN4cuda3std3__44plusIiEEE10Policy1000EPiSC_iS9_iiNS7_10__identityEEEvT0_T1_T2_T3_T4_T6__param_1];
	ld.param.u32 	%r120, [_ZN3cub18CUB_300001_SM_10006detail6reduce28DeviceReduceSingleTileKernelINS2_10policy_hubIijN4cuda3std3__44plusIiEEE10Policy1000EPiSC_iS9_iiNS7_10__identityEEEvT0_T1_T2_T3_T4_T6__param_2];
	ld.param.u32 	%r121, [_ZN3cub18CUB_300001_SM_10006detail6reduce28DeviceReduceSingleTileKernelINS2_10policy_hubIijN4cuda3std3__44plusIiEEE10Policy1000EPiSC_iS9_iiNS7_10__identityEEEvT0_T1_T2_T3_T4_T6__param_4];
	cvta.to.global.u64 	%rd1, %rd17;
	setp.ne.s32 	%p1, %r120, 0;
	@%p1 bra 	$L__BB15_3;
	mov.u32 	%r633, %tid.x;
	setp.ne.s32 	%p96, %r633, 0;
	@%p96 bra 	$L__BB15_74;
	st.global.u32 	[%rd1], %r121;
	bra.uni 	$L__BB15_74;
$L__BB15_3:
	and.b64  	%rd18, %rd16, 15;
	setp.ne.s64 	%p2, %rd18, 0;
	@%p2 bra 	$L__BB15_38;
	setp.gt.s32 	%p49, %r120, 4095;
	@%p49 bra 	$L__BB15_22;
	mov.u32 	%r1, %tid.x;
	setp.ge.s32 	%p66, %r1, %r120;
	mov.b32 	%r644, 0;
	mov.u32 	%r639, %r1;
	@%p66 bra 	$L__BB15_7;
	mul.wide.u32 	%rd113, %r1, 4;
	add.s64 	%rd112, %rd16, %rd113;
	// begin inline asm
	ld.global.nc.u32 %r644, [%rd112];
	// end inline asm
	add.s32 	%r639, %r1, 256;
$L__BB15_7:
	setp.ge.s32 	%p67, %r639, %r120;
	@%p67 bra 	$L__BB15_13;
	not.b32 	%r507, %r639;
	add.s32 	%r6, %r120, %r507;
	and.b32  	%r508, %r6, 768;
	setp.eq.s32 	%p68, %r508, 768;
	@%p68 bra 	$L__BB15_11;
	mul.wide.u32 	%rd114, %r639, 4;
	add.s64 	%rd121, %rd16, %rd114;
	shr.u32 	%r509, %r6, 8;
	add.s32 	%r510, %r509, 1;
	and.b32  	%r511, %r510, 3;
	neg.s32 	%r636, %r511;
$L__BB15_10:
	.pragma "nounroll";
	// begin inline asm
	ld.global.nc.u32 %r512, [%rd121];
	// end inline asm
	add.s32 	%r644, %r512, %r644;
	add.s32 	%r639, %r639, 256;
	add.s64 	%rd121, %rd121, 1024;
	add.s32 	%r636, %r636, 1;
	setp.ne.s32 	%p69, %r636, 0;
	@%p69 bra 	$L__BB15_10;
$L__BB15_11:
	setp.lt.u32 	%p70, %r6, 768;
	@%p70 bra 	$L__BB15_13;
$L__BB15_12:
	mul.wide.s32 	%rd120, %r639, 4;
	add.s64 	%rd116, %rd16, %rd120;
	// begin inline asm
	ld.global.nc.u32 %r513, [%rd116];
	// end inline asm
	add.s32 	%r517, %r513, %r644;
	add.s64 	%rd117, %rd116, 1024;
	// begin inline asm
	ld.global.nc.u32 %r514, [%rd117];
	// end inline asm
	add.s32 	%r518, %r514, %r517;
	add.s64 	%rd118, %rd116, 2048;
	// begin inline asm
	ld.global.nc.u32 %r515, [%rd118];
	// end inline asm
	add.s32 	%r519, %r515, %r518;
	add.s64 	%rd119, %rd116, 3072;
	// begin inline asm
	ld.global.nc.u32 %r516, [%rd119];
	// end inline asm
	add.s32 	%r644, %r516, %r519;
	add.s32 	%r639, %r639, 1024;
	setp.lt.s32 	%p71, %r639, %r120;
	@%p71 bra 	$L__BB15_12;
$L__BB15_13:
	setp.lt.s32 	%p72, %r120, 256;
	@%p72 bra 	$L__BB15_18;
	// begin inline asm
	mov.u32 %r583, %laneid;
	// end inline asm
	mov.b32 	%r586, 1;
	mov.b32 	%r607, 31;
	mov.b32 	%r608, -1;
	// begin inline asm
	shfl.sync.down.b32 %r584, %r644, %r586, %r607, %r608;
	// end inline asm
	setp.gt.s32 	%p88, %r583, 30;
	selp.b32 	%r609, 0, %r584, %p88;
	add.s32 	%r590, %r609, %r644;
	mov.b32 	%r591, 2;
	// begin inline asm
	shfl.sync.down.b32 %r589, %r590, %r591, %r607, %r608;
	// end inline asm
	setp.gt.s32 	%p89, %r583, 29;
	selp.b32 	%r610, 0, %r589, %p89;
	add.s32 	%r595, %r590, %r610;
	mov.b32 	%r596, 4;
	// begin inline asm
	shfl.sync.down.b32 %r594, %r595, %r596, %r607, %r608;
	// end inline asm
	setp.gt.s32 	%p90, %r583, 27;
	selp.b32 	%r611, 0, %r594, %p90;
	add.s32 	%r600, %r595, %r611;
	mov.b32 	%r601, 8;
	// begin inline asm
	shfl.sync.down.b32 %r599, %r600, %r601, %r607, %r608;
	// end inline asm
	setp.gt.s32 	%p91, %r583, 23;
	selp.b32 	%r612, 0, %r599, %p91;
	add.s32 	%r605, %r600, %r612;
	mov.b32 	%r606, 16;
	// begin inline asm
	shfl.sync.down.b32 %r604, %r605, %r606, %r607, %r608;
	// end inline asm
	setp.gt.s32 	%p92, %r583, 15;
	selp.b32 	%r613, 0, %r604, %p92;
	add.s32 	%r686, %r605, %r613;
	setp.ne.s32 	%p93, %r583, 0;
	@%p93 bra 	$L__BB15_16;
	shr.u32 	%r614, %r1, 3;
	and.b32  	%r615, %r614, 124;
	mov.u32 	%r616, _ZZN3cub18CUB_300001_SM_10006detail6reduce28DeviceReduceSingleTileKernelINS2_10policy_hubIijN4cuda3std3__44plusIiEEE10Policy1000EPiSC_iS9_iiNS7_10__identityEEEvT0_T1_T2_T3_T4_T6_E12temp_storage;
	add.s32 	%r617, %r616, %r615;
	st.shared.u32 	[%r617+8], %r686;
$L__BB15_16:
	bar.sync 	0;
	setp.ne.s32 	%p94, %r1, 0;
	@%p94 bra 	$L__BB15_72;
	ld.shared.u32 	%r618, [_ZZN3cub18CUB_300001_SM_10006detail6reduce28DeviceReduceSingleTileKernelINS2_10policy_hubIijN4cuda3std3__44plusIiEEE10Policy1000EPiSC_iS9_iiNS7_10__identityEEEvT0_T1_T2_T3_T4_T6_E12temp_storage+12];
	add.s32 	%r619, %r618, %r686;
	ld.shared.u32 	%r620, [_ZZN3cub18CUB_300001_SM_10006detail6reduce28DeviceReduceSingleTileKernelINS2_10policy_hubIijN4cuda3std3__44plusIiEEE10Policy1000EPiSC_iS9_iiNS7_10__identityEEEvT0_T1_T2_T3_T4_T6_E12temp_storage+16];
	add.s32 	%r621, %r619, %r620;
	ld.shared.u32 	%r622, [_ZZN3cub18CUB_300001_SM_10006detail6reduce28DeviceReduceSingleTileKernelINS2_10policy_hubIijN4cuda3std3__44plusIiEEE10Policy1000EPiSC_iS9_iiNS7_10__identityEEEvT0_T1_T2_T3_T4_T6_E12temp_storage+20];
	add.s32 	%r623, %r621, %r622;
	ld.shared.u32 	%r624, [_ZZN3cub18CUB_300001_SM_10006detail6reduce28DeviceReduceSingleTileKernelINS2_10policy_hubIijN4cuda3std3__44plusIiEEE10Policy1000EPiSC_iS9_iiNS7_10__identityEEEvT0_T1_T2_T3_T4_T6_E12temp_storage+24];
	add.s32 	%r625, %r623, %r624;
	ld.shared.u32 	%r626, [_ZZN3cub18CUB_300001_SM_10006detail6reduce28DeviceReduceSingleTileKernelINS2_10policy_hubIijN4cuda3std3__44plusIiEEE10Policy1000EPiSC_iS9_iiNS7_10__identityEEEvT0_T1_T2_T3_T4_T6_E12temp_storage+28];
	add.s32 	%r627, %r625, %r626;
	ld.shared.u32 	%r628, [_ZZN3cub18CUB_300001_SM_10006detail6reduce28DeviceReduceSingleTileKernelINS2_10policy_hubIijN4cuda3std3__44plusIiEEE10Policy1000EPiSC_iS9_iiNS7_10__identityEEEvT0_T1_T2_T3_T4_T6_E12temp_storage+32];
	add.s32 	%r629, %r627, %r628;
	ld.shared.u32 	%r630, [_ZZN3cub18CUB_300001_SM_10006detail6reduce28DeviceReduceSingleTileKernelINS2_10policy_hubIijN4cuda3std3__44plusIiEEE10Policy1000EPiSC_iS9_iiNS7_10__identityEEEvT0_T1_T2_T3_T4_T6_E12temp_storage+36];
	add.s32 	%r686, %r629, %r630;
	bra.uni 	$L__BB15_72;
$L__BB15_18:
	// begin inline asm
	mov.u32 %r520, %laneid;
	// end inline asm
	and.b32  	%r546, %r1, 992;
	add.s32 	%r547, %r546, 32;
	setp.gt.s32 	%p73, %r547, %r120;
	not.b32 	%r548, %r546;
	add.s32 	%r549, %r120, %r548;
	selp.b32 	%r544, %r549, 31, %p73;
	mov.b32 	%r523, 1;
	mov.b32 	%r545, -1;
	// begin inline asm
	shfl.sync.down.b32 %r521, %r644, %r523, %r544, %r545;
	// end inline asm
	setp.lt.s32 	%p74, %r520, %r544;
	selp.b32 	%r550, %r521, 0, %p74;
	add.s32 	%r527, %r550, %r644;
	mov.b32 	%r528, 2;
	// begin inline asm
	shfl.sync.down.b32 %r526, %r527, %r528, %r544, %r545;
	// end inline asm
	add.s32 	%r551, %r520, 2;
	setp.gt.s32 	%p75, %r551, %r544;
	selp.b32 	%r552, 0, %r526, %p75;
	add.s32 	%r532, %r527, %r552;
	mov.b32 	%r533, 4;
	// begin inline asm
	shfl.sync.down.b32 %r531, %r532, %r533, %r544, %r545;
	// end inline asm
	add.s32 	%r553, %r520, 4;
	setp.gt.s32 	%p76, %r553, %r544;
	selp.b32 	%r554, 0, %r531, %p76;
	add.s32 	%r537, %r532, %r554;
	mov.b32 	%r538, 8;
	// begin inline asm
	shfl.sync.down.b32 %r536, %r537, %r538, %r544, %r545;
	// end inline asm
	add.s32 	%r555, %r520, 8;
	setp.gt.s32 	%p77, %r555, %r544;
	selp.b32 	%r556, 0, %r536, %p77;
	add.s32 	%r542, %r537, %r556;
	mov.b32 	%r543, 16;
	// begin inline asm
	shfl.sync.down.b32 %r541, %r542, %r543, %r544, %r545;
	// end inline asm
	add.s32 	%r557, %r520, 16;
	setp.gt.s32 	%p78, %r557, %r544;
	selp.b32 	%r558, 0, %r541, %p78;
	add.s32 	%r686, %r542, %r558;
	setp.ne.s32 	%p79, %r520, 0;
	@%p79 bra 	$L__BB15_20;
	shr.u32 	%r559, %r1, 3;
	and.b32  	%r560, %r559, 124;
	mov.u32 	%r561, _ZZN3cub18CUB_300001_SM_10006detail6reduce28DeviceReduceSingleTileKernelINS2_10policy_hubIijN4cuda3std3__44plusIiEEE10Policy1000EPiSC_iS9_iiNS7_10__identityEEEvT0_T1_T2_T3_T4_T6_E12temp_storage;
	add.s32 	%r562, %r561, %r560;
	st.shared.u32 	[%r562+8], %r686;
$L__BB15_20:
	bar.sync 	0;
	setp.ne.s32 	%p80, %r1, 0;
	@%p80 bra 	$L__BB15_72;
	setp.gt.s32 	%p81, %r120, 32;
	ld.shared.u32 	%r563, [_ZZN3cub18CUB_300001_SM_10006detail6reduce28DeviceReduceSingleTileKernelINS2_10policy_hubIijN4cuda3std3__44plusIiEEE10Policy1000EPiSC_iS9_iiNS7_10__identityEEEvT0_T1_T2_T3_T4_T6_E12temp_storage+12];
	selp.b32 	%r564, %r563, 0, %p81;
	add.s32 	%r565, %r564, %r686;
	setp.gt.s32 	%p82, %r120, 64;
	ld.shared.u32 	%r566, [_ZZN3cub18CUB_300001_SM_10006detail6reduce28DeviceReduceSingleTileKernelINS2_10policy_hubIijN4cuda3std3__44plusIiEEE10Policy1000EPiSC_iS9_iiNS7_10__identityEEEvT0_T1_T2_T3_T4_T6_E12temp_storage+16];
	selp.b32 	%r567, %r566, 0, %p82;
	add.s32 	%r568, %r565, %r567;
	setp.gt.s32 	%p83, %r120, 96;
	ld.shared.u32 	%r569, [_ZZN3cub18CUB_300001_SM_10006detail6reduce28DeviceReduceSingleTileKernelINS2_10policy_hubIijN4cuda3std3__44plusIiEEE10Policy1000EPiSC_iS9_iiNS7_10__identityEEEvT0_T1_T2_T3_T4_T6_E12temp_storage+20];
	selp.b32 	%r570, %r569, 0, %p83;
	add.s32 	%r571, %r568, %r570;
	setp.gt.s32 	%p84, %r120, 128;
	ld.shared.u32 	%r572, [_ZZN3cub18CUB_300001_SM_10006detail6reduce28DeviceReduceSingleTileKernelINS2_10policy_hubIijN4cuda3std3__44plusIiEEE10Policy1000EPiSC_iS9_iiNS7_10__identityEEEvT0_T1_T2_T3_T4_T6_E12temp_storage+24];
	selp.b32 	%r573, %r572, 0, %p84;
	add.s32 	%r574, %r571, %r573;
	setp.gt.s32 	%p85, %r120, 160;
	ld.shared.u32 	%r575, [_ZZN3cub18CUB_300001_SM_10006detail6reduce28DeviceReduceSingleTileKernelINS2_10policy_hubIijN4cuda3std3__44plusIiEEE10Policy1000EPiSC_iS9_iiNS7_10__identityEEEvT0_T1_T2_T3_T4_T6_E12temp_storage+28];
	selp.b32 	%r576, %r575, 0, %p85;
	add.s32 	%r577, %r574, %r576;
	setp.gt.s32 	%p86, %r120, 192;
	ld.shared.u32 	%r578, [_ZZN3cub18CUB_300001_SM_10006detail6reduce28DeviceReduceSingleTileKernelINS2_10policy_hubIijN4cuda3std3__44plusIiEEE10Policy1000EPiSC_iS9_iiNS7_10__identityEEEvT0_T1_T2_T3_T4_T6_E12temp_storage+32];
	selp.b32 	%r579, %r578, 0, %p86;
	add.s32 	%r580, %r577, %r579;
	setp.gt.s32 	%p87, %r120, 224;
	ld.shared.u32 	%r581, [_ZZN3cub18CUB_300001_SM_10006detail6reduce28DeviceReduceSingleTileKernelINS2_10policy_hubIijN4cuda3std3__44plusIiEEE10Policy1000EPiSC_iS9_iiNS7_10__identityEEEvT0_T1_T2_T3_T4_T6_E12temp_storage+36];
	selp.b32 	%r582, %r581, 0, %p87;
	add.s32 	%r686, %r580, %r582;
	bra.uni 	$L__BB15_72;
$L__BB15_22:
	mov.u32 	%r26, %tid.x;
	shl.b32 	%r377, %r26, 2;
	mul.wide.u32 	%rd86, %r377, 4;
	add.s64 	%rd76, %rd16, %rd86;
	// begin inline asm
	ld.global.nc.v2.u64 {%rd74, %rd75}, [%rd76];
	// end inline asm
	mov.b64 	{%r378, %r379}, %rd75;
	mov.b64 	{%r380, %r381}, %rd74;
	add.s64 	%rd79, %rd76, 4096;
	// begin inline asm
	ld.global.nc.v2.u64 {%rd77, %rd78}, [%rd79];
	// end inline asm
	mov.b64 	{%r382, %r383}, %rd78;
	mov.b64 	{%r384, %r385}, %rd77;
	add.s64 	%rd82, %rd76, 8192;
	// begin inline asm
	ld.global.nc.v2.u64 {%rd80, %rd81}, [%rd82];
	// end inline asm
	mov.b64 	{%r386, %r387}, %rd81;
	mov.b64 	{%r388, %r389}, %rd80;
	add.s64 	%rd85, %rd76, 12288;
	// begin inline asm
	ld.global.nc.v2.u64 {%rd83, %rd84}, [%rd85];
	// end inline asm
	mov.b64 	{%r390, %r391}, %rd84;
	mov.b64 	{%r392, %r393}, %rd83;
	add.s32 	%r394, %r381, %r380;
	add.s32 	%r395, %r378, %r394;
	add.s32 	%r396, %r379, %r395;
	add.s32 	%r397, %r384, %r396;
	add.s32 	%r398, %r385, %r397;
	add.s32 	%r399, %r382, %r398;
	add.s32 	%r400, %r383, %r399;
	add.s32 	%r401, %r388, %r400;
	add.s32 	%r402, %r389, %r401;
	add.s32 	%r403, %r386, %r402;
	add.s32 	%r404, %r387, %r403;
	add.s32 	%r405, %r392, %r404;
	add.s32 	%r406, %r393, %r405;
	add.s32 	%r407, %r390, %r406;
	add.s32 	%r659, %r391, %r407;
	setp.lt.u32 	%p50, %r120, 8192;
	mov.b32 	%r648, 4096;
	@%p50 bra 	$L__BB15_26;
	add.s32 	%r28, %r120, -4096;
	mov.b32 	%r648, 4096;
$L__BB15_24:
	mul.wide.s32 	%rd99, %r648, 4;
	add.s64 	%rd89, %rd76, %rd99;
	// begin inline asm
	ld.global.nc.v2.u64 {%rd87, %rd88}, [%rd89];
	// end inline asm
	mov.b64 	{%r409, %r410}, %rd88;
	mov.b64 	{%r411, %r412}, %rd87;
	add.s64 	%rd92, %rd89, 4096;
	// begin inline asm
	ld.global.nc.v2.u64 {%rd90, %rd91}, [%rd92];
	// end inline asm
	mov.b64 	{%r413, %r414}, %rd91;
	mov.b64 	{%r415, %r416}, %rd90;
	add.s64 	%rd95, %rd89, 8192;
	// begin inline asm
	ld.global.nc.v2.u64 {%rd93, %rd94}, [%rd95];
	// end inline asm
	mov.b64 	{%r417, %r418}, %rd94;
	mov.b64 	{%r419, %r420}, %rd93;
	add.s64 	%rd98, %rd89, 12288;
	// begin inline asm
	ld.global.nc.v2.u64 {%rd96, %rd97}, [%rd98];
	// end inline asm
	mov.b64 	{%r421, %r422}, %rd97;
	mov.b64 	{%r423, %r424}, %rd96;
	add.s32 	%r425, %r411, %r659;
	add.s32 	%r426, %r412, %r425;
	add.s32 	%r427, %r409, %r426;
	add.s32 	%r428, %r410, %r427;
	add.s32 	%r429, %r415, %r428;
	add.s32 	%r430, %r416, %r429;
	add.s32 	%r431, %r413, %r430;
	add.s32 	%r432, %r414, %r431;
	add.s32 	%r433, %r419, %r432;
	add.s32 	%r434, %r420, %r433;
	add.s32 	%r435, %r417, %r434;
	add.s32 	%r436, %r418, %r435;
	add.s32 	%r437, %r423, %r436;
	add.s32 	%r438, %r424, %r437;
	add.s32 	%r439, %r421, %r438;
	add.s32 	%r659, %r422, %r439;
	sub.s32 	%r440, %r120, %r648;
	setp.lt.s32 	%p51, %r440, 4096;
	@%p51 bra 	$L__BB15_34;
	add.s32 	%r648, %r648, 4096;
	setp.le.s32 	%p52, %r648, %r28;
	@%p52 bra 	$L__BB15_24;
$L__BB15_26:
	setp.le.s32 	%p53, %r120, %r648;
	@%p53 bra 	$L__BB15_34;
	sub.s32 	%r35, %r120, %r648;
	setp.ge.s32 	%p54, %r26, %r35;
	@%p54 bra 	$L__BB15_34;
	not.b32 	%r442, %r26;
	add.s32 	%r443, %r120, %r442;
	sub.s32 	%r36, %r443, %r648;
	and.b32  	%r444, %r36, 768;
	setp.eq.s32 	%p55, %r444, 768;
	mov.u32 	%r653, %r26;
	@%p55 bra 	$L__BB15_31;
	add.s32 	%r650, %r26, %r648;
	shr.u32 	%r445, %r36, 8;
	add.s32 	%r446, %r445, 1;
	and.b32  	%r447, %r446, 3;
	neg.s32 	%r649, %r447;
	mov.u32 	%r653, %r26;
$L__BB15_30:
	.pragma "nounroll";
	mul.wide.u32 	%rd101, %r650, 4;
	add.s64 	%rd100, %rd16, %rd101;
	// begin inline asm
	ld.global.nc.u32 %r448, [%rd100];
	// end inline asm
	add.s32 	%r659, %r448, %r659;
	add.s32 	%r653, %r653, 256;
	add.s32 	%r650, %r650, 256;
	add.s32 	%r649, %r649, 1;
	setp.ne.s32 	%p56, %r649, 0;
	@%p56 bra 	$L__BB15_30;
$L__BB15_31:
	setp.lt.u32 	%p57, %r36, 768;
	@%p57 bra 	$L__BB15_34;
	cvt.u64.u32 	%rd102, %r653;
	cvt.u64.u32 	%rd103, %r648;
	add.s64 	%rd104, %rd102, %rd103;
	shl.b64 	%rd105, %rd104, 2;
	add.s64 	%rd106, %rd105, %rd16;
	add.s64 	%rd122, %rd106, 2048;
	add.s32 	%r656, %r653, %r648;
$L__BB15_33:
	mul.wide.u32 	%rd111, %r656, 4;
	add.s64 	%rd107, %rd16, %rd111;
	// begin inline asm
	ld.global.nc.u32 %r449, [%rd107];
	// end inline asm
	add.s32 	%r453, %r449, %r659;
	add.s64 	%rd108, %rd122, -1024;
	// begin inline asm
	ld.global.nc.u32 %r450, [%rd108];
	// end inline asm
	add.s32 	%r454, %r450, %r453;
	// begin inline asm
	ld.global.nc.u32 %r451, [%rd122];
	// end inline asm
	add.s32 	%r455, %r451, %r454;
	add.s64 	%rd110, %rd122, 1024;
	// begin inline asm
	ld.global.nc.u32 %r452, [%rd110];
	// end inline asm
	add.s32 	%r659, %r452, %r455;
	add.s32 	%r653, %r653, 1024;
	add.s64 	%rd122, %rd122, 4096;
	add.s32 	%r656, %r656, 1024;
	setp.lt.s32 	%p58, %r653, %r35;
	@%p58 bra 	$L__BB15_33;
$L__BB15_34:
	// begin inline asm
	mov.u32 %r456, %laneid;
	// end inline asm
	mov.b32 	%r459, 1;
	mov.b32 	%r480, 31;
	mov.b32 	%r481, -1;
	// begin inline asm
	shfl.sync.down.b32 %r457, %r659, %r459, %r480, %r481;
	// end inline asm
	setp.gt.s32 	%p59, %r456, 30;
	selp.b32 	%r482, 0, %r457, %p59;
	add.s32 	%r463, %r482, %r659;
	mov.b32 	%r464, 2;
	// begin inline asm
	shfl.sync.down.b32 %r462, %r463, %r464, %r480, %r481;
	// end inline asm
	setp.gt.s32 	%p60, %r456, 29;
	selp.b32 	%r483, 0, %r462, %p60;
	add.s32 	%r468, %r463, %r483;
	mov.b32 	%r469, 4;
	// begin inline asm
	shfl.sync.down.b32 %r467, %r468, %r469, %r480, %r481;
	// end inline asm
	setp.gt.s32 	%p61, %r456, 27;
	selp.b32 	%r484, 0, %r467, %p61;
	add.s32 	%r473, %r468, %r484;
	mov.b32 	%r474, 8;
	// begin inline asm
	shfl.sync.down.b32 %r472, %r473, %r474, %r480, %r481;
	// end inline asm
	setp.gt.s32 	%p62, %r456, 23;
	selp.b32 	%r485, 0, %r472, %p62;
	add.s32 	%r478, %r473, %r485;
	mov.b32 	%r479, 16;
	// begin inline asm
	shfl.sync.down.b32 %r477, %r478, %r479, %r480, %r481;
	// end inline asm
	setp.gt.s32 	%p63, %r456, 15;
	selp.b32 	%r486, 0, %r477, %p63;
	add.s32 	%r686, %r478, %r486;
	setp.ne.s32 	%p64, %r456, 0;
	@%p64 bra 	$L__BB15_36;
	shr.u32 	%r487, %r26, 3;
	and.b32  	%r488, %r487, 124;
	mov.u32 	%r489, _ZZN3cub18CUB_300001_SM_10006detail6reduce28DeviceReduceSingleTileKernelINS2_10policy_hubIijN4cuda3std3__44plusIiEEE10Policy1000EPiSC_iS9_iiNS7_10__identityEEEvT0_T1_T2_T3_T4_T6_E12temp_storage;
	add.s32 	%r490, %r489, %r488;
	st.shared.u32 	[%r490+8], %r686;
$L__BB15_36:
	bar.sync 	0;
	setp.ne.s32 	%p65, %r26, 0;
	@%p65 bra 	$L__BB15_72;
	ld.shared.u32 	%r491, [_ZZN3cub18CUB_300001_SM_10006detail6reduce28DeviceReduceSingleTileKernelINS2_10policy_hubIijN4cuda3std3__44plusIiEEE10Policy1000EPiSC_iS9_iiNS7_10__identityEEEvT0_T1_T2_T3_T4_T6_E12temp_storage+12];
	add.s32 	%r492, %r491, %r686;
	ld.shared.u32 	%r493, [_ZZN3cub18CUB_300001_SM_10006detail6reduce28DeviceReduceSingleTileKernelINS2_10policy_hubIijN4cuda3std3__44plusIiEEE10Policy1000EPiSC_iS9_iiNS7_10__identityEEEvT0_T1_T2_T3_T4_T6_E12temp_storage+16];
	add.s32 	%r494, %r492, %r493;
	ld.shared.u32 	%r495, [_ZZN3cub18CUB_300001_SM_10006detail6reduce28DeviceReduceSingleTileKernelINS2_10policy_hubIijN4cuda3std3__44plusIiEEE10Policy1000EPiSC_iS9_iiNS7_10__identityEEEvT0_T1_T2_T3_T4_T6_E12temp_storage+20];
	add.s32 	%r496, %r494, %r495;
	ld.shared.u32 	%r497, [_ZZN3cub18CUB_300001_SM_10006detail6reduce28DeviceReduceSingleTileKernelINS2_10policy_hubIijN4cuda3std3__44plusIiEEE10Policy1000EPiSC_iS9_iiNS7_10__identityEEEvT0_T1_T2_T3_T4_T6_E12temp_storage+24];
	add.s32 	%r498, %r496, %r497;
	ld.shared.u32 	%r499, [_ZZN3cub18CUB_300001_SM_10006detail6reduce28DeviceReduceSingleTileKernelINS2_10policy_hubIijN4cuda3std3__44plusIiEEE10Policy1000EPiSC_iS9_iiNS7_10__identityEEEvT0_T1_T2_T3_T4_T6_E12temp_storage+28];
	add.s32 	%r500, %r498, %r499;
	ld.shared.u32 	%r501, [_ZZN3cub18CUB_300001_SM_10006detail6reduce28DeviceReduceSingleTileKernelINS2_10policy_hubIijN4cuda3std3__44plusIiEEE10Policy1000EPiSC_iS9_iiNS7_10__identityEEEvT0_T1_T2_T3_T4_T6_E12temp_storage+32];
	add.s32 	%r502, %r500, %r501;
	ld.shared.u32 	%r503, [_ZZN3cub18CUB_300001_SM_10006detail6reduce28DeviceReduceSingleTileKernelINS2_10policy_hubIijN4cuda3std3__44plusIiEEE10Policy1000EPiSC_iS9_iiNS7_10__identityEEEvT0_T1_T2_T3_T4_T6_E12temp_storage+36];
	add.s32 	%r686, %r502, %r503;
	bra.uni 	$L__BB15_72;
$L__BB15_38:
	setp.gt.s32 	%p3, %r120, 4095;
	@%p3 bra 	$L__BB15_56;
	mov.u32 	%r60, %tid.x;
	setp.ge.s32 	%p20, %r60, %r120;
	mov.b32 	%r670, 0;
	mov.u32 	%r665, %r60;
	@%p20 bra 	$L__BB15_41;
	mul.wide.u32 	%rd66, %r60, 4;
	add.s64 	%rd65, %rd16, %rd66;
	// begin inline asm
	ld.global.nc.u32 %r670, [%rd65];
	// end inline asm
	add.s32 	%r665, %r60, 256;
$L__BB15_41:
	setp.ge.s32 	%p21, %r665, %r120;
	@%p21 bra 	$L__BB15_47;
	not.b32 	%r252, %r665;
	add.s32 	%r65, %r120, %r252;
	and.b32  	%r253, %r65, 768;
	setp.eq.s32 	%p22, %r253, 768;
	@%p22 bra 	$L__BB15_45;
	mul.wide.u32 	%rd67, %r665, 4;
	add.s64 	%rd123, %rd16, %rd67;
	shr.u32 	%r254, %r65, 8;
	add.s32 	%r255, %r254, 1;
	and.b32  	%r256, %r255, 3;
	neg.s32 	%r662, %r256;
$L__BB15_44:
	.pragma "nounroll";
	// begin inline asm
	ld.global.nc.u32 %r257, [%rd123];
	// end inline asm
	add.s32 	%r670, %r257, %r670;
	add.s32 	%r665, %r665, 256;
	add.s64 	%rd123, %rd123, 1024;
	add.s32 	%r662, %r662, 1;
	setp.ne.s32 	%p23, %r662, 0;
	@%p23 bra 	$L__BB15_44;
$L__BB15_45:
	setp.lt.u32 	%p24, %r65, 768;
	@%p24 bra 	$L__BB15_47;
$L__BB15_46:
	mul.wide.s32 	%rd73, %r665, 4;
	add.s64 	%rd69, %rd16, %rd73;
	// begin inline asm
	ld.global.nc.u32 %r258, [%rd69];
	// end inline asm
	add.s32 	%r262, %r258, %r670;
	add.s64 	%rd70, %rd69, 1024;
	// begin inline asm
	ld.global.nc.u32 %r259, [%rd70];
	// end inline asm
	add.s32 	%r263, %r259, %r262;
	add.s64 	%rd71, %rd69, 2048;
	// begin inline asm
	ld.global.nc.u32 %r260, [%rd71];
	// end inline asm
	add.s32 	%r264, %r260, %r263;
	add.s64 	%rd72, %rd69, 3072;
	// begin inline asm
	ld.global.nc.u32 %r261, [%rd72];
	// end inline asm
	add.s32 	%r670, %r261, %r264;
	add.s32 	%r665, %r665, 1024;
	setp.lt.s32 	%p25, %r665, %r120;
	@%p25 bra 	$L__BB15_46;
$L__BB15_47:
	setp.lt.s32 	%p26, %r120, 256;
	@%p26 bra 	$L__BB15_52;
	// begin inline asm
	mov.u32 %r328, %laneid;
	// end inline asm
	mov.b32 	%r331, 1;
	mov.b32 	%r352, 31;
	mov.b32 	%r353, -1;
	// begin inline asm
	shfl.sync.down.b32 %r329, %r670, %r331, %r352, %r353;
	// end inline asm
	setp.gt.s32 	%p42, %r328, 30;
	selp.b32 	%r354, 0, %r329, %p42;
	add.s32 	%r335, %r354, %r670;
	mov.b32 	%r336, 2;
	// begin inline asm
	shfl.sync.down.b32 %r334, %r335, %r336, %r352, %r353;
	// end inline asm
	setp.gt.s32 	%p43, %r328, 29;
	selp.b32 	%r355, 0, %r334, %p43;
	add.s32 	%r340, %r335, %r355;
	mov.b32 	%r341, 4;
	// begin inline asm
	shfl.sync.down.b32 %r339, %r340, %r341, %r352, %r353;
	// end inline asm
	setp.gt.s32 	%p44, %r328, 27;
	selp.b32 	%r356, 0, %r339, %p44;
	add.s32 	%r345, %r340, %r356;
	mov.b32 	%r346, 8;
	// begin inline asm
	shfl.sync.down.b32 %r344, %r345, %r346, %r352, %r353;
	// end inline asm
	setp.gt.s32 	%p45, %r328, 23;
	selp.b32 	%r357, 0, %r344, %p45;
	add.s32 	%r350, %r345, %r357;
	mov.b32 	%r351, 16;
	// begin inline asm
	shfl.sync.down.b32 %r349, %r350, %r351, %r352, %r353;
	// end inline asm
	setp.gt.s32 	%p46, %r328, 15;
	selp.b32 	%r358, 0, %r349, %p46;
	add.s32 	%r686, %r350, %r358;
	setp.ne.s32 	%p47, %r328, 0;
	@%p47 bra 	$L__BB15_50;
	shr.u32 	%r359, %r60, 3;
	and.b32  	%r360, %r359, 124;
	mov.u32 	%r361, _ZZN3cub18CUB_300001_SM_10006detail6reduce28DeviceReduceSingleTileKernelINS2_10policy_hubIijN4cuda3std3__44plusIiEEE10Policy1000EPiSC_iS9_iiNS7_10__identityEEEvT0_T1_T2_T3_T4_T6_E12temp_storage;
	add.s32 	%r362, %r361, %r360;
	st.shared.u32 	[%r362+8], %r686;
$L__BB15_50:
	bar.sync 	0;
	setp.ne.s32 	%p48, %r60, 0;
	@%p48 bra 	$L__BB15_72;
	ld.shared.u32 	%r363, [_ZZN3cub18CUB_300001_SM_10006detail6reduce28DeviceReduceSingleTileKernelINS2_10policy_hubIijN4cuda3std3__44plusIiEEE10Policy1000EPiSC_iS9_iiNS7_10__identityEEEvT0_T1_T2_T3_T4_T6_E12temp_storage+12];
	add.s32 	%r364, %r363, %r686;
	ld.shared.u32 	%r365, [_ZZN3cub18CUB_300001_SM_10006detail6reduce28DeviceReduceSingleTileKernelINS2_10policy_hubIijN4cuda3std3__44plusIiEEE10Policy1000EPiSC_iS9_iiNS7_10__identityEEEvT0_T1_T2_T3_T4_T6_E12temp_storage+16];
	add.s32 	%r366, %r364, %r365;
	ld.shared.u32 	%r367, [_ZZN3cub18CUB_300001_SM_10006detail6reduce28DeviceReduceSingleTileKernelINS2_10policy_hubIijN4cuda3std3__44plusIiEEE10Policy1000EPiSC_iS9_iiNS7_10__identityEEEvT0_T1_T2_T3_T4_T6_E12temp_storage+20];
	add.s32 	%r368, %r366, %r367;
	ld.shared.u32 	%r369, [_ZZN3cub18CUB_300001_SM_10006detail6reduce28DeviceReduceSingleTileKernelINS2_10policy_hubIijN4cuda3std3__44plusIiEEE10Policy1000EPiSC_iS9_iiNS7_10__identityEEEvT0_T1_T2_T3_T4_T6_E12temp_storage+24];
	add.s32 	%r370, %r368, %r369;
	ld.shared.u32 	%r371, [_ZZN3cub18CUB_300001_SM_10006detail6reduce28DeviceReduceSingleTileKernelINS2_10policy_hubIijN4cuda3std3__44plusIiEEE10Policy1000EPiSC_iS9_iiNS7_10__identityEEEvT0_T1_T2_T3_T4_T6_E12temp_storage+28];
	add.s32 	%r372, %r370, %r371;
	ld.shared.u32 	%r373, [_ZZN3cub18CUB_300001_SM_10006detail6reduce28DeviceReduceSingleTileKernelINS2_10policy_hubIijN4cuda3std3__44plusIiEEE10Policy1000EPiSC_iS9_iiNS7_10__identityEEEvT0_T1_T2_T3_T4_T6_E12temp_storage+32];
	add.s32 	%r374, %r372, %r373;
	ld.shared.u32 	%r375, [_ZZN3cub18CUB_300001_SM_10006detail6reduce28DeviceReduceSingleTileKernelINS2_10policy_hubIijN4cuda3std3__44plusIiEEE10Policy1000EPiSC_iS9_iiNS7_10__identityEEEvT0_T1_T2_T3_T4_T6_E12temp_storage+36];
	add.s32 	%r686, %r374, %r375;
	bra.uni 	$L__BB15_72;
$L__BB15_52:
	// begin inline asm
	mov.u32 %r265, %laneid;
	// end inline asm
	and.b32  	%r291, %r60, 992;
	add.s32 	%r292, %r291, 32;
	setp.gt.s32 	%p27, %r292, %r120;
	not.b32 	%r293, %r291;
	add.s32 	%r294, %r120, %r293;
	selp.b32 	%r289, %r294, 31, %p27;
	mov.b32 	%r268, 1;
	mov.b32 	%r290, -1;
	// begin inline asm
	shfl.sync.down.b32 %r266, %r670, %r268, %r289, %r290;
	// end inline asm
	setp.lt.s32 	%p28, %r265, %r289;
	selp.b32 	%r295, %r266, 0, %p28;
	add.s32 	%r272, %r295, %r670;
	mov.b32 	%r273, 2;
	// begin inline asm
	shfl.sync.down.b32 %r271, %r272, %r273, %r289, %r290;
	// end inline asm
	add.s32 	%r296, %r265, 2;
	setp.gt.s32 	%p29, %r296, %r289;
	selp.b32 	%r297, 0, %r271, %p29;
	add.s32 	%r277, %r272, %r297;
	mov.b32 	%r278, 4;
	// begin inline asm
	shfl.sync.down.b32 %r276, %r277, %r278, %r289, %r290;
	// end inline asm
	add.s32 	%r298, %r265, 4;
	setp.gt.s32 	%p30, %r298, %r289;
	selp.b32 	%r299, 0, %r276, %p30;
	add.s32 	%r282, %r277, %r299;
	mov.b32 	%r283, 8;
	// begin inline asm
	shfl.sync.down.b32 %r281, %r282, %r283, %r289, %r290;
	// end inline asm
	add.s32 	%r300, %r265, 8;
	setp.gt.s32 	%p31, %r300, %r289;
	selp.b32 	%r301, 0, %r281, %p31;
	add.s32 	%r287, %r282, %r301;
	mov.b32 	%r288, 16;
	// begin inline asm
	shfl.sync.down.b32 %r286, %r287, %r288, %r289, %r290;
	// end inline asm
	add.s32 	%r302, %r265, 16;
	setp.gt.s32 	%p32, %r302, %r289;
	selp.b32 	%r303, 0, %r286, %p32;
	add.s32 	%r686, %r287, %r303;
	setp.ne.s32 	%p33, %r265, 0;
	@%p33 bra 	$L__BB15_54;
	shr.u32 	%r304, %r60, 3;
	and.b32  	%r305, %r304, 124;
	mov.u32 	%r306, _ZZN3cub18CUB_300001_SM_10006detail6reduce28DeviceReduceSingleTileKernelINS2_10policy_hubIijN4cuda3std3__44plusIiEEE10Policy1000EPiSC_iS9_iiNS7_10__identityEEEvT0_T1_T2_T3_T4_T6_E12temp_storage;
	add.s32 	%r307, %r306, %r305;
	st.shared.u32 	[%r307+8], %r686;
$L__BB15_54:
	bar.sync 	0;
	setp.ne.s32 	%p34, %r60, 0;
	@%p34 bra 	$L__BB15_72;
	setp.gt.s32 	%p35, %r120, 32;
	ld.shared.u32 	%r308, [_ZZN3cub18CUB_300001_SM_10006detail6reduce28DeviceReduceSingleTileKernelINS2_10policy_hubIijN4cuda3std3__44plusIiEEE10Policy1000EPiSC_iS9_iiNS7_10__identityEEEvT0_T1_T2_T3_T4_T6_E12temp_storage+12];
	selp.b32 	%r309, %r308, 0, %p35;
	add.s32 	%r310, %r309, %r686;
	setp.gt.s32 	%p36, %r120, 64;
	ld.shared.u32 	%r311, [_ZZN3cub18CUB_300001_SM_10006detail6reduce28DeviceReduceSingleTileKernelINS2_10policy_hubIijN4cuda3std3__44plusIiEEE10Policy1000EPiSC_iS9_iiNS7_10__identityEEEvT0_T1_T2_T3_T4_T6_E12temp_storage+16];
	selp.b32 	%r312, %r311, 0, %p36;
	add.s32 	%r313, %r310, %r312;
	setp.gt.s32 	%p37, %r120, 96;
	ld.shared.u32 	%r314, [_ZZN3cub18CUB_300001_SM_10006detail6reduce28DeviceReduceSingleTileKernelINS2_10policy_hubIijN4cuda3std3__44plusIiEEE10Policy1000EPiSC_iS9_iiNS7_10__identityEEEvT0_T1_T2_T3_T4_T6_E12temp_storage+20];
	selp.b32 	%r315, %r314, 0, %p37;
	add.s32 	%r316, %r313, %r315;
	setp.gt.s32 	%p38, %r120, 128;
	ld.shared.u32 	%r317, [_ZZN3cub18CUB_300001_SM_10006detail6reduce28DeviceReduceSingleTileKernelINS2_10policy_hubIijN4cuda3std3__44plusIiEEE10Policy1000EPiSC_iS9_iiNS7_10__identityEEEvT0_T1_T2_T3_T4_T6_E12temp_storage+24];
	selp.b32 	%r318, %r317, 0, %p38;
	add.s32 	%r319, %r316, %r318;
	setp.gt.s32 	%p39, %r120, 160;
	ld.shared.u32 	%r320, [_ZZN3cub18CUB_300001_SM_10006detail6reduce28DeviceReduceSingleTileKernelINS2_10policy_hubIijN4cuda3std3__44plusIiEEE10Policy1000EPiSC_iS9_iiNS7_10__identityEEEvT0_T1_T2_T3_T4_T6_E12temp_storage+28];
	selp.b32 	%r321, %r320, 0, %p39;
	add.s32 	%r322, %r319, %r321;
	setp.gt.s32 	%p40, %r120, 192;
	ld.shared.u32 	%r323, [_ZZN3cub18CUB_300001_SM_10006detail6reduce28DeviceReduceSingleTileKernelINS2_10policy_hubIijN4cuda3std3__44plusIiEEE10Policy1000EPiSC_iS9_iiNS7_10__identityEEEvT0_T1_T2_T3_T4_T6_E12temp_storage+32];
	selp.b32 	%r324, %r323, 0, %p40;
	add.s32 	%r325, %r322, %r324;
	setp.gt.s32 	%p41, %r120, 224;
	ld.shared.u32 	%r326, [_ZZN3cub18CUB_300001_SM_10006detail6reduce28DeviceReduceSingleTileKernelINS2_10policy_hubIijN4cuda3std3__44plusIiEEE10Policy1000EPiSC_iS9_iiNS7_10__identityEEEvT0_T1_T2_T3_T4_T6_E12temp_storage+36];
	selp.b32 	%r327, %r326, 0, %p41;
	add.s32 	%r686, %r325, %r327;
	bra.uni 	$L__BB15_72;
$L__BB15_56:
	mov.u32 	%r85, %tid.x;
	mul.wide.u32 	%rd35, %r85, 4;
	add.s64 	%rd19, %rd16, %rd35;
	// begin inline asm
	ld.global.nc.u32 %r122, [%rd19];
	// end inline asm
	add.s64 	%rd20, %rd19, 1024;
	// begin inline asm
	ld.global.nc.u32 %r123, [%rd20];
	// end inline asm
	add.s64 	%rd21, %rd19, 2048;
	// begin inline asm
	ld.global.nc.u32 %r124, [%rd21];
	// end inline asm
	add.s64 	%rd22, %rd19, 3072;
	// begin inline asm
	ld.global.nc.u32 %r125, [%rd22];
	// end inline asm
	add.s64 	%rd23, %rd19, 4096;
	// begin inline asm
	ld.global.nc.u32 %r126, [%rd23];
	// end inline asm
	add.s64 	%rd24, %rd19, 5120;
	// begin inline asm
	ld.global.nc.u32 %r127, [%rd24];
	// end inline asm
	add.s64 	%rd25, %rd19, 6144;
	// begin inline asm
	ld.global.nc.u32 %r128, [%rd25];
	// end inline asm
	add.s64 	%rd26, %rd19, 7168;
	// begin inline asm
	ld.global.nc.u32 %r129, [%rd26];
	// end inline asm
	add.s64 	%rd27, %rd19, 8192;
	// begin inline asm
	ld.global.nc.u32 %r130, [%rd27];
	// end inline asm
	add.s64 	%rd28, %rd19, 9216;
	// begin inline asm
	ld.global.nc.u32 %r131, [%rd28];
	// end inline asm
	add.s64 	%rd29, %rd19, 10240;
	// begin inline asm
	ld.global.nc.u32 %r132, [%rd29];
	// end inline asm
	add.s64 	%rd30, %rd19, 11264;
	// begin inline asm
	ld.global.nc.u32 %r133, [%rd30];
	// end inline asm
	add.s64 	%rd31, %rd19, 12288;
	// begin inline asm
	ld.global.nc.u32 %r134, [%rd31];
	// end inline asm
	add.s64 	%rd32, %rd19, 13312;
	// begin inline asm
	ld.global.nc.u32 %r135, [%rd32];
	// end inline asm
	add.s64 	%rd33, %rd19, 14336;
	// begin inline asm
	ld.global.nc.u32 %r136, [%rd33];
	// end inline asm
	add.s64 	%rd34, %rd19, 15360;
	// begin inline asm
	ld.global.nc.u32 %r137, [%rd34];
	// end inline asm
	add.s32 	%r139, %r123, %r122;
	add.s32 	%r140, %r124, %r139;
	add.s32 	%r141, %r125, %r140;
	add.s32 	%r142, %r126, %r141;
	add.s32 	%r143, %r127, %r142;
	add.s32 	%r144, %r128, %r143;
	add.s32 	%r145, %r129, %r144;
	add.s32 	%r146, %r130, %r145;
	add.s32 	%r147, %r131, %r146;
	add.s32 	%r148, %r132, %r147;
	add.s32 	%r149, %r133, %r148;
	add.s32 	%r150, %r134, %r149;
	add.s32 	%r151, %r135, %r150;
	add.s32 	%r152, %r136, %r151;
	add.s32 	%r685, %r137, %r152;
	setp.lt.u32 	%p4, %r120, 8192;
	mov.b32 	%r674, 4096;
	@%p4 bra 	$L__BB15_60;
	add.s32 	%r87, %r120, -4096;
	mov.b32 	%r674, 4096;
$L__BB15_58:
	mul.wide.s32 	%rd52, %r674, 4;
	add.s64 	%rd36, %rd19, %rd52;
	// begin inline asm
	ld.global.nc.u32 %r154, [%rd36];
	// end inline asm
	add.s64 	%rd37, %rd36, 1024;
	// begin inline asm
	ld.global.nc.u32 %r155, [%rd37];
	// end inline asm
	add.s64 	%rd38, %rd36, 2048;
	// begin inline asm
	ld.global.nc.u32 %r156, [%rd38];
	// end inline asm
	add.s64 	%rd39, %rd36, 3072;
	// begin inline asm
	ld.global.nc.u32 %r157, [%rd39];
	// end inline asm
	add.s64 	%rd40, %rd36, 4096;
	// begin inline asm
	ld.global.nc.u32 %r158, [%rd40];
	// end inline asm
	add.s64 	%rd41, %rd36, 5120;
	// begin inline asm
	ld.global.nc.u32 %r159, [%rd41];
	// end inline asm
	add.s64 	%rd42, %rd36, 6144;
	// begin inline asm
	ld.global.nc.u32 %r160, [%rd42];
	// end inline asm
	add.s64 	%rd43, %rd36, 7168;
	// begin inline asm
	ld.global.nc.u32 %r161, [%rd43];
	// end inline asm
	add.s64 	%rd44, %rd36, 8192;
	// begin inline asm
	ld.global.nc.u32 %r162, [%rd44];
	// end inline asm
	add.s64 	%rd45, %rd36, 9216;
	// begin inline asm
	ld.global.nc.u32 %r163, [%rd45];
	// end inline asm
	add.s64 	%rd46, %rd36, 10240;
	// begin inline asm
	ld.global.nc.u32 %r164, [%rd46];
	// end inline asm
	add.s64 	%rd47, %rd36, 11264;
	// begin inline asm
	ld.global.nc.u32 %r165, [%rd47];
	// end inline asm
	add.s64 	%rd48, %rd36, 12288;
	// begin inline asm
	ld.global.nc.u32 %r166, [%rd48];
	// end inline asm
	add.s64 	%rd49, %rd36, 13312;
	// begin inline asm
	ld.global.nc.u32 %r167, [%rd49];
	// end inline asm
	add.s64 	%rd50, %rd36, 14336;
	// begin inline asm
	ld.global.nc.u32 %r168, [%rd50];
	// end inline asm
	add.s64 	%rd51, %rd36, 15360;
	// begin inline asm
	ld.global.nc.u32 %r169, [%rd51];
	// end inline asm
	add.s32 	%r170, %r154, %r685;
	add.s32 	%r171, %r155, %r170;
	add.s32 	%r172, %r156, %r171;
	add.s32 	%r173, %r157, %r172;
	add.s32 	%r174, %r158, %r173;
	add.s32 	%r175, %r159, %r174;
	add.s32 	%r176, %r160, %r175;
	add.s32 	%r177, %r161, %r176;
	add.s32 	%r178, %r162, %r177;
	add.s32 	%r179, %r163, %r178;
	add.s32 	%r180, %r164, %r179;
	add.s32 	%r181, %r165, %r180;
	add.s32 	%r182, %r166, %r181;
	add.s32 	%r183, %r167, %r182;
	add.s32 	%r184, %r168, %r183;
	add.s32 	%r685, %r169, %r184;
	sub.s32 	%r185, %r120, %r674;
	setp.lt.s32 	%p5, %r185, 4096;
	@%p5 bra 	$L__BB15_68;
	add.s32 	%r674, %r674, 4096;
	setp.le.s32 	%p6, %r674, %r87;
	@%p6 bra 	$L__BB15_58;
$L__BB15_60:
	setp.le.s32 	%p7, %r120, %r674;
	@%p7 bra 	$L__BB15_68;
	sub.s32 	%r94, %r120, %r674;
	setp.ge.s32 	%p8, %r85, %r94;
	@%p8 bra 	$L__BB15_68;
	not.b32 	%r187, %r85;
	add.s32 	%r188, %r120, %r187;
	sub.s32 	%r95, %r188, %r674;
	and.b32  	%r189, %r95, 768;
	setp.eq.s32 	%p9, %r189, 768;
	mov.u32 	%r679, %r85;
	@%p9 bra 	$L__BB15_65;
	add.s32 	%r676, %r85, %r674;
	shr.u32 	%r190, %r95, 8;
	add.s32 	%r191, %r190, 1;
	and.b32  	%r192, %r191, 3;
	neg.s32 	%r675, %r192;
	mov.u32 	%r679, %r85;
$L__BB15_64:
	.pragma "nounroll";
	mul.wide.u32 	%rd54, %r676, 4;
	add.s64 	%rd53, %rd16, %rd54;
	// begin inline asm
	ld.global.nc.u32 %r193, [%rd53];
	// end inline asm
	add.s32 	%r685, %r193, %r685;
	add.s32 	%r679, %r679, 256;
	add.s32 	%r676, %r676, 256;
	add.s32 	%r675, %r675, 1;
	setp.ne.s32 	%p10, %r675, 0;
	@%p10 bra 	$L__BB15_64;
$L__BB15_65:
	setp.lt.u32 	%p11, %r95, 768;
	@%p11 bra 	$L__BB15_68;
	cvt.u64.u32 	%rd55, %r679;
	cvt.u64.u32 	%rd56, %r674;
	add.s64 	%rd57, %rd55, %rd56;
	shl.b64 	%rd58, %rd57, 2;
	add.s64 	%rd59, %rd58, %rd16;
	add.s64 	%rd124, %rd59, 2048;
	add.s32 	%r682, %r679, %r674;
$L__BB15_67:
	mul.wide.u32 	%rd64, %r682, 4;
	add.s64 	%rd60, %rd16, %rd64;
	// begin inline asm
	ld.global.nc.u32 %r194, [%rd60];
	// end inline asm
	add.s32 	%r198, %r194, %r685;
	add.s64 	%rd61, %rd124, -1024;
	// begin inline asm
	ld.global.nc.u32 %r195, [%rd61];
	// end inline asm
	add.s32 	%r199, %r195, %r198;
	// begin inline asm
	ld.global.nc.u32 %r196, [%rd124];
	// end inline asm
	add.s32 	%r200, %r196, %r199;
	add.s64 	%rd63, %rd124, 1024;
	// begin inline asm
	ld.global.nc.u32 %r197, [%rd63];
	// end inline asm
	add.s32 	%r685, %r197, %r200;
	add.s32 	%r679, %r679, 1024;
	add.s64 	%rd124, %rd124, 4096;
	add.s32 	%r682, %r682, 1024;
	setp.lt.s32 	%p12, %r679, %r94;
	@%p12 bra 	$L__BB15_67;
$L__BB15_68:
	// begin inline asm
	mov.u32 %r201, %laneid;
	// end inline asm
	mov.b32 	%r204, 1;
	mov.b32 	%r225, 31;
	mov.b32 	%r226, -1;
	// begin inline asm
	shfl.sync.down.b32 %r202, %r685, %r204, %r225, %r226;
	// end inline asm
	setp.gt.s32 	%p13, %r201, 30;
	selp.b32 	%r227, 0, %r202, %p13;
	add.s32 	%r208, %r227, %r685;
	mov.b32 	%r209, 2;
	// begin inline asm
	shfl.sync.down.b32 %r207, %r208, %r209, %r225, %r226;
	// end inline asm
	setp.gt.s32 	%p14, %r201, 29;
	selp.b32 	%r228, 0, %r207, %p14;
	add.s32 	%r213, %r208, %r228;
	mov.b32 	%r214, 4;
	// begin inline asm
	shfl.sync.down.b32 %r212, %r213, %r214, %r225, %r226;
	// end inline asm
	setp.gt.s32 	%p15, %r201, 27;
	selp.b32 	%r229, 0, %r212, %p15;
	add.s32 	%r218, %r213, %r229;
	mov.b32 	%r219, 8;
	// begin inline asm
	shfl.sync.down.b32 %r217, %r218, %r219, %r225, %r226;
	// end inline asm
	setp.gt.s32 	%p16, %r201, 23;
	selp.b32 	%r230, 0, %r217, %p16;
	add.s32 	%r223, %r218, %r230;
	mov.b32 	%r224, 16;
	// begin inline asm
	shfl.sync.down.b32 %r222, %r223, %r224, %r225, %r226;
	// end inline asm
	setp.gt.s32 	%p17, %r201, 15;
	selp.b32 	%r231, 0, %r222, %p17;
	add.s32 	%r686, %r223, %r231;
	setp.ne.s32 	%p18, %r201, 0;
	@%p18 bra 	$L__BB15_70;
	shr.u32 	%r232, %r85, 3;
	and.b32  	%r233, %r232, 124;
	mov.u32 	%r234, _ZZN3cub18CUB_300001_SM_10006detail6reduce28DeviceReduceSingleTileKernelINS2_10policy_hubIijN4cuda3std3__44plusIiEEE10Policy1000EPiSC_iS9_iiNS7_10__identityEEEvT0_T1_T2_T3_T4_T6_E12temp_storage;
	add.s32 	%r235, %r234, %r233;
	st.shared.u32 	[%r235+8], %r686;
$L__BB15_70:
	bar.sync 	0;
	setp.ne.s32 	%p19, %r85, 0;
	@%p19 bra 	$L__BB15_72;
	ld.shared.u32 	%r236, [_ZZN3cub18CUB_300001_SM_10006detail6reduce28DeviceReduceSingleTileKernelINS2_10policy_hubIijN4cuda3std3__44plusIiEEE10Policy1000EPiSC_iS9_iiNS7_10__identityEEEvT0_T1_T2_T3_T4_T6_E12temp_storage+12];
	add.s32 	%r237, %r236, %r686;
	ld.shared.u32 	%r238, [_ZZN3cub18CUB_300001_SM_10006detail6reduce28DeviceReduceSingleTileKernelINS2_10policy_hubIijN4cuda3std3__44plusIiEEE10Policy1000EPiSC_iS9_iiNS7_10__identityEEEvT0_T1_T2_T3_T4_T6_E12temp_storage+16];
	add.s32 	%r239, %r237, %r238;
	ld.shared.u32 	%r240, [_ZZN3cub18CUB_300001_SM_10006detail6reduce28DeviceReduceSingleTileKernelINS2_10policy_hubIijN4cuda3std3__44plusIiEEE10Policy1000EPiSC_iS9_iiNS7_10__identityEEEvT0_T1_T2_T3_T4_T6_E12temp_storage+20];
	add.s32 	%r241, %r239, %r240;
	ld.shared.u32 	%r242, [_ZZN3cub18CUB_300001_SM_10006detail6reduce28DeviceReduceSingleTileKernelINS2_10policy_hubIijN4cuda3std3__44plusIiEEE10Policy1000EPiSC_iS9_iiNS7_10__identityEEEvT0_T1_T2_T3_T4_T6_E12temp_storage+24];
	add.s32 	%r243, %r241, %r242;
	ld.shared.u32 	%r244, [_ZZN3cub18CUB_300001_SM_10006detail6reduce28DeviceReduceSingleTileKernelINS2_10policy_hubIijN4cuda3std3__44plusIiEEE10Policy1000EPiSC_iS9_iiNS7_10__identityEEEvT0_T1_T2_T3_T4_T6_E12temp_storage+28];
	add.s32 	%r245, %r243, %r244;
	ld.shared.u32 	%r246, [_ZZN3cub18CUB_300001_SM_10006detail6reduce28DeviceReduceSingleTileKernelINS2_10policy_hubIijN4cuda3std3__44plusIiEEE10Policy1000EPiSC_iS9_iiNS7_10__identityEEEvT0_T1_T2_T3_T4_T6_E12temp_storage+32];
	add.s32 	%r247, %r245, %r246;
	ld.shared.u32 	%r248, [_ZZN3cub18CUB_300001_SM_10006detail6reduce28DeviceReduceSingleTileKernelINS2_10policy_hubIijN4cuda3std3__44plusIiEEE10Policy1000EPiSC_iS9_iiNS7_10__identityEEEvT0_T1_T2_T3_T4_T6_E12temp_storage+36];
	add.s32 	%r686, %r247, %r248;
$L__BB15_72:
	mov.u32 	%r631, %tid.x;
	setp.ne.s32 	%p95, %r631, 0;
	@%p95 bra 	$L__BB15_74;
	add.s32 	%r632, %r686, %r121;
	st.global.u32 	[%rd1], %r632;
$L__BB15_74:
	ret;

}
	// .globl	_ZN3cub18CUB_300001_SM_10006detail6reduce28DeviceReduceSingleTileKernelINS2_10policy_hubIiyN4cuda3std3__44plusIiEEE10Policy1000EN6thrust24THRUST_300001_SM_1000_NS10device_ptrIiEEPiyS9_iiNS7_10__identityEEEvT0_T1_T2_T3_T4_T6_
.visible .entry _ZN3cub18CUB_300001_SM_10006detail6reduce28DeviceReduceSingleTileKernelINS2_10policy_hubIiyN4cuda3std3__44plusIiEEE10Policy1000EN6thrust24THRUST_300001_SM_1000_NS10device_ptrIiEEPiyS9_iiNS7_10__identityEEEvT0_T1_T2_T3_T4_T6_(
	.param .align 8 .b8 _ZN3cub18CUB_300001_SM_10006detail6reduce28DeviceReduceSingleTileKernelINS2_10policy_hubIiyN4cuda3std3__44plusIiEEE10Policy1000EN6thrust24THRUST_300001_SM_1000_NS10device_ptrIiEEPiyS9_iiNS7_10__identityEEEvT0_T1_T2_T3_T4_T6__param_0[8],
	.param .u64 .ptr .align 1 _ZN3cub18CUB_300001_SM_10006detail6reduce28DeviceReduceSingleTileKernelINS2_10policy_hubIiyN4cuda3std3__44plusIiEEE10Policy1000EN6thrust24THRUST_300001_SM_1000_NS10device_ptrIiEEPiyS9_iiNS7_10__identityEEEvT0_T1_T2_T3_T4_T6__param_1,
	.param .u64 _ZN3cub18CUB_300001_SM_10006detail6reduce28DeviceReduceSingleTileKernelINS2_10policy_hubIiyN4cuda3std3__44plusIiEEE10Policy1000EN6thrust24THRUST_300001_SM_1000_NS10device_ptrIiEEPiyS9_iiNS7_10__identityEEEvT0_T1_T2_T3_T4_T6__param_2,
	.param .align 1 .b8 _ZN3cub18CUB_300001_SM_10006detail6reduce28DeviceReduceSingleTileKernelINS2_10policy_hubIiyN4cuda3std3__44plusIiEEE10Policy1000EN6thrust24THRUST_300001_SM_1000_NS10device_ptrIiEEPiyS9_iiNS7_10__identityEEEvT0_T1_T2_T3_T4_T6__param_3[1],
	.param .u32 _ZN3cub18CUB_300001_SM_10006detail6reduce28DeviceReduceSingleTileKernelINS2_10policy_hubIiyN4cuda3std3__44plusIiEEE10Policy1000EN6thrust24THRUST_300001_SM_1000_NS10device_ptrIiEEPiyS9_iiNS7_10__identityEEEvT0_T1_T2_T3_T4_T6__param_4,
	.param .align 1 .b8 _ZN3cub18CUB_300001_SM_10006detail6reduce28DeviceReduceSingleTileKernelINS2_10policy_hubIiyN4cuda3std3__44plusIiEEE10Policy1000EN6thrust24THRUST_300001_SM_1000_NS10device_ptrIiEEPiyS9_iiNS7_10__identityEEEvT0_T1_T2_T3_T4_T6__param_5[1]
)
.maxntid 256
.minnctapersm 1
{
	.reg .pred 	%p<59>;
	.reg .b32 	%r<471>;
	.reg .b64 	%rd<56>;
	// demoted variable
	.shared .align 4 .b8 _ZZN3cub18CUB_300001_SM_10006detail6reduce28DeviceReduceSingleTileKernelINS2_10policy_hubIiyN4cuda3std3__44plusIiEEE10Policy1000EN6thrust24THRUST_300001_SM_1000_NS10device_ptrIiEEPiyS9_iiNS7_10__identityEEEvT0_T1_T2_T3_T4_T6_E12temp_storage[44];
	ld.param.u64 	%rd18, [_ZN3cub18CUB_300001_SM_10006detail6reduce28DeviceReduceSingleTileKernelINS2_10policy_hubIiyN4cuda3std3__44plusIiEEE10Policy1000EN6thrust24THRUST_300001_SM_1000_NS10device_ptrIiEEPiyS9_iiNS7_10__identityEEEvT0_T1_T2_T3_T4_T6__param_0];
	ld.param.u64 	%rd20, [_ZN3cub18CUB_300001_SM_10006detail6reduce28DeviceReduceSingleTileKernelINS2_10policy_hubIiyN4cuda3std3__44plusIiEEE10Policy1000EN6thrust24THRUST_300001_SM_1000_NS10device_ptrIiEEPiyS9_iiNS7_10__identityEEEvT0_T1_T2_T3_T4_T6__param_1];
	ld.param.u64 	%rd19, [_ZN3cub18CUB_300001_SM_10006detail6reduce28DeviceReduceSingleTileKernelINS2_10policy_hubIiyN4cuda3std3__44plusIiEEE10Policy1000EN6thrust24THRUST_300001_SM_1000_NS10device_ptrIiEEPiyS9_iiNS7_10__identityEEEvT0_T1_T2_T3_T4_T6__param_2];
	ld.param.u32 	%r81, [_ZN3cub18CUB_300001_SM_10006detail6reduce28DeviceReduceSingleTileKernelINS2_10policy_hubIiyN4cuda3std3__44plusIiEEE10Policy1000EN6thrust24THRUST_300001_SM_1000_NS10device_ptrIiEEPiyS9_iiNS7_10__identityEEEvT0_T1_T2_T3_T4_T6__param_4];
	cvta.to.global.u64 	%rd1, %rd20;
	setp.ne.s64 	%p1, %rd19, 0;
	@%p1 bra 	$L__BB16_3;
	mov.u32 	%r434, %tid.x;
	setp.ne.s32 	%p58, %r434, 0;
	@%p58 bra 	$L__BB16_51;
	st.global.u32 	[%rd1], %r81;
	bra.uni 	$L__BB16_51;
$L__BB16_3:
	cvta.to.global.u64 	%rd2, %rd18;
	setp.gt.u64 	%p2, %rd19, 4095;
	@%p2 bra 	$L__BB16_28;
	cvt.u32.u64 	%r1, %rd19;
	mov.u32 	%r2, %tid.x;
	setp.ge.u32 	%p24, %r2, %r1;
	mov.b32 	%r452, 0;
	mov.u32 	%r441, %r2;
	@%p24 bra 	$L__BB16_6;
	mul.wide.u32 	%rd41, %r2, 4;
	add.s64 	%rd42, %rd2, %rd41;
	ld.global.u32 	%r452, [%rd42];
	add.s32 	%r441, %r2, 256;
$L__BB16_6:
	setp.ge.u32 	%p25, %r441, %r1;
	@%p25 bra 	$L__BB16_19;
	not.b32 	%r261, %r441;
	add.s32 	%r262, %r261, %r1;
	shr.u32 	%r263, %r262, 8;
	add.s32 	%r7, %r263, 1;
	and.b32  	%r8, %r7, 15;
	setp.lt.u32 	%p26, %r262, 3840;
	@%p26 bra 	$L__BB16_10;
	and.b32  	%r264, %r7, 33554416;
	neg.s32 	%r437, %r264;
	mul.wide.u32 	%rd43, %r441, 4;
	add.s64 	%rd44, %rd43, %rd2;
	add.s64 	%rd51, %rd44, 8192;
$L__BB16_9:
	.pragma "nounroll";
	ld.global.u32 	%r265, [%rd51+-8192];
	add.s32 	%r266, %r265, %r452;
	ld.global.u32 	%r267, [%rd51+-7168];
	add.s32 	%r268, %r267, %r266;
	ld.global.u32 	%r269, [%rd51+-6144];
	add.s32 	%r270, %r269, %r268;
	ld.global.u32 	%r271, [%rd51+-5120];
	add.s32 	%r272, %r271, %r270;
	ld.global.u32 	%r273, [%rd51+-4096];
	add.s32 	%r274, %r273, %r272;
	ld.global.u32 	%r275, [%rd51+-3072];
	add.s32 	%r276, %r275, %r274;
	ld.global.u32 	%r277, [%rd51+-2048];
	add.s32 	%r278, %r277, %r276;
	ld.global.u32 	%r279, [%rd51+-1024];
	add.s32 	%r280, %r279, %r278;
	ld.global.u32 	%r281, [%rd51];
	add.s32 	%r282, %r281, %r280;
	ld.global.u32 	%r283, [%rd51+1024];
	add.s32 	%r284, %r283, %r282;
	ld.global.u32 	%r285, [%rd51+2048];
	add.s32 	%r286, %r285, %r284;
	ld.global.u32 	%r287, [%rd51+3072];
	add.s32 	%r288, %r287, %r286;
	ld.global.u32 	%r289, [%rd51+4096];
	add.s32 	%r290, %r289, %r288;
	ld.global.u32 	%r291, [%rd51+5120];
	add.s32 	%r292, %r291, %r290;
	ld.global.u32 	%r293, [%rd51+6144];
	add.s32 	%r294, %r293, %r292;
	ld.global.u32 	%r295, [%rd51+7168];
	add.s32 	%r452, %r295, %r294;
	add.s32 	%r441, %r441, 4096;
	add.s32 	%r437, %r437, 16;
	add.s64 	%rd51, %rd51, 16384;
	setp.ne.s32 	%p27, %r437, 0;
	@%p27 bra 	$L__BB16_9;
$L__BB16_10:
	setp.eq.s32 	%p28, %r8, 0;
	@%p28 bra 	$L__BB16_19;
	and.b32  	%r19, %r7, 7;
	setp.lt.u32 	%p29, %r8, 8;
	@%p29 bra 	$L__BB16_13;
	mul.wide.s32 	%rd45, %r441, 4;
	add.s64 	%rd46, %rd2, %rd45;
	ld.global.u32 	%r297, [%rd46];
	add.s32 	%r298, %r297, %r452;
	ld.global.u32 	%r299, [%rd46+1024];
	add.s32 	%r300, %r299, %r298;
	ld.global.u32 	%r301, [%rd46+2048];
	add.s32 	%r302, %r301, %r300;
	ld.global.u32 	%r303, [%rd46+3072];
	add.s32 	%r304, %r303, %r302;
	ld.global.u32 	%r305, [%rd46+4096];
	add.s32 	%r306, %r305, %r304;
	ld.global.u32 	%r307, [%rd46+5120];
	add.s32 	%r308, %r307, %r306;
	ld.global.u32 	%r309, [%rd46+6144];
	add.s32 	%r310, %r309, %r308;
	ld.global.u32 	%r311, [%rd46+7168];
	add.s32 	%r452, %r311, %r310;
	add.s32 	%r441, %r441, 2048;
$L__BB16_13:
	setp.eq.s32 	%p30, %r19, 0;
	@%p30 bra 	$L__BB16_19;
	and.b32  	%r25, %r7, 3;
	setp.lt.u32 	%p31, %r19, 4;
	@%p31 bra 	$L__BB16_16;
	mul.wide.s32 	%rd47, %r441, 4;
	add.s64 	%rd48, %rd2, %rd47;
	ld.global.u32 	%r313, [%rd48];
	add.s32 	%r314, %r313, %r452;
	ld.global.u32 	%r315, [%rd48+1024];
	add.s32 	%r316, %r315, %r314;
	ld.global.u32 	%r317, [%rd48+2048];
	add.s32 	%r318, %r317, %r316;
	ld.global.u32 	%r319, [%rd48+3072];
	add.s32 	%r452, %r319, %r318;
	add.s32 	%r441, %r441, 1024;
$L__BB16_16:
	setp.eq.s32 	%p32, %r25, 0;
	@%p32 bra 	$L__BB16_19;
	neg.s32 	%r449, %r25;
$L__BB16_18:
	.pragma "nounroll";
	mul.wide.s32 	%rd49, %r441, 4;
	add.s64 	%rd50, %rd2, %rd49;
	ld.global.u32 	%r320, [%rd50];
	add.s32 	%r452, %r320, %r452;
	add.s32 	%r441, %r441, 256;
	add.s32 	%r449, %r449, 1;
	setp.ne.s32 	%p33, %r449, 0;
	@%p33 bra 	$L__BB16_18;
$L__BB16_19:
	setp.lt.u64 	%p34, %rd19, 256;
	@%p34 bra 	$L__BB16_24;
	// begin inline asm
	mov.u32 %r384, %laneid;
	// end inline asm
	mov.b32 	%r387, 1;
	mov.b32 	%r408, 31;
	mov.b32 	%r409, -1;
	// begin inline asm
	shfl.sync.down.b32 %r385, %r452, %r387, %r408, %r409;
	// end inline asm
	setp.gt.s32 	%p50, %r384, 30;
	selp.b32 	%r410, 0, %r385, %p50;
	add.s32 	%r391, %r410, %r452;
	mov.b32 	%r392, 2;
	// begin inline asm
	shfl.sync.down.b32 %r390, %r391, %r392, %r408, %r409;
	// end inline asm
	setp.gt.s32 	%p51, %r384, 29;
	selp.b32 	%r411, 0, %r390, %p51;
	add.s32 	%r396, %r391, %r411;
	mov.b32 	%r397, 4;
	// begin inline asm
	shfl.sync.down.b32 %r395, %r396, %r397, %r408, %r409;
	// end inline asm
	setp.gt.s32 	%p52, %r384, 27;
	selp.b32 	%r412, 0, %r395, %p52;
	add.s32 	%r401, %r396, %r412;
	mov.b32 	%r402, 8;
	// begin inline asm
	shfl.sync.down.b32 %r400, %r401, %r402, %r408, %r409;
	// end inline asm
	setp.gt.s32 	%p53, %r384, 23;
	selp.b32 	%r413, 0, %r400, %p53;
	add.s32 	%r406, %r401, %r413;
	mov.b32 	%r407, 16;
	// begin inline asm
	shfl.sync.down.b32 %r405, %r406, %r407, %r408, %r409;
	// end inline asm
	setp.gt.s32 	%p54, %r384, 15;
	selp.b32 	%r414, 0, %r405, %p54;
	add.s32 	%r470, %r406, %r414;
	setp.ne.s32 	%p55, %r384, 0;
	@%p55 bra 	$L__BB16_22;
	shr.u32 	%r415, %r2, 3;
	and.b32  	%r416, %r415, 124;
	mov.u32 	%r417, _ZZN3cub18CUB_300001_SM_10006detail6reduce28DeviceReduceSingleTileKernelINS2_10policy_hubIiyN4cuda3std3__44plusIiEEE10Policy1000EN6thrust24THRUST_300001_SM_1000_NS10device_ptrIiEEPiyS9_iiNS7_10__identityEEEvT0_T1_T2_T3_T4_T6_E12temp_storage;
	add.s32 	%r418, %r417, %r416;
	st.shared.u32 	[%r418+8], %r470;
$L__BB16_22:
	bar.sync 	0;
	setp.ne.s32 	%p56, %r2, 0;
	@%p56 bra 	$L__BB16_49;
	ld.shared.u32 	%r419, [_ZZN3cub18CUB_300001_SM_10006detail6reduce28DeviceReduceSingleTileKernelINS2_10policy_hubIiyN4cuda3std3__44plusIiEEE10Policy1000EN6thrust24THRUST_300001_SM_1000_NS10device_ptrIiEEPiyS9_iiNS7_10__identityEEEvT0_T1_T2_T3_T4_T6_E12temp_storage+12];
	add.s32 	%r420, %r419, %r470;
	ld.shared.u32 	%r421, [_ZZN3cub18CUB_300001_SM_10006detail6reduce28DeviceReduceSingleTileKernelINS2_10policy_hubIiyN4cuda3std3__44plusIiEEE10Policy1000EN6thrust24THRUST_300001_SM_1000_NS10device_ptrIiEEPiyS9_iiNS7_10__identityEEEvT0_T1_T2_T3_T4_T6_E12temp_storage+16];
	add.s32 	%r422, %r420, %r421;
	ld.shared.u32 	%r423, [_ZZN3cub18CUB_300001_SM_10006detail6reduce28DeviceReduceSingleTileKernelINS2_10policy_hubIiyN4cuda3std3__44plusIiEEE10Policy1000EN6thrust24THRUST_300001_SM_1000_NS10device_ptrIiEEPiyS9_iiNS7_10__identityEEEvT0_T1_T2_T3_T4_T6_E12temp_storage+20];
	add.s32 	%r424, %r422, %r423;
	ld.shared.u32 	%r425, [_ZZN3cub18CUB_300001_SM_10006detail6reduce28DeviceReduceSingleTileKernelINS2_10policy_hubIiyN4cuda3std3__44plusIiEEE10Policy1000EN6thrust24THRUST_300001_SM_1000_NS10device_ptrIiEEPiyS9_iiNS7_10__identityEEEvT0_T1_T2_T3_T4_T6_E12temp_storage+24];
	add.s32 	%r426, %r424, %r425;
	ld.shared.u32 	%r427, [_ZZN3cub18CUB_300001_SM_10006detail6reduce28DeviceReduceSingleTileKernelINS2_10policy_hubIiyN4cuda3std3__44plusIiEEE10Policy1000EN6thrust24THRUST_300001_SM_1000_NS10device_ptrIiEEPiyS9_iiNS7_10__identityEEEvT0_T1_T2_T3_T4_T6_E12temp_storage+28];
	add.s32 	%r428, %r426, %r427;
	ld.shared.u32 	%r429, [_ZZN3cub18CUB_300001_SM_10006detail6reduce28DeviceReduceSingleTileKernelINS2_10policy_hubIiyN4cuda3std3__44plusIiEEE10Policy1000EN6thrust24THRUST_300001_SM_1000_NS10device_ptrIiEEPiyS9_iiNS7_10__identityEEEvT0_T1_T2_T3_T4_T6_E12temp_storage+32];
	add.s32 	%r430, %r428, %r429;
	ld.shared.u32 	%r431, [_ZZN3cub18CUB_300001_SM_10006detail6reduce28DeviceReduceSingleTileKernelINS2_10policy_hubIiyN4cuda3std3__44plusIiEEE10Policy1000EN6thrust24THRUST_300001_SM_1000_NS10device_ptrIiEEPiyS9_iiNS7_10__identityEEEvT0_T1_T2_T3_T4_T6_E12temp_storage+36];
	add.s32 	%r470, %r430, %r431;
	bra.uni 	$L__BB16_49;
$L__BB16_24:
	// begin inline asm
	mov.u32 %r321, %laneid;
	// end inline asm
	and.b32  	%r347, %r2, 992;
	add.s32 	%r348, %r347, 32;
	setp.gt.u32 	%p35, %r348, %r1;
	not.b32 	%r349, %r347;
	add.s32 	%r350, %r1, %r349;
	selp.b32 	%r345, %r350, 31, %p35;
	mov.b32 	%r324, 1;
	mov.b32 	%r346, -1;
	// begin inline asm
	shfl.sync.down.b32 %r322, %r452, %r324, %r345, %r346;
	// end inline asm
	setp.lt.s32 	%p36, %r321, %r345;
	selp.b32 	%r351, %r322, 0, %p36;
	add.s32 	%r328, %r351, %r452;
	mov.b32 	%r329, 2;
	// begin inline asm
	shfl.sync.down.b32 %r327, %r328, %r329, %r345, %r346;
	// end inline asm
	add.s32 	%r352, %r321, 2;
	setp.gt.s32 	%p37, %r352, %r345;
	selp.b32 	%r353, 0, %r327, %p37;
	add.s32 	%r333, %r328, %r353;
	mov.b32 	%r334, 4;
	// begin inline asm
	shfl.sync.down.b32 %r332, %r333, %r334, %r345, %r346;
	// end inline asm
	add.s32 	%r354, %r321, 4;
	setp.gt.s32 	%p38, %r354, %r345;
	selp.b32 	%r355, 0, %r332, %p38;
	add.s32 	%r338, %r333, %r355;
	mov.b32 	%r339, 8;
	// begin inline asm
	shfl.sync.down.b32 %r337, %r338, %r339, %r345, %r346;
	// end inline asm
	add.s32 	%r356, %r321, 8;
	setp.gt.s32 	%p39, %r356, %r345;
	selp.b32 	%r357, 0, %r337, %p39;
	add.s32 	%r343, %r338, %r357;
	mov.b32 	%r344, 16;
	// begin inline asm
	shfl.sync.down.b32 %r342, %r343, %r344, %r345, %r346;
	// end inline asm
	add.s32 	%r358, %r321, 16;
	setp.gt.s32 	%p40, %r358, %r345;
	selp.b32 	%r359, 0, %r342, %p40;
	add.s32 	%r470, %r343, %r359;
	setp.ne.s32 	%p41, %r321, 0;
	@%p41 bra 	$L__BB16_26;
	shr.u32 	%r360, %r2, 3;
	and.b32  	%r361, %r360, 124;
	mov.u32 	%r362, _ZZN3cub18CUB_300001_SM_10006detail6reduce28DeviceReduceSingleTileKernelINS2_10policy_hubIiyN4cuda3std3__44plusIiEEE10Policy1000EN6thrust24THRUST_300001_SM_1000_NS10device_ptrIiEEPiyS9_iiNS7_10__identityEEEvT0_T1_T2_T3_T4_T6_E12temp_storage;
	add.s32 	%r363, %r362, %r361;
	st.shared.u32 	[%r363+8], %r470;
$L__BB16_26:
	bar.sync 	0;
	setp.ne.s32 	%p42, %r2, 0;
	@%p42 bra 	$L__BB16_49;
	setp.gt.u64 	%p43, %rd19, 32;
	ld.shared.u32 	%r364, [_ZZN3cub18CUB_300001_SM_10006detail6reduce28DeviceReduceSingleTileKernelINS2_10policy_hubIiyN4cuda3std3__44plusIiEEE10Policy1000EN6thrust24THRUST_300001_SM_1000_NS10device_ptrIiEEPiyS9_iiNS7_10__identityEEEvT0_T1_T2_T3_T4_T6_E12temp_storage+12];
	selp.b32 	%r365, %r364, 0, %p43;
	add.s32 	%r366, %r365, %r470;
	setp.gt.u64 	%p44, %rd19, 64;
	ld.shared.u32 	%r367, [_ZZN3cub18CUB_300001_SM_10006detail6reduce28DeviceReduceSingleTileKernelINS2_10policy_hubIiyN4cuda3std3__44plusIiEEE10Policy1000EN6thrust24THRUST_300001_SM_1000_NS10device_ptrIiEEPiyS9_iiNS7_10__identityEEEvT0_T1_T2_T3_T4_T6_E12temp_storage+16];
	selp.b32 	%r368, %r367, 0, %p44;
	add.s32 	%r369, %r366, %r368;
	setp.gt.u64 	%p45, %rd19, 96;
	ld.shared.u32 	%r370, [_ZZN3cub18CUB_300001_SM_10006detail6reduce28DeviceReduceSingleTileKernelINS2_10policy_hubIiyN4cuda3std3__44plusIiEEE10Policy1000EN6thrust24THRUST_300001_SM_1000_NS10device_ptrIiEEPiyS9_iiNS7_10__identityEEEvT0_T1_T2_T3_T4_T6_E12temp_storage+20];
	selp.b32 	%r371, %r370, 0, %p45;
	add.s32 	%r372, %r369, %r371;
	setp.gt.u64 	%p46, %rd19, 128;
	ld.shared.u32 	%r373, [_ZZN3cub18CUB_300001_SM_10006detail6reduce28DeviceReduceSingleTileKernelINS2_10policy_hubIiyN4cuda3std3__44plusIiEEE10Policy1000EN6thrust24THRUST_300001_SM_1000_NS10device_ptrIiEEPiyS9_iiNS7_10__identityEEEvT0_T1_T2_T3_T4_T6_E12temp_storage+24];
	selp.b32 	%r374, %r373, 0, %p46;
	add.s32 	%r375, %r372, %r374;
	setp.gt.u64 	%p47, %rd19, 160;
	ld.shared.u32 	%r376, [_ZZN3cub18CUB_300001_SM_10006detail6reduce28DeviceReduceSingleTileKernelINS2_10policy_hubIiyN4cuda3std3__44plusIiEEE10Policy1000EN6thrust24THRUST_300001_SM_1000_NS10device_ptrIiEEPiyS9_iiNS7_10__identityEEEvT0_T1_T2_T3_T4_T6_E12temp_storage+28];
	selp.b32 	%r377, %r376, 0, %p47;
	add.s32 	%r378, %r375, %r377;
	setp.gt.u64 	%p48, %rd19, 192;
	ld.shared.u32 	%r379, [_ZZN3cub18CUB_300001_SM_10006detail6reduce28DeviceReduceSingleTileKernelINS2_10policy_hubIiyN4cuda3std3__44plusIiEEE10Policy1000EN6thrust24THRUST_300001_SM_1000_NS10device_ptrIiEEPiyS9_iiNS7_10__identityEEEvT0_T1_T2_T3_T4_T6_E12temp_storage+32];
	selp.b32 	%r380, %r379, 0, %p48;
	add.s32 	%r381, %r378, %r380;
	setp.gt.u64 	%p49, %rd19, 224;
	ld.shared.u32 	%r382, [_ZZN3cub18CUB_300001_SM_10006detail6reduce28DeviceReduceSingleTileKernelINS2_10policy_hubIiyN4cuda3std3__44plusIiEEE10Policy1000EN6thrust24THRUST_300001_SM_1000_NS10device_ptrIiEEPiyS9_iiNS7_10__identityEEEvT0_T1_T2_T3_T4_T6_E12temp_storage+36];
	selp.b32 	%r383, %r382, 0, %p49;
	add.s32 	%r470, %r381, %r383;
	bra.uni 	$L__BB16_49;
$L__BB16_28:
	mov.u32 	%r43, %tid.x;
	cvt.u64.u32 	%rd6, %r43;
	mul.wide.u32 	%rd22, %r43, 4;
	add.s64 	%rd7, %rd2, %rd22;
	ld.global.u32 	%r82, [%rd7];
	ld.global.u32 	%r83, [%rd7+1024];
	ld.global.u32 	%r84, [%rd7+2048];
	ld.global.u32 	%r85, [%rd7+3072];
	ld.global.u32 	%r86, [%rd7+4096];
	ld.global.u32 	%r87, [%rd7+5120];
	ld.global.u32 	%r88, [%rd7+6144];
	ld.global.u32 	%r89, [%rd7+7168];
	ld.global.u32 	%r90, [%rd7+8192];
	ld.global.u32 	%r91, [%rd7+9216];
	ld.global.u32 	%r92, [%rd7+10240];
	ld.global.u32 	%r93, [%rd7+11264];
	ld.global.u32 	%r94, [%rd7+12288];
	ld.global.u32 	%r95, [%rd7+13312];
	ld.global.u32 	%r96, [%rd7+14336];
	ld.global.u32 	%r97, [%rd7+15360];
	add.s32 	%r98, %r83, %r82;
	add.s32 	%r99, %r84, %r98;
	add.s32 	%r100, %r85, %r99;
	add.s32 	%r101, %r86, %r100;
	add.s32 	%r102, %r87, %r101;
	add.s32 	%r103, %r88, %r102;
	add.s32 	%r104, %r89, %r103;
	add.s32 	%r105, %r90, %r104;
	add.s32 	%r106, %r91, %r105;
	add.s32 	%r107, %r92, %r106;
	add.s32 	%r108, %r93, %r107;
	add.s32 	%r109, %r94, %r108;
	add.s32 	%r110, %r95, %r109;
	add.s32 	%r111, %r96, %r110;
	add.s32 	%r469, %r97, %r111;
	add.s64 	%rd8, %rd19, -4096;
	setp.lt.u64 	%p3, %rd8, 4096;
	mov.b64 	%rd53, 4096;
	@%p3 bra 	$L__BB16_32;
	mov.b64 	%rd53, 4096;
$L__BB16_30:
	shl.b64 	%rd24, %rd53, 2;
	add.s64 	%rd25, %rd7, %rd24;
	ld.global.u32 	%r112, [%rd25];
	ld.global.u32 	%r113, [%rd25+1024];
	ld.global.u32 	%r114, [%rd25+2048];
	ld.global.u32 	%r115, [%rd25+3072];
	ld.global.u32 	%r116, [%rd25+4096];
	ld.global.u32 	%r117, [%rd25+5120];
	ld.global.u32 	%r118, [%rd25+6144];
	ld.global.u32 	%r119, [%rd25+7168];
	ld.global.u32 	%r120, [%rd25+8192];
	ld.global.u32 	%r121, [%rd25+9216];
	ld.global.u32 	%r122, [%rd25+10240];
	ld.global.u32 	%r123, [%rd25+11264];
	ld.global.u32 	%r124, [%rd25+12288];
	ld.global.u32 	%r125, [%rd25+13312];
	ld.global.u32 	%r126, [%rd25+14336];
	ld.global.u32 	%r127, [%rd25+15360];
	add.s32 	%r128, %r112, %r469;
	add.s32 	%r129, %r113, %r128;
	add.s32 	%r130, %r114, %r129;
	add.s32 	%r131, %r115, %r130;
	add.s32 	%r132, %r116, %r131;
	add.s32 	%r133, %r117, %r132;
	add.s32 	%r134, %r118, %r133;
	add.s32 	%r135, %r119, %r134;
	add.s32 	%r136, %r120, %r135;
	add.s32 	%r137, %r121, %r136;
	add.s32 	%r138, %r122, %r137;
	add.s32 	%r139, %r123, %r138;
	add.s32 	%r140, %r124, %r139;
	add.s32 	%r141, %r125, %r140;
	add.s32 	%r142, %r126, %r141;
	add.s32 	%r469, %r127, %r142;
	sub.s64 	%rd26, %rd19, %rd53;
	setp.lt.u64 	%p4, %rd26, 4096;
	@%p4 bra 	$L__BB16_45;
	add.s64 	%rd53, %rd53, 4096;
	setp.le.u64 	%p5, %rd53, %rd8;
	@%p5 bra 	$L__BB16_30;
$L__BB16_32:
	setp.le.u64 	%p6, %rd19, %rd53;
	cvt.u32.u64 	%r143, %rd53;
	cvt.u32.u64 	%r144, %rd19;
	sub.s32 	%r145, %r144, %r143;
	setp.ge.s32 	%p7, %r43, %r145;
	or.pred  	%p8, %p6, %p7;
	@%p8 bra 	$L__BB16_45;
	not.b32 	%r149, %r43;
	add.s32 	%r150, %r149, %r144;
	sub.s32 	%r152, %r150, %r143;
	shr.u32 	%r153, %r152, 8;
	add.s32 	%r48, %r153, 1;
	and.b32  	%r49, %r48, 15;
	setp.lt.u32 	%p9, %r152, 3840;
	mov.u32 	%r459, %r43;
	@%p9 bra 	$L__BB16_36;
	and.b32  	%r154, %r48, 33554416;
	neg.s32 	%r455, %r154;
	add.s64 	%rd27, %rd53, %rd6;
	shl.b64 	%rd28, %rd27, 2;
	add.s64 	%rd29, %rd28, %rd2;
	add.s64 	%rd54, %rd29, 8192;
	mov.u32 	%r459, %r43;
$L__BB16_35:
	.pragma "nounroll";
	ld.global.u32 	%r155, [%rd54+-8192];
	add.s32 	%r156, %r155, %r469;
	ld.global.u32 	%r157, [%rd54+-7168];
	add.s32 	%r158, %r157, %r156;
	ld.global.u32 	%r159, [%rd54+-6144];
	add.s32 	%r160, %r159, %r158;
	ld.global.u32 	%r161, [%rd54+-5120];
	add.s32 	%r162, %r161, %r160;
	ld.global.u32 	%r163, [%rd54+-4096];
	add.s32 	%r164, %r163, %r162;
	ld.global.u32 	%r165, [%rd54+-3072];
	add.s32 	%r166, %r165, %r164;
	ld.global.u32 	%r167, [%rd54+-2048];
	add.s32 	%r168, %r167, %r166;
	ld.global.u32 	%r169, [%rd54+-1024];
	add.s32 	%r170, %r169, %r168;
	ld.global.u32 	%r171, [%rd54];
	add.s32 	%r172, %r171, %r170;
	ld.global.u32 	%r173, [%rd54+1024];
	add.s32 	%r174, %r173, %r172;
	ld.global.u32 	%r175, [%rd54+2048];
	add.s32 	%r176, %r175, %r174;
	ld.global.u32 	%r177, [%rd54+3072];
	add.s32 	%r178, %r177, %r176;
	ld.global.u32 	%r179, [%rd54+4096];
	add.s32 	%r180, %r179, %r178;
	ld.global.u32 	%r181, [%rd54+5120];
	add.s32 	%r182, %r181, %r180;
	ld.global.u32 	%r183, [%rd54+6144];
	add.s32 	%r184, %r183, %r182;
	ld.global.u32 	%r185, [%rd54+7168];
	add.s32 	%r469, %r185, %r184;
	add.s32 	%r459, %r459, 4096;
	add.s32 	%r455, %r455, 16;
	add.s64 	%rd54, %rd54, 16384;
	setp.ne.s32 	%p10, %r455, 0;
	@%p10 bra 	$L__BB16_35;
$L__BB16_36:
	setp.eq.s32 	%p11, %r49, 0;
	@%p11 bra 	$L__BB16_45;
	and.b32  	%r60, %r48, 7;
	setp.lt.u32 	%p12, %r49, 8;
	@%p12 bra 	$L__BB16_39;
	cvt.u64.u32 	%rd30, %r459;
	add.s64 	%rd31, %rd53, %rd30;
	shl.b64 	%rd32, %rd31, 2;
	add.s64 	%rd33, %rd2, %rd32;
	ld.global.u32 	%r187, [%rd33];
	add.s32 	%r188, %r187, %r469;
	ld.global.u32 	%r189, [%rd33+1024];
	add.s32 	%r190, %r189, %r188;
	ld.global.u32 	%r191, [%rd33+2048];
	add.s32 	%r192, %r191, %r190;
	ld.global.u32 	%r193, [%rd33+3072];
	add.s32 	%r194, %r193, %r192;
	ld.global.u32 	%r195, [%rd33+4096];
	add.s32 	%r196, %r195, %r194;
	ld.global.u32 	%r197, [%rd33+5120];
	add.s32 	%r198, %r197, %r196;
	ld.global.u32 	%r199, [%rd33+6144];
	add.s32 	%r200, %r199, %r198;
	ld.global.u32 	%r201, [%rd33+7168];
	add.s32 	%r469, %r201, %r200;
	add.s32 	%r459, %r459, 2048;
$L__BB16_39:
	setp.eq.s32 	%p13, %r60, 0;
	@%p13 bra 	$L__BB16_45;
	and.b32  	%r66, %r48, 3;
	setp.lt.u32 	%p14, %r60, 4;
	@%p14 bra 	$L__BB16_42;
	cvt.u64.u32 	%rd34, %r459;
	add.s64 	%rd35, %rd53, %rd34;
	shl.b64 	%rd36, %rd35, 2;
	add.s64 	%rd37, %rd2, %rd36;
	ld.global.u32 	%r203, [%rd37];
	add.s32 	%r204, %r203, %r469;
	ld.global.u32 	%r205, [%rd37+1024];
	add.s32 	%r206, %r205, %r204;
	ld.global.u32 	%r207, [%rd37+2048];
	add.s32 	%r208, %r207, %r206;
	ld.global.u32 	%r209, [%rd37+3072];
	add.s32 	%r469, %r209, %r208;
	add.s32 	%r459, %r459, 1024;
$L__BB16_42:
	setp.eq.s32 	%p15, %r66, 0;
	@%p15 bra 	$L__BB16_45;
	cvt.u64.u32 	%rd38, %r459;
	add.s64 	%rd39, %rd53, %rd38;
	shl.b64 	%rd40, %rd39, 2;
	add.s64 	%rd55, %rd2, %rd40;
	neg.s32 	%r467, %r66;
$L__BB16_44:
	.pragma "nounroll";
	ld.global.u32 	%r210, [%rd55];
	add.s32 	%r469, %r210, %r469;
	add.s64 	%rd55, %rd55, 1024;
	add.s32 	%r467, %r467, 1;
	setp.ne.s32 	%p16, %r467, 0;
	@%p16 bra 	$L__BB16_44;
$L__BB16_45:
	// begin inline asm
	mov.u32 %r211, %laneid;
	// end inline asm
	mov.b32 	%r214, 1;
	mov.b32 	%r235, 31;
	mov.b32 	%r236, -1;
	// begin inline asm
	shfl.sync.down.b32 %r212, %r469, %r214, %r235, %r236;
	// end inline asm
	setp.gt.s32 	%p17, %r211, 30;
	selp.b32 	%r237, 0, %r212, %p17;
	add.s32 	%r218, %r237, %r469;
	mov.b32 	%r219, 2;
	// begin inline asm
	shfl.sync.down.b32 %r217, %r218, %r219, %r235, %r236;
	// end inline asm
	setp.gt.s32 	%p18, %r211, 29;
	selp.b32 	%r238, 0, %r217, %p18;
	add.s32 	%r223, %r218, %r238;
	mov.b32 	%r224, 4;
	// begin inline asm
	shfl.sync.down.b32 %r222, %r223, %r224, %r235, %r236;
	// end inline asm
	setp.gt.s32 	%p19, %r211, 27;
	selp.b32 	%r239, 0, %r222, %p19;
	add.s32 	%r228, %r223, %r239;
	mov.b32 	%r229, 8;
	// begin inline asm
	shfl.sync.down.b32 %r227, %r228, %r229, %r235, %r236;
	// end inline asm
	setp.gt.s32 	%p20, %r211, 23;
	selp.b32 	%r240, 0, %r227, %p20;
	add.s32 	%r233, %r228, %r240;
	mov.b32 	%r234, 16;
	// begin inline asm
	shfl.sync.down.b32 %r232, %r233, %r234, %r235, %r236;
	// end inline asm
	setp.gt.s32 	%p21, %r211, 15;
	selp.b32 	%r241, 0, %r232, %p21;
	add.s32 	%r470, %r233, %r241;
	setp.ne.s32 	%p22, %r211, 0;
	@%p22 bra 	$L__BB16_47;
	shr.u32 	%r242, %r43, 3;
	and.b32  	%r243, %r242, 124;
	mov.u32 	%r244, _ZZN3cub18CUB_300001_SM_10006detail6reduce28DeviceReduceSingleTileKernelINS2_10policy_hubIiyN4cuda3std3__44plusIiEEE10Policy1000EN6thrust24THRUST_300001_SM_1000_NS10device_ptrIiEEPiyS9_iiNS7_10__identityEEEvT0_T1_T2_T3_T4_T6_E12temp_storage;
	add.s32 	%r245, %r244, %r243;
	st.shared.u32 	[%r245+8], %r470;
$L__BB16_47:
	bar.sync 	0;
	setp.ne.s32 	%p23, %r43, 0;
	@%p23 bra 	$L__BB16_49;
	ld.shared.u32 	%r246, [_ZZN3cub18CUB_300001_SM_10006detail6reduce28DeviceReduceSingleTileKernelINS2_10policy_hubIiyN4cuda3std3__44plusIiEEE10Policy1000EN6thrust24THRUST_300001_SM_1000_NS10device_ptrIiEEPiyS9_iiNS7_10__identityEEEvT0_T1_T2_T3_T4_T6_E12temp_storage+12];
	add.s32 	%r247, %r246, %r470;
	ld.shared.u32 	%r248, [_ZZN3cub18CUB_300001_SM_10006detail6reduce28DeviceReduceSingleTileKernelINS2_10policy_hubIiyN4cuda3std3__44plusIiEEE10Policy1000EN6thrust24THRUST_300001_SM_1000_NS10device_ptrIiEEPiyS9_iiNS7_10__identityEEEvT0_T1_T2_T3_T4_T6_E12temp_storage+16];
	add.s32 	%r249, %r247, %r248;
	ld.shared.u32 	%r250, [_ZZN3cub18CUB_300001_SM_10006detail6reduce28DeviceReduceSingleTileKernelINS2_10policy_hubIiyN4cuda3std3__44plusIiEEE10Policy1000EN6thrust24THRUST_300001_SM_1000_NS10device_ptrIiEEPiyS9_iiNS7_10__identityEEEvT0_T1_T2_T3_T4_T6_E12temp_storage+20];
	add.s32 	%r251, %r249, %r250;
	ld.shared.u32 	%r252, [_ZZN3cub18CUB_300001_SM_10006detail6reduce28DeviceReduceSingleTileKernelINS2_10policy_hubIiyN4cuda3std3__44plusIiEEE10Policy1000EN6thrust24THRUST_300001_SM_1000_NS10device_ptrIiEEPiyS9_iiNS7_10__identityEEEvT0_T1_T2_T3_T4_T6_E12temp_storage+24];
	add.s32 	%r253, %r251, %r252;
	ld.shared.u32 	%r254, [_ZZN3cub18CUB_300001_SM_10006detail6reduce28DeviceReduceSingleTileKernelINS2_10policy_hubIiyN4cuda3std3__44plusIiEEE10Policy1000EN6thrust24THRUST_300001_SM_1000_NS10device_ptrIiEEPiyS9_iiNS7_10__identityEEEvT0_T1_T2_T3_T4_T6_E12temp_storage+28];
	add.s32 	%r255, %r253, %r254;
	ld.shared.u32 	%r256, [_ZZN3cub18CUB_300001_SM_10006detail6reduce28DeviceReduceSingleTileKernelINS2_10policy_hubIiyN4cuda3std3__44plusIiEEE10Policy1000EN6thrust24THRUST_300001_SM_1000_NS10device_ptrIiEEPiyS9_iiNS7_10__identityEEEvT0_T1_T2_T3_T4_T6_E12temp_storage+32];
	add.s32 	%r257, %r255, %r256;
	ld.shared.u32 	%r258, [_ZZN3cub18CUB_300001_SM_10006detail6reduce28DeviceReduceSingleTileKernelINS2_10policy_hubIiyN4cuda3std3__44plusIiEEE10Policy1000EN6thrust24THRUST_300001_SM_1000_NS10device_ptrIiEEPiyS9_iiNS7_10__identityEEEvT0_T1_T2_T3_T4_T6_E12temp_storage+36];
	add.s32 	%r470, %r257, %r258;
$L__BB16_49:
	mov.u32 	%r432, %tid.x;
	setp.ne.s32 	%p57, %r432, 0;
	@%p57 bra 	$L__BB16_51;
	add.s32 	%r433, %r470, %r81;
	st.global.u32 	[%rd1], %r433;
$L__BB16_51:
	ret;

}
	// .globl	_ZN3cub18CUB_300001_SM_10006detail6reduce18DeviceReduceKernelINS2_10policy_hubIiyN4cuda3std3__44plusIiEEE10Policy1000EN6thrust24THRUST_300001_SM_1000_NS10device_ptrIiEEyS9_iNS7_10__identityEEEvT0_PT3_T1_NS0_13GridEvenShareISK_EET2_T4_
.visible .entry _ZN3cub18CUB_300001_SM_10006detail6reduce18DeviceReduceKernelINS2_10policy_hubIiyN4cuda3std3__44plusIiEEE10Policy1000EN6thrust24THRUST_300001_SM_1000_NS10device_ptrIiEEyS9_iNS7_10__identityEEEvT0_PT3_T1_NS0_13GridEvenShareISK_EET2_T4_(
	.param .align 8 .b8 _ZN3cub18CUB_300001_SM_10006detail6reduce18DeviceReduceKernelINS2_10policy_hubIiyN4cuda3std3__44plusIiEEE10Policy1000EN6thrust24THRUST_300001_SM_1000_NS10device_ptrIiEEyS9_iNS7_10__identityEEEvT0_PT3_T1_NS0_13GridEvenShareISK_EET2_T4__param_0[8],
	.param .u64 .ptr .align 1 _ZN3cub18CUB_300001_SM_10006detail6reduce18DeviceReduceKernelINS2_10policy_hubIiyN4cuda3std3__44plusIiEEE10Policy1000EN6thrust24THRUST_300001_SM_1000_NS10device_ptrIiEEyS9_iNS7_10__identityEEEvT0_PT3_T1_NS0_13GridEvenShareISK_EET2_T4__param_1,
	.param .u64 _ZN3cub18CUB_300001_SM_10006detail6reduce18DeviceReduceKernelINS2_10policy_hubIiyN4cuda3std3__44plusIiEEE10Policy1000EN6thrust24THRUST_300001_SM_1000_NS10device_ptrIiEEyS9_iNS7_10__identityEEEvT0_PT3_T1_NS0_13GridEvenShareISK_EET2_T4__param_2,
	.param .align 8 .b8 _ZN3cub18CUB_300001_SM_10006detail6reduce18DeviceReduceKernelINS2_10policy_hubIiyN4cuda3std3__44plusIiEEE10Policy1000EN6thrust24THRUST_300001_SM_1000_NS10device_ptrIiEEyS9_iNS7_10__identityEEEvT0_PT3_T1_NS0_13GridEvenShareISK_EET2_T4__param_3[72],
	.param .align 1 .b8 _ZN3cub18CUB_300001_SM_10006detail6reduce18DeviceReduceKernelINS2_10policy_hubIiyN4cuda3std3__44plusIiEEE10Policy1000EN6thrust24THRUST_300001_SM_1000_NS10device_ptrIiEEyS9_iNS7_10__identityEEEvT0_PT3_T1_NS0_13GridEvenShareISK_EET2_T4__param_4[1],
	.param .align 1 .b8 _ZN3cub18CUB_300001_SM_10006detail6reduce18DeviceReduceKernelINS2_10policy_hubIiyN4cuda3std3__44plusIiEEE10Policy1000EN6thrust24THRUST_300001_SM_1000_NS10device_ptrIiEEyS9_iNS7_10__identityEEEvT0_PT3_T1_NS0_13GridEvenShareISK_EET2_T4__param_5[1]
)
.maxntid 256
{
	.reg .pred 	%p<57>;
	.reg .b16 	%rs<4>;
	.reg .b32 	%r<502>;
	.reg .b64 	%rd<78>;
	// demoted variable
	.shared .align 4 .b8 _ZZN3cub18CUB_300001_SM_10006detail6reduce18DeviceReduceKernelINS2_10policy_hubIiyN4cuda3std3__44plusIiEEE10Policy1000EN6thrust24THRUST_300001_SM_1000_NS10device_ptrIiEEyS9_iNS7_10__identityEEEvT0_PT3_T1_NS0_13GridEvenShareISK_EET2_T4_E12temp_storage[44];
	ld.param.u64 	%rd1, [_ZN3cub18CUB_300001_SM_10006detail6reduce18DeviceReduceKernelINS2_10policy_hubIiyN4cuda3std3__44plusIiEEE10Policy1000EN6thrust24THRUST_300001_SM_1000_NS10device_ptrIiEEyS9_iNS7_10__identityEEEvT0_PT3_T1_NS0_13GridEvenShareISK_EET2_T4__param_3+32];
	ld.param.u32 	%r1, [_ZN3cub18CUB_300001_SM_10006detail6reduce18DeviceReduceKernelINS2_10policy_hubIiyN4cuda3std3__44plusIiEEE10Policy1000EN6thrust24THRUST_300001_SM_1000_NS10device_ptrIiEEyS9_iNS7_10__identityEEEvT0_PT3_T1_NS0_13GridEvenShareISK_EET2_T4__param_3+40];
	ld.param.u64 	%rd25, [_ZN3cub18CUB_300001_SM_10006detail6reduce18DeviceReduceKernelINS2_10policy_hubIiyN4cuda3std3__44plusIiEEE10Policy1000EN6thrust24THRUST_300001_SM_1000_NS10device_ptrIiEEyS9_iNS7_10__identityEEEvT0_PT3_T1_NS0_13GridEvenShareISK_EET2_T4__param_0];
	cvta.to.global.u64 	%rd2, %rd25;
	mov.u32 	%r2, %ctaid.x;
	shl.b32 	%r88, %r1, 12;
	cvt.s64.s32 	%rd3, %r88;
	shl.b32 	%r89, %r2, 12;
	cvt.u64.u32 	%rd4, %r89;
	sub.s64 	%rd5, %rd1, %rd4;
	setp.gt.u64 	%p1, %rd5, 4095;
	@%p1 bra 	$L__BB17_25;
	cvt.u32.u64 	%r287, %rd4;
	cvt.u32.u64 	%r3, %rd1;
	sub.s32 	%r4, %r3, %r287;
	mov.u32 	%r5, %tid.x;
	setp.ge.s32 	%p23, %r5, %r4;
	mov.b32 	%r482, 0;
	mov.u32 	%r471, %r5;
	@%p23 bra 	$L__BB17_3;
	add.s32 	%r289, %r287, %r5;
	mul.wide.u32 	%rd51, %r289, 4;
	add.s64 	%rd52, %rd2, %rd51;
	ld.global.u32 	%r482, [%rd52];
	add.s32 	%r471, %r5, 256;
$L__BB17_3:
	setp.ge.s32 	%p24, %r471, %r4;
	@%p24 bra 	$L__BB17_16;
	not.b32 	%r292, %r471;
	add.s32 	%r293, %r292, %r3;
	sub.s32 	%r294, %r293, %r287;
	shr.u32 	%r295, %r294, 8;
	add.s32 	%r10, %r295, 1;
	and.b32  	%r11, %r10, 15;
	setp.lt.u32 	%p25, %r294, 3840;
	@%p25 bra 	$L__BB17_7;
	and.b32  	%r296, %r10, 33554416;
	neg.s32 	%r467, %r296;
	mul.wide.u32 	%rd53, %r2, 16384;
	mul.wide.u32 	%rd54, %r471, 4;
	or.b64  	%rd55, %rd53, %rd54;
	add.s64 	%rd56, %rd55, %rd2;
	add.s64 	%rd72, %rd56, 8192;
$L__BB17_6:
	.pragma "nounroll";
	ld.global.u32 	%r297, [%rd72+-8192];
	add.s32 	%r298, %r297, %r482;
	ld.global.u32 	%r299, [%rd72+-7168];
	add.s32 	%r300, %r299, %r298;
	ld.global.u32 	%r301, [%rd72+-6144];
	add.s32 	%r302, %r301, %r300;
	ld.global.u32 	%r303, [%rd72+-5120];
	add.s32 	%r304, %r303, %r302;
	ld.global.u32 	%r305, [%rd72+-4096];
	add.s32 	%r306, %r305, %r304;
	ld.global.u32 	%r307, [%rd72+-3072];
	add.s32 	%r308, %r307, %r306;
	ld.global.u32 	%r309, [%rd72+-2048];
	add.s32 	%r310, %r309, %r308;
	ld.global.u32 	%r311, [%rd72+-1024];
	add.s32 	%r312, %r311, %r310;
	ld.global.u32 	%r313, [%rd72];
	add.s32 	%r314, %r313, %r312;
	ld.global.u32 	%r315, [%rd72+1024];
	add.s32 	%r316, %r315, %r314;
	ld.global.u32 	%r317, [%rd72+2048];
	add.s32 	%r318, %r317, %r316;
	ld.global.u32 	%r319, [%rd72+3072];
	add.s32 	%r320, %r319, %r318;
	ld.global.u32 	%r321, [%rd72+4096];
	add.s32 	%r322, %r321, %r320;
	ld.global.u32 	%r323, [%rd72+5120];
	add.s32 	%r324, %r323, %r322;
	ld.global.u32 	%r325, [%rd72+6144];
	add.s32 	%r326, %r325, %r324;
	ld.global.u32 	%r327, [%rd72+7168];
	add.s32 	%r482, %r327, %r326;
	add.s32 	%r471, %r471, 4096;
	add.s32 	%r467, %r467, 16;
	add.s64 	%rd72, %rd72, 16384;
	setp.ne.s32 	%p26, %r467, 0;
	@%p26 bra 	$L__BB17_6;
$L__BB17_7:
	setp.eq.s32 	%p27, %r11, 0;
	@%p27 bra 	$L__BB17_16;
	and.b32  	%r22, %r10, 7;
	setp.lt.u32 	%p28, %r11, 8;
	@%p28 bra 	$L__BB17_10;
	cvt.s64.s32 	%rd57, %r471;
	add.s64 	%rd58, %rd57, %rd4;
	shl.b64 	%rd59, %rd58, 2;
	add.s64 	%rd60, %rd2, %rd59;
	ld.global.u32 	%r329, [%rd60];
	add.s32 	%r330, %r329, %r482;
	ld.global.u32 	%r331, [%rd60+1024];
	add.s32 	%r332, %r331, %r330;
	ld.global.u32 	%r333, [%rd60+2048];
	add.s32 	%r334, %r333, %r332;
	ld.global.u32 	%r335, [%rd60+3072];
	add.s32 	%r336, %r335, %r334;
	ld.global.u32 	%r337, [%rd60+4096];
	add.s32 	%r338, %r337, %r336;
	ld.global.u32 	%r339, [%rd60+5120];
	add.s32 	%r340, %r339, %r338;
	ld.global.u32 	%r341, [%rd60+6144];
	add.s32 	%r342, %r341, %r340;
	ld.global.u32 	%r343, [%rd60+7168];
	add.s32 	%r482, %r343, %r342;
	add.s32 	%r471, %r471, 2048;
$L__BB17_10:
	setp.eq.s32 	%p29, %r22, 0;
	@%p29 bra 	$L__BB17_16;
	and.b32  	%r28, %r10, 3;
	setp.lt.u32 	%p30, %r22, 4;
	@%p30 bra 	$L__BB17_13;
	cvt.s64.s32 	%rd61, %r471;
	add.s64 	%rd62, %rd61, %rd4;
	shl.b64 	%rd63, %rd62, 2;
	add.s64 	%rd64, %rd2, %rd63;
	ld.global.u32 	%r345, [%rd64];
	add.s32 	%r346, %r345, %r482;
	ld.global.u32 	%r347, [%rd64+1024];
	add.s32 	%r348, %r347, %r346;
	ld.global.u32 	%r349, [%rd64+2048];
	add.s32 	%r350, %r349, %r348;
	ld.global.u32 	%r351, [%rd64+3072];
	add.s32 	%r482, %r351, %r350;
	add.s32 	%r471, %r471, 1024;
$L__BB17_13:
	setp.eq.s32 	%p31, %r28, 0;
	@%p31 bra 	$L__BB17_16;
	mul.wide.u32 	%rd65, %r2, 16384;
	add.s64 	%rd9, %rd2, %rd65;
	neg.s32 	%r479, %r28;
$L__BB17_15:
	.pragma "nounroll";
	mul.wide.s32 	%rd66, %r471, 4;
	add.s64 	%rd67, %rd9, %rd66;
	ld.global.u32 	%r352, [%rd67];
	add.s32 	%r482, %r352, %r482;
	add.s32 	%r471, %r471, 256;
	add.s32 	%r479, %r479, 1;
	setp.ne.s32 	%p32, %r479, 0;
	@%p32 bra 	$L__BB17_15;
$L__BB17_16:
	setp.lt.s32 	%p33, %r4, 256;
	@%p33 bra 	$L__BB17_21;
	// begin inline asm
	mov.u32 %r416, %laneid;
	// end inline asm
	mov.b32 	%r419, 1;
	mov.b32 	%r440, 31;
	mov.b32 	%r441, -1;
	// begin inline asm
	shfl.sync.down.b32 %r417, %r482, %r419, %r440, %r441;
	// end inline asm
	setp.gt.s32 	%p49, %r416, 30;
	selp.b32 	%r442, 0, %r417, %p49;
	add.s32 	%r423, %r442, %r482;
	mov.b32 	%r424, 2;
	// begin inline asm
	shfl.sync.down.b32 %r422, %r423, %r424, %r440, %r441;
	// end inline asm
	setp.gt.s32 	%p50, %r416, 29;
	selp.b32 	%r443, 0, %r422, %p50;
	add.s32 	%r428, %r423, %r443;
	mov.b32 	%r429, 4;
	// begin inline asm
	shfl.sync.down.b32 %r427, %r428, %r429, %r440, %r441;
	// end inline asm
	setp.gt.s32 	%p51, %r416, 27;
	selp.b32 	%r444, 0, %r427, %p51;
	add.s32 	%r433, %r428, %r444;
	mov.b32 	%r434, 8;
	// begin inline asm
	shfl.sync.down.b32 %r432, %r433, %r434, %r440, %r441;
	// end inline asm
	setp.gt.s32 	%p52, %r416, 23;
	selp.b32 	%r445, 0, %r432, %p52;
	add.s32 	%r438, %r433, %r445;
	mov.b32 	%r439, 16;
	// begin inline asm
	shfl.sync.down.b32 %r437, %r438, %r439, %r440, %r441;
	// end inline asm
	setp.gt.s32 	%p53, %r416, 15;
	selp.b32 	%r446, 0, %r437, %p53;
	add.s32 	%r501, %r438, %r446;
	setp.ne.s32 	%p54, %r416, 0;
	@%p54 bra 	$L__BB17_19;
	shr.u32 	%r447, %r5, 3;
	and.b32  	%r448, %r447, 124;
	mov.u32 	%r449, _ZZN3cub18CUB_300001_SM_10006detail6reduce18DeviceReduceKernelINS2_10policy_hubIiyN4cuda3std3__44plusIiEEE10Policy1000EN6thrust24THRUST_300001_SM_1000_NS10device_ptrIiEEyS9_iNS7_10__identityEEEvT0_PT3_T1_NS0_13GridEvenShareISK_EET2_T4_E12temp_storage;
	add.s32 	%r450, %r449, %r448;
	st.shared.u32 	[%r450+8], %r501;
$L__BB17_19:
	bar.sync 	0;
	setp.ne.s32 	%p55, %r5, 0;
	@%p55 bra 	$L__BB17_46;
	ld.shared.u32 	%r451, [_ZZN3cub18CUB_300001_SM_10006detail6reduce18DeviceReduceKernelINS2_10policy_hubIiyN4cuda3std3__44plusIiEEE10Policy1000EN6thrust24THRUST_300001_SM_1000_NS10device_ptrIiEEyS9_iNS7_10__identityEEEvT0_PT3_T1_NS0_13GridEvenShareISK_EET2_T4_E12temp_storage+12];
	add.s32 	%r452, %r451, %r501;
	ld.shared.u32 	%r453, [_ZZN3cub18CUB_300001_SM_10006detail6reduce18DeviceReduceKernelINS2_10policy_hubIiyN4cuda3std3__44plusIiEEE10Policy1000EN6thrust24THRUST_300001_SM_1000_NS10device_ptrIiEEyS9_iNS7_10__identityEEEvT0_PT3_T1_NS0_13GridEvenShareISK_EET2_T4_E12temp_storage+16];
	add.s32 	%r454, %r452, %r453;
	ld.shared.u32 	%r455, [_ZZN3cub18CUB_300001_SM_10006detail6reduce18DeviceReduceKernelINS2_10policy_hubIiyN4cuda3std3__44plusIiEEE10Policy1000EN6thrust24THRUST_300001_SM_1000_NS10device_ptrIiEEyS9_iNS7_10__identityEEEvT0_PT3_T1_NS0_13GridEvenShareISK_EET2_T4_E12temp_storage+20];
	add.s32 	%r456, %r454, %r455;
	ld.shared.u32 	%r457, [_ZZN3cub18CUB_300001_SM_10006detail6reduce18DeviceReduceKernelINS2_10policy_hubIiyN4cuda3std3__44plusIiEEE10Policy1000EN6thrust24THRUST_300001_SM_1000_NS10device_ptrIiEEyS9_iNS7_10__identityEEEvT0_PT3_T1_NS0_13GridEvenShareISK_EET2_T4_E12temp_storage+24];
	add.s32 	%r458, %r456, %r457;
	ld.shared.u32 	%r459, [_ZZN3cub18CUB_300001_SM_10006detail6reduce18DeviceReduceKernelINS2_10policy_hubIiyN4cuda3std3__44plusIiEEE10Policy1000EN6thrust24THRUST_300001_SM_1000_NS10device_ptrIiEEyS9_iNS7_10__identityEEEvT0_PT3_T1_NS0_13GridEvenShareISK_EET2_T4_E12temp_storage+28];
	add.s32 	%r460, %r458, %r459;
	ld.shared.u32 	%r461, [_ZZN3cub18CUB_300001_SM_10006detail6reduce18DeviceReduceKernelINS2_10policy_hubIiyN4cuda3std3__44plusIiEEE10Policy1000EN6thrust24THRUST_300001_SM_1000_NS10device_ptrIiEEyS9_iNS7_10__identityEEEvT0_PT3_T1_NS0_13GridEvenShareISK_EET2_T4_E12temp_storage+32];
	add.s32 	%r462, %r460, %r461;
	ld.shared.u32 	%r463, [_ZZN3cub18CUB_300001_SM_10006detail6reduce18DeviceReduceKernelINS2_10policy_hubIiyN4cuda3std3__44plusIiEEE10Policy1000EN6thrust24THRUST_300001_SM_1000_NS10device_ptrIiEEyS9_iNS7_10__identityEEEvT0_PT3_T1_NS0_13GridEvenShareISK_EET2_T4_E12temp_storage+36];
	add.s32 	%r501, %r462, %r463;
	bra.uni 	$L__BB17_46;
$L__BB17_21:
	// begin inline asm
	mov.u32 %r353, %laneid;
	// end inline asm
	and.b32  	%r379, %r5, 992;
	add.s32 	%r380, %r379, 32;
	setp.gt.s32 	%p34, %r380, %r4;
	not.b32 	%r381, %r379;
	add.s32 	%r382, %r4, %r381;
	selp.b32 	%r377, %r382, 31, %p34;
	mov.b32 	%r356, 1;
	mov.b32 	%r378, -1;
	// begin inline asm
	shfl.sync.down.b32 %r354, %r482, %r356, %r377, %r378;
	// end inline asm
	setp.lt.s32 	%p35, %r353, %r377;
	selp.b32 	%r383, %r354, 0, %p35;
	add.s32 	%r360, %r383, %r482;
	mov.b32 	%r361, 2;
	// begin inline asm
	shfl.sync.down.b32 %r359, %r360, %r361, %r377, %r378;
	// end inline asm
	add.s32 	%r384, %r353, 2;
	setp.gt.s32 	%p36, %r384, %r377;
	selp.b32 	%r385, 0, %r359, %p36;
	add.s32 	%r365, %r360, %r385;
	mov.b32 	%r366, 4;
	// begin inline asm
	shfl.sync.down.b32 %r364, %r365, %r366, %r377, %r378;
	// end inline asm
	add.s32 	%r386, %r353, 4;
	setp.gt.s32 	%p37, %r386, %r377;
	selp.b32 	%r387, 0, %r364, %p37;
	add.s32 	%r370, %r365, %r387;
	mov.b32 	%r371, 8;
	// begin inline asm
	shfl.sync.down.b32 %r369, %r370, %r371, %r377, %r378;
	// end inline asm
	add.s32 	%r388, %r353, 8;
	setp.gt.s32 	%p38, %r388, %r377;
	selp.b32 	%r389, 0, %r369, %p38;
	add.s32 	%r375, %r370, %r389;
	mov.b32 	%r376, 16;
	// begin inline asm
	shfl.sync.down.b32 %r374, %r375, %r376, %r377, %r378;
	// end inline asm
	add.s32 	%r390, %r353, 16;
	setp.gt.s32 	%p39, %r390, %r377;
	selp.b32 	%r391, 0, %r374, %p39;
	add.s32 	%r501, %r375, %r391;
	setp.ne.s32 	%p40, %r353, 0;
	@%p40 bra 	$L__BB17_23;
	shr.u32 	%r392, %r5, 3;
	and.b32  	%r393, %r392, 124;
	mov.u32 	%r394, _ZZN3cub18CUB_300001_SM_10006detail6reduce18DeviceReduceKernelINS2_10policy_hubIiyN4cuda3std3__44plusIiEEE10Policy1000EN6thrust24THRUST_300001_SM_1000_NS10device_ptrIiEEyS9_iNS7_10__identityEEEvT0_PT3_T1_NS0_13GridEvenShareISK_EET2_T4_E12temp_storage;
	add.s32 	%r395, %r394, %r393;
	st.shared.u32 	[%r395+8], %r501;
$L__BB17_23:
	bar.sync 	0;
	setp.ne.s32 	%p41, %r5, 0;
	@%p41 bra 	$L__BB17_46;
	setp.gt.s32 	%p42, %r4, 32;
	ld.shared.u32 	%r396, [_ZZN3cub18CUB_300001_SM_10006detail6reduce18DeviceReduceKernelINS2_10policy_hubIiyN4cuda3std3__44plusIiEEE10Policy1000EN6thrust24THRUST_300001_SM_1000_NS10device_ptrIiEEyS9_iNS7_10__identityEEEvT0_PT3_T1_NS0_13GridEvenShareISK_EET2_T4_E12temp_storage+12];
	selp.b32 	%r397, %r396, 0, %p42;
	add.s32 	%r398, %r397, %r501;
	setp.gt.s32 	%p43, %r4, 64;
	ld.shared.u32 	%r399, [_ZZN3cub18CUB_300001_SM_10006detail6reduce18DeviceReduceKernelINS2_10policy_hubIiyN4cuda3std3__44plusIiEEE10Policy1000EN6thrust24THRUST_300001_SM_1000_NS10device_ptrIiEEyS9_iNS7_10__identityEEEvT0_PT3_T1_NS0_13GridEvenShareISK_EET2_T4_E12temp_storage+16];
	selp.b32 	%r400, %r399, 0, %p43;
	add.s32 	%r401, %r398, %r400;
	setp.gt.s32 	%p44, %r4, 96;
	ld.shared.u32 	%r402, [_ZZN3cub18CUB_300001_SM_10006detail6reduce18DeviceReduceKernelINS2_10policy_hubIiyN4cuda3std3__44plusIiEEE10Policy1000EN6thrust24THRUST_300001_SM_1000_NS10device_ptrIiEEyS9_iNS7_10__identityEEEvT0_PT3_T1_NS0_13GridEvenShareISK_EET2_T4_E12temp_storage+20];
	selp.b32 	%r403, %r402, 0, %p44;
	add.s32 	%r404, %r401, %r403;
	setp.gt.s32 	%p45, %r4, 128;
	ld.shared.u32 	%r405, [_ZZN3cub18CUB_300001_SM_10006detail6reduce18DeviceReduceKernelINS2_10policy_hubIiyN4cuda3std3__44plusIiEEE10Policy1000EN6thrust24THRUST_300001_SM_1000_NS10device_ptrIiEEyS9_iNS7_10__identityEEEvT0_PT3_T1_NS0_13GridEvenShareISK_EET2_T4_E12temp_storage+24];
	selp.b32 	%r406, %r405, 0, %p45;
	add.s32 	%r407, %r404, %r406;
	setp.gt.s32 	%p46, %r4, 160;
	ld.shared.u32 	%r408, [_ZZN3cub18CUB_300001_SM_10006detail6reduce18DeviceReduceKernelINS2_10policy_hubIiyN4cuda3std3__44plusIiEEE10Policy1000EN6thrust24THRUST_300001_SM_1000_NS10device_ptrIiEEyS9_iNS7_10__identityEEEvT0_PT3_T1_NS0_13GridEvenShareISK_EET2_T4_E12temp_storage+28];
	selp.b32 	%r409, %r408, 0, %p46;
	add.s32 	%r410, %r407, %r409;
	setp.gt.s32 	%p47, %r4, 192;
	ld.shared.u32 	%r411, [_ZZN3cub18CUB_300001_SM_10006detail6reduce18DeviceReduceKernelINS2_10policy_hubIiyN4cuda3std3__44plusIiEEE10Policy1000EN6thrust24THRUST_300001_SM_1000_NS10device_ptrIiEEyS9_iNS7_10__identityEEEvT0_PT3_T1_NS0_13GridEvenShareISK_EET2_T4_E12temp_storage+32];
	selp.b32 	%r412, %r411, 0, %p47;
	add.s32 	%r413, %r410, %r412;
	setp.gt.s32 	%p48, %r4, 224;
	ld.shared.u32 	%r414, [_ZZN3cub18CUB_300001_SM_10006detail6reduce18DeviceReduceKernelINS2_10policy_hubIiyN4cuda3std3__44plusIiEEE10Policy1000EN6thrust24THRUST_300001_SM_1000_NS10device_ptrIiEEyS9_iNS7_10__identityEEEvT0_PT3_T1_NS0_13GridEvenShareISK_EET2_T4_E12temp_storage+36];
	selp.b32 	%r415, %r414, 0, %p48;
	add.s32 	%r501, %r413, %r415;
	bra.uni 	$L__BB17_46;
$L__BB17_25:
	cvt.u32.u64 	%r90, %rd4;
	mov.u32 	%r46, %tid.x;
	add.s32 	%r91, %r46, %r90;
	mul.wide.u32 	%rd26, %r91, 4;
	add.s64 	%rd27, %rd2, %rd26;
	ld.global.u32 	%r92, [%rd27];
	ld.global.u32 	%r93, [%rd27+1024];
	ld.global.u32 	%r94, [%rd27+2048];
	ld.global.u32 	%r95, [%rd27+3072];
	ld.global.u32 	%r96, [%rd27+4096];
	ld.global.u32 	%r97, [%rd27+5120];
	ld.global.u32 	%r98, [%rd27+6144];
	ld.global.u32 	%r99, [%rd27+7168];
	ld.global.u32 	%r100, [%rd27+8192];
	ld.global.u32 	%r101, [%rd27+9216];
	ld.global.u32 	%r102, [%rd27+10240];
	ld.global.u32 	%r103, [%rd27+11264];
	ld.global.u32 	%r104, [%rd27+12288];
	ld.global.u32 	%r105, [%rd27+13312];
	ld.global.u32 	%r106, [%rd27+14336];
	ld.global.u32 	%r107, [%rd27+15360];
	add.s32 	%r108, %r93, %r92;
	add.s32 	%r109, %r94, %r108;
	add.s32 	%r110, %r95, %r109;
	add.s32 	%r111, %r96, %r110;
	add.s32 	%r112, %r97, %r111;
	add.s32 	%r113, %r98, %r112;
	add.s32 	%r114, %r99, %r113;
	add.s32 	%r115, %r100, %r114;
	add.s32 	%r116, %r101, %r115;
	add.s32 	%r117, %r102, %r116;
	add.s32 	%r118, %r103, %r117;
	add.s32 	%r119, %r104, %r118;
	add.s32 	%r120, %r105, %r119;
	add.s32 	%r121, %r106, %r120;
	add.s32 	%r500, %r107, %r121;
	setp.lt.u64 	%p2, %rd5, %rd3;
	@%p2 bra 	$L__BB17_42;
	cvt.u32.u64 	%r123, %rd3;
	cvt.u64.u32 	%rd28, %r46;
	add.s64 	%rd74, %rd4, %rd3;
	cvt.u32.u64 	%r48, %rd1;
	not.b32 	%r125, %r46;
	add.s32 	%r126, %r125, %r48;
	sub.s32 	%r127, %r126, %r123;
	sub.s32 	%r483, %r127, %r90;
	add.s64 	%rd29, %rd74, %rd28;
	shl.b64 	%rd30, %rd29, 2;
	add.s64 	%rd31, %rd30, %rd2;
	add.s64 	%rd73, %rd31, 8192;
	mov.b32 	%r484, 0;
	shl.b32 	%r128, %r1, 12;
	mov.u64 	%rd75, %rd4;
$L__BB17_27:
	cvt.s64.s32 	%rd15, %r128;
	add.s64 	%rd75, %rd75, %rd15;
	add.s64 	%rd32, %rd1, -4096;
	setp.gt.u64 	%p3, %rd75, %rd32;
	@%p3 bra 	$L__BB17_29;
	shl.b32 	%r129, %r1, 12;
	cvt.s64.s32 	%rd33, %r129;
	cvt.u64.u32 	%rd34, %r46;
	add.s64 	%rd35, %rd75, %rd34;
	shl.b64 	%rd36, %rd35, 2;
	add.s64 	%rd37, %rd2, %rd36;
	ld.global.u32 	%r130, [%rd37];
	ld.global.u32 	%r131, [%rd37+1024];
	ld.global.u32 	%r132, [%rd37+2048];
	ld.global.u32 	%r133, [%rd37+3072];
	ld.global.u32 	%r134, [%rd37+4096];
	ld.global.u32 	%r135, [%rd37+5120];
	ld.global.u32 	%r136, [%rd37+6144];
	ld.global.u32 	%r137, [%rd37+7168];
	ld.global.u32 	%r138, [%rd37+8192];
	ld.global.u32 	%r139, [%rd37+9216];
	ld.global.u32 	%r140, [%rd37+10240];
	ld.global.u32 	%r141, [%rd37+11264];
	ld.global.u32 	%r142, [%rd37+12288];
	ld.global.u32 	%r143, [%rd37+13312];
	ld.global.u32 	%r144, [%rd37+14336];
	ld.global.u32 	%r145, [%rd37+15360];
	add.s32 	%r146, %r130, %r500;
	add.s32 	%r147, %r131, %r146;
	add.s32 	%r148, %r132, %r147;
	add.s32 	%r149, %r133, %r148;
	add.s32 	%r150, %r134, %r149;
	add.s32 	%r151, %r135, %r150;
	add.s32 	%r152, %r136, %r151;
	add.s32 	%r153, %r137, %r152;
	add.s32 	%r154, %r138, %r153;
	add.s32 	%r155, %r139, %r154;
	add.s32 	%r156, %r140, %r155;
	add.s32 	%r157, %r141, %r156;
	add.s32 	%r158, %r142, %r157;
	add.s32 	%r159, %r143, %r158;
	add.s32 	%r160, %r144, %r159;
	add.s32 	%r500, %r145, %r160;
	sub.s64 	%rd38, %rd1, %rd75;
	setp.lt.u64 	%p4, %rd38, %rd33;
	add.s32 	%r484, %r484, 1;
	add.s64 	%rd74, %rd74, %rd33;
	sub.s32 	%r483, %r483, %r129;
	mul.wide.s32 	%rd39, %r129, 4;
	add.s64 	%rd73, %rd73, %rd39;
	@%p4 bra 	$L__BB17_42;
	bra.uni 	$L__BB17_27;
$L__BB17_29:
	setp.le.u64 	%p5, %rd1, %rd75;
	cvt.u32.u64 	%r161, %rd75;
	cvt.u32.u64 	%r162, %rd1;
	sub.s32 	%r163, %r162, %r161;
	setp.ge.s32 	%p6, %r46, %r163;
	or.pred  	%p7, %p5, %p6;
	@%p7 bra 	$L__BB17_42;
	cvt.u32.u64 	%r166, %rd15;
	cvt.u32.u64 	%r167, %rd4;
	not.b32 	%r168, %r46;
	add.s32 	%r169, %r168, %r48;
	add.s32 	%r170, %r166, %r167;
	sub.s32 	%r171, %r169, %r170;
	mul.lo.s32 	%r172, %r1, %r484;
	shl.b32 	%r173, %r172, 12;
	sub.s32 	%r174, %r171, %r173;
	shr.u32 	%r175, %r174, 8;
	add.s32 	%r56, %r175, 1;
	and.b32  	%r57, %r56, 15;
	setp.lt.u32 	%p8, %r174, 3840;
	mov.u32 	%r490, %r46;
	@%p8 bra 	$L__BB17_33;
	shr.u32 	%r176, %r483, 8;
	add.s32 	%r177, %r176, 1;
	and.b32  	%r178, %r177, 33554416;
	neg.s32 	%r486, %r178;
	mov.u32 	%r490, %r46;
$L__BB17_32:
	.pragma "nounroll";
	ld.global.u32 	%r179, [%rd73+-8192];
	add.s32 	%r180, %r179, %r500;
	ld.global.u32 	%r181, [%rd73+-7168];
	add.s32 	%r182, %r181, %r180;
	ld.global.u32 	%r183, [%rd73+-6144];
	add.s32 	%r184, %r183, %r182;
	ld.global.u32 	%r185, [%rd73+-5120];
	add.s32 	%r186, %r185, %r184;
	ld.global.u32 	%r187, [%rd73+-4096];
	add.s32 	%r188, %r187, %r186;
	ld.global.u32 	%r189, [%rd73+-3072];
	add.s32 	%r190, %r189, %r188;
	ld.global.u32 	%r191, [%rd73+-2048];
	add.s32 	%r192, %r191, %r190;
	ld.global.u32 	%r193, [%rd73+-1024];
	add.s32 	%r194, %r193, %r192;
	ld.global.u32 	%r195, [%rd73];
	add.s32 	%r196, %r195, %r194;
	ld.global.u32 	%r197, [%rd73+1024];
	add.s32 	%r198, %r197, %r196;
	ld.global.u32 	%r199, [%rd73+2048];
	add.s32 	%r200, %r199, %r198;
	ld.global.u32 	%r201, [%rd73+3072];
	add.s32 	%r202, %r201, %r200;
	ld.global.u32 	%r203, [%rd73+4096];
	add.s32 	%r204, %r203, %r202;
	ld.global.u32 	%r205, [%rd73+5120];
	add.s32 	%r206, %r205, %r204;
	ld.global.u32 	%r207, [%rd73+6144];
	add.s32 	%r208, %r207, %r206;
	ld.global.u32 	%r209, [%rd73+7168];
	add.s32 	%r500, %r209, %r208;
	add.s32 	%r490, %r490, 4096;
	add.s32 	%r486, %r486, 16;
	add.s64 	%rd73, %rd73, 16384;
	setp.ne.s32 	%p9, %r486, 0;
	@%p9 bra 	$L__BB17_32;
$L__BB17_33:
	setp.eq.s32 	%p10, %r57, 0;
	@%p10 bra 	$L__BB17_42;
	and.b32  	%r68, %r56, 7;
	setp.lt.u32 	%p11, %r57, 8;
	@%p11 bra 	$L__BB17_36;
	cvt.u64.u32 	%rd40, %r490;
	add.s64 	%rd41, %rd75, %rd40;
	shl.b64 	%rd42, %rd41, 2;
	add.s64 	%rd43, %rd2, %rd42;
	ld.global.u32 	%r211, [%rd43];
	add.s32 	%r212, %r211, %r500;
	ld.global.u32 	%r213, [%rd43+1024];
	add.s32 	%r214, %r213, %r212;
	ld.global.u32 	%r215, [%rd43+2048];
	add.s32 	%r216, %r215, %r214;
	ld.global.u32 	%r217, [%rd43+3072];
	add.s32 	%r218, %r217, %r216;
	ld.global.u32 	%r219, [%rd43+4096];
	add.s32 	%r220, %r219, %r218;
	ld.global.u32 	%r221, [%rd43+5120];
	add.s32 	%r222, %r221, %r220;
	ld.global.u32 	%r223, [%rd43+6144];
	add.s32 	%r224, %r223, %r222;
	ld.global.u32 	%r225, [%rd43+7168];
	add.s32 	%r500, %r225, %r224;
	add.s32 	%r490, %r490, 2048;
$L__BB17_36:
	setp.eq.s32 	%p12, %r68, 0;
	@%p12 bra 	$L__BB17_42;
	setp.lt.u32 	%p13, %r68, 4;
	@%p13 bra 	$L__BB17_39;
	cvt.u64.u32 	%rd44, %r490;
	add.s64 	%rd45, %rd75, %rd44;
	shl.b64 	%rd46, %rd45, 2;
	add.s64 	%rd47, %rd2, %rd46;
	ld.global.u32 	%r227, [%rd47];
	add.s32 	%r228, %r227, %r500;
	ld.global.u32 	%r229, [%rd47+1024];
	add.s32 	%r230, %r229, %r228;
	ld.global.u32 	%r231, [%rd47+2048];
	add.s32 	%r232, %r231, %r230;
	ld.global.u32 	%r233, [%rd47+3072];
	add.s32 	%r500, %r233, %r232;
	add.s32 	%r490, %r490, 1024;
$L__BB17_39:
	and.b32  	%r234, %r56, 3;
	setp.eq.s32 	%p14, %r234, 0;
	@%p14 bra 	$L__BB17_42;
	cvt.u64.u32 	%rd48, %r490;
	add.s64 	%rd49, %rd48, %rd74;
	shl.b64 	%rd50, %rd49, 2;
	add.s64 	%rd77, %rd2, %rd50;
	cvt.u16.u32 	%rs1, %r483;
	shr.u16 	%rs2, %rs1, 8;
	add.s16 	%rs3, %rs2, 1;
	cvt.u32.u16 	%r235, %rs3;
	and.b32  	%r236, %r235, 3;
	neg.s32 	%r498, %r236;
$L__BB17_41:
	.pragma "nounroll";
	ld.global.u32 	%r237, [%rd77];
	add.s32 	%r500, %r237, %r500;
	add.s64 	%rd77, %rd77, 1024;
	add.s32 	%r498, %r498, 1;
	setp.ne.s32 	%p15, %r498, 0;
	@%p15 bra 	$L__BB17_41;
$L__BB17_42:
	// begin inline asm
	mov.u32 %r238, %laneid;
	// end inline asm
	mov.b32 	%r241, 1;
	mov.b32 	%r262, 31;
	mov.b32 	%r263, -1;
	// begin inline asm
	shfl.sync.down.b32 %r239, %r500, %r241, %r262, %r263;
	// end inline asm
	setp.gt.s32 	%p16, %r238, 30;
	selp.b32 	%r264, 0, %r239, %p16;
	add.s32 	%r245, %r264, %r500;
	mov.b32 	%r246, 2;
	// begin inline asm
	shfl.sync.down.b32 %r244, %r245, %r246, %r262, %r263;
	// end inline asm
	setp.gt.s32 	%p17, %r238, 29;
	selp.b32 	%r265, 0, %r244, %p17;
	add.s32 	%r250, %r245, %r265;
	mov.b32 	%r251, 4;
	// begin inline asm
	shfl.sync.down.b32 %r249, %r250, %r251, %r262, %r263;
	// end inline asm
	setp.gt.s32 	%p18, %r238, 27;
	selp.b32 	%r266, 0, %r249, %p18;
	add.s32 	%r255, %r250, %r266;
	mov.b32 	%r256, 8;
	// begin inline asm
	shfl.sync.down.b32 %r254, %r255, %r256, %r262, %r263;
	// end inline asm
	setp.gt.s32 	%p19, %r238, 23;
	selp.b32 	%r267, 0, %r254, %p19;
	add.s32 	%r260, %r255, %r267;
	mov.b32 	%r261, 16;
	// begin inline asm
	shfl.sync.down.b32 %r259, %r260, %r261, %r262, %r263;
	// end inline asm
	setp.gt.s32 	%p20, %r238, 15;
	selp.b32 	%r268, 0, %r259, %p20;
	add.s32 	%r501, %r260, %r268;
	setp.ne.s32 	%p21, %r238, 0;
	@%p21 bra 	$L__BB17_44;
	shr.u32 	%r269, %r46, 3;
	and.b32  	%r270, %r269, 124;
	mov.u32 	%r271, _ZZN3cub18CUB_300001_SM_10006detail6reduce18DeviceReduceKernelINS2_10policy_hubIiyN4cuda3std3__44plusIiEEE10Policy1000EN6thrust24THRUST_300001_SM_1000_NS10device_ptrIiEEyS9_iNS7_10__identityEEEvT0_PT3_T1_NS0_13GridEvenShareISK_EET2_T4_E12temp_storage;
	add.s32 	%r272, %r271, %r270;
	st.shared.u32 	[%r272+8], %r501;
$L__BB17_44:
	bar.sync 	0;
	setp.ne.s32 	%p22, %r46, 0;
	@%p22 bra 	$L__BB17_46;
	ld.shared.u32 	%r273, [_ZZN3cub18CUB_300001_SM_10006detail6reduce18DeviceReduceKernelINS2_10policy_hubIiyN4cuda3std3__44plusIiEEE10Policy1000EN6thrust24THRUST_300001_SM_1000_NS10device_ptrIiEEyS9_iNS7_10__identityEEEvT0_PT3_T1_NS0_13GridEvenShareISK_EET2_T4_E12temp_storage+12];
	add.s32 	%r274, %r273, %r501;
	ld.shared.u32 	%r275, [_ZZN3cub18CUB_300001_SM_10006detail6reduce18DeviceReduceKernelINS2_10policy_hubIiyN4cuda3std3__44plusIiEEE10Policy1000EN6thrust24THRUST_300001_SM_1000_NS10device_ptrIiEEyS9_iNS7_10__identityEEEvT0_PT3_T1_NS0_13GridEvenShareISK_EET2_T4_E12temp_storage+16];
	add.s32 	%r276, %r274, %r275;
	ld.shared.u32 	%r277, [_ZZN3cub18CUB_300001_SM_10006detail6reduce18DeviceReduceKernelINS2_10policy_hubIiyN4cuda3std3__44plusIiEEE10Policy1000EN6thrust24THRUST_300001_SM_1000_NS10device_ptrIiEEyS9_iNS7_10__identityEEEvT0_PT3_T1_NS0_13GridEvenShareISK_EET2_T4_E12temp_storage+20];
	add.s32 	%r278, %r276, %r277;
	ld.shared.u32 	%r279, [_ZZN3cub18CUB_300001_SM_10006detail6reduce18DeviceReduceKernelINS2_10policy_hubIiyN4cuda3std3__44plusIiEEE10Policy1000EN6thrust24THRUST_300001_SM_1000_NS10device_ptrIiEEyS9_iNS7_10__identityEEEvT0_PT3_T1_NS0_13GridEvenShareISK_EET2_T4_E12temp_storage+24];
	add.s32 	%r280, %r278, %r279;
	ld.shared.u32 	%r281, [_ZZN3cub18CUB_300001_SM_10006detail6reduce18DeviceReduceKernelINS2_10policy_hubIiyN4cuda3std3__44plusIiEEE10Policy1000EN6thrust24THRUST_300001_SM_1000_NS10device_ptrIiEEyS9_iNS7_10__identityEEEvT0_PT3_T1_NS0_13GridEvenShareISK_EET2_T4_E12temp_storage+28];
	add.s32 	%r282, %r280, %r281;
	ld.shared.u32 	%r283, [_ZZN3cub18CUB_300001_SM_10006detail6reduce18DeviceReduceKernelINS2_10policy_hubIiyN4cuda3std3__44plusIiEEE10Policy1000EN6thrust24THRUST_300001_SM_1000_NS10device_ptrIiEEyS9_iNS7_10__identityEEEvT0_PT3_T1_NS0_13GridEvenShareISK_EET2_T4_E12temp_storage+32];
	add.s32 	%r284, %r282, %r283;
	ld.shared.u32 	%r285, [_ZZN3cub18CUB_300001_SM_10006detail6reduce18DeviceReduceKernelINS2_10policy_hubIiyN4cuda3std3__44plusIiEEE10Policy1000EN6thrust24THRUST_300001_SM_1000_NS10device_ptrIiEEyS9_iNS7_10__identityEEEvT0_PT3_T1_NS0_13GridEvenShareISK_EET2_T4_E12temp_storage+36];
	add.s32 	%r501, %r284, %r285;
$L__BB17_46:
	mov.u32 	%r464, %tid.x;
	setp.ne.s32 	%p56, %r464, 0;
	@%p56 bra 	$L__BB17_48;
	ld.param.u64 	%rd71, [_ZN3cub18CUB_300001_SM_10006detail6reduce18DeviceReduceKernelINS2_10policy_hubIiyN4cuda3std3__44plusIiEEE10Policy1000EN6thrust24THRUST_300001_SM_1000_NS10device_ptrIiEEyS9_iNS7_10__identityEEEvT0_PT3_T1_NS0_13GridEvenShareISK_EET2_T4__param_1];
	cvta.to.global.u64 	%rd68, %rd71;
	mul.wide.u32 	%rd69, %r2, 4;
	add.s64 	%rd70, %rd68, %rd69;
	st.global.u32 	[%rd70], %r501;
$L__BB17_48:
	ret;

}
	// .globl	_ZN3cub18CUB_300001_SM_10006detail6reduce28DeviceReduceSingleTileKernelINS2_10policy_hubIiyN4cuda3std3__44plusIiEEE10Policy1000EPiSC_iS9_iiNS7_10__identityEEEvT0_T1_T2_T3_T4_T6_
.visible .entry _ZN3cub18CUB_300001_SM_10006detail6reduce28DeviceReduceSingleTileKernelINS2_10policy_hubIiyN4cuda3std3__44plusIiEEE10Policy1000EPiSC_iS9_iiNS7_10__identityEEEvT0_T1_T2_T3_T4_T6_(
	.param .u64 .ptr .align 1 _ZN3cub18CUB_300001_SM_10006detail6reduce28DeviceReduceSingleTileKernelINS2_10policy_hubIiyN4cuda3std3__44plusIiEEE10Policy1000EPiSC_iS9_iiNS7_10__identityEEEvT0_T1_T2_T3_T4_T6__param_0,
	.param .u64 .ptr .align 1 _ZN3cub18CUB_300001_SM_10006detail6reduce28DeviceReduceSingleTileKernelINS2_10policy_hubIiyN4cuda3std3__44plusIiEEE10Policy1000EPiSC_iS9_iiNS7_10__identityEEEvT0_T1_T2_T3_T4_T6__param_1,
	.param .u32 _ZN3cub18CUB_300001_SM_10006detail6reduce28DeviceReduceSingleTileKernelINS2_10policy_hubIiyN4cuda3std3__44plusIiEEE10Policy1000EPiSC_iS9_iiNS7_10__identityEEEvT0_T1_T2_T3_T4_T6__param_2,
	.param .align 1 .b8 _ZN3cub18CUB_300001_SM_10006detail6reduce28DeviceReduceSingleTileKernelINS2_10policy_hubIiyN4cuda3std3__44plusIiEEE10Policy1000EPiSC_iS9_iiNS7_10__identityEEEvT0_T1_T2_T3_T4_T6__param_3[1],
	.param .u32 _ZN3cub18CUB_300001_SM_10006detail6reduce28DeviceReduceSingleTileKernelINS2_10policy_hubIiyN4cuda3std3__44plusIiEEE10Policy1000EPiSC_iS9_iiNS7_10__identityEEEvT0_T1_T2_T3_T4_T6__param_4,
	.param .align 1 .b8 _ZN3cub18CUB_300001_SM_10006detail6reduce28DeviceReduceSingleTileKernelINS2_10policy_hubIiyN4cuda3std3__44plusIiEEE10Policy1000EPiSC_iS9_iiNS7_10__identityEEEvT0_T1_T2_T3_T4_T6__param_5[1]
)
.maxntid 256
.minnctapersm 1
{
	.reg .pred 	%p<97>;
	.reg .b32 	%r<687>;
	.reg .b64 	%rd<125>;
	// demoted variable
	.shared .align 4 .b8 _ZZN3cub18CUB_300001_SM_10006detail6reduce28DeviceReduceSingleTileKernelINS2_10policy_hubIiyN4cuda3std3__44plusIiEEE10Policy1000EPiSC_iS9_iiNS7_10__identityEEEvT0_T1_T2_T3_T4_T6_E12temp_storage[44];
	ld.param.u64 	%rd16, [_ZN3cub18CUB_300001_SM_10006detail6reduce28DeviceReduceSingleTileKernelINS2_10policy_hubIiyN4cuda3std3__44plusIiEEE10Policy1000EPiSC_iS9_iiNS7_10__identityEEEvT0_T1_T2_T3_T4_T6__param_0];
	ld.param.u64 	%rd17, [_ZN3cub18CUB_300001_SM_10006detail6reduce28DeviceReduceSingleTileKernelINS2_10policy_hubIiyN4cuda3std3__44plusIiEEE10Policy1000EPiSC_iS9_iiNS7_10__identityEEEvT0_T1_T2_T3_T4_T6__param_1];
	ld.param.u32 	%r120, [_ZN3cub18CUB_300001_SM_10006detail6reduce28DeviceReduceSingleTileKernelINS2_10policy_hubIiyN4cuda3std3__44plusIiEEE10Policy1000EPiSC_iS9_iiNS7_10__identityEEEvT0_T1_T2_T3_T4_T6__param_2];
	ld.param.u32 	%r121, [_ZN3cub18CUB_300001_SM_10006detail6reduce28DeviceReduceSingleTileKernelINS2_10policy_hubIiyN4cuda3std3__44plusIiEEE10Policy1000EPiSC_iS9_iiNS7_10__identityEEEvT0_T1_T2_T3_T4_T6__param_4];
	cvta.to.global.u64 	%rd1, %rd17;
	setp.ne.s32 	%p1, %r120, 0;
	@%p1 bra 	$L__BB18_3;
	mov.u32 	%r633, %tid.x;
	setp.ne.s32 	%p96, %r633, 0;
	@%p96 bra 	$L__BB18_74;
	st.global.u32 	[%rd1], %r121;
	bra.uni 	$L__BB18_74;
$L__BB18_3:
	and.b64  	%rd18, %rd16, 15;
	setp.ne.s64 	%p2, %rd18, 0;
	@%p2 bra 	$L__BB18_38;
	setp.gt.s32 	%p49, %r120, 4095;
	@%p49 bra 	$L__BB18_22;
	mov.u32 	%r1, %tid.x;
	setp.ge.s32 	%p66, %r1, %r120;
	mov.b32 	%r644, 0;
	mov.u32 	%r639, %r1;
	@%p66 bra 	$L__BB18_7;
	mul.wide.u32 	%rd113, %r1, 4;
	add.s64 	%rd112, %rd16, %rd113;
	// begin inline asm
	ld.global.nc.u32 %r644, [%rd112];
	// end inline asm
	add.s32 	%r639, %r1, 256;
$L__BB18_7:
	setp.ge.s32 	%p67, %r639, %r120;
	@%p67 bra 	$L__BB18_13;
	not.b32 	%r507, %r639;
	add.s32 	%r6, %r120, %r507;
	and.b32  	%r508, %r6, 768;
	setp.eq.s32 	%p68, %r508, 768;
	@%p68 bra 	$L__BB18_11;
	mul.wide.u32 	%rd114, %r639, 4;
	add.s64 	%rd121, %rd16, %rd114;
	shr.u32 	%r509, %r6, 8;
	add.s32 	%r510, %r509, 1;
	and.b32  	%r511, %r510, 3;
	neg.s32 	%r636, %r511;
$L__BB18_10:
	.pragma "nounroll";
	// begin inline asm
	ld.global.nc.u32 %r512, [%rd121];
	// end inline asm
	add.s32 	%r644, %r512, %r644;
	add.s32 	%r639, %r639, 256;
	add.s64 	%rd121, %rd121, 1024;
	add.s32 	%r636, %r636, 1;
	setp.ne.s32 	%p69, %r636, 0;
	@%p69 bra 	$L__BB18_10;
$L__BB18_11:
	setp.lt.u32 	%p70, %r6, 768;
	@%p70 bra 	$L__BB18_13;
$L__BB18_12:
	mul.wide.s32 	%rd120, %r639, 4;
	add.s64 	%rd116, %rd16, %rd120;
	// begin inline asm
	ld.global.nc.u32 %r513, [%rd116];
	// end inline asm
	add.s32 	%r517, %r513, %r644;
	add.s64 	%rd117, %rd116, 1024;
	// begin inline asm
	ld.global.nc.u32 %r514, [%rd117];
	// end inline asm
	add.s32 	%r518, %r514, %r517;
	add.s64 	%rd118, %rd116, 2048;
	// begin inline asm
	ld.global.nc.u32 %r515, [%rd118];
	// end inline asm
	add.s32 	%r519, %r515, %r518;
	add.s64 	%rd119, %rd116, 3072;
	// begin inline asm
	ld.global.nc.u32 %r516, [%rd119];
	// end inline asm
	add.s32 	%r644, %r516, %r519;
	add.s32 	%r639, %r639, 1024;
	setp.lt.s32 	%p71, %r639, %r120;
	@%p71 bra 	$L__BB18_12;
$L__BB18_13:
	setp.lt.s32 	%p72, %r120, 256;
	@%p72 bra 	$L__BB18_18;
	// begin inline asm
	mov.u32 %r583, %laneid;
	// end inline asm
	mov.b32 	%r586, 1;
	mov.b32 	%r607, 31;
	mov.b32 	%r608, -1;
	// begin inline asm
	shfl.sync.down.b32 %r584, %r644, %r586, %r607, %r608;
	// end inline asm
	setp.gt.s32 	%p88, %r583, 30;
	selp.b32 	%r609, 0, %r584, %p88;
	add.s32 	%r590, %r609, %r644;
	mov.b32 	%r591, 2;
	// begin inline asm
	shfl.sync.down.b32 %r589, %r590, %r591, %r607, %r608;
	// end inline asm
	setp.gt.s32 	%p89, %r583, 29;
	selp.b32 	%r610, 0, %r589, %p89;
	add.s32 	%r595, %r590, %r610;
	mov.b32 	%r596, 4;
	// begin inline asm
	shfl.sync.down.b32 %r594, %r595, %r596, %r607, %r608;
	// end inline asm
	setp.gt.s32 	%p90, %r583, 27;
	selp.b32 	%r611, 0, %r594, %p90;
	add.s32 	%r600, %r595, %r611;
	mov.b32 	%r601, 8;
	// begin inline asm
	shfl.sync.down.b32 %r599, %r600, %r601, %r607, %r608;
	// end inline asm
	setp.gt.s32 	%p91, %r583, 23;
	selp.b32 	%r612, 0, %r599, %p91;
	add.s32 	%r605, %r600, %r612;
	mov.b32 	%r606, 16;
	// begin inline asm
	shfl.sync.down.b32 %r604, %r605, %r606, %r607, %r608;
	// end inline asm
	setp.gt.s32 	%p92, %r583, 15;
	selp.b32 	%r613, 0, %r604, %p92;
	add.s32 	%r686, %r605, %r613;
	setp.ne.s32 	%p93, %r583, 0;
	@%p93 bra 	$L__BB18_16;
	shr.u32 	%r614, %r1, 3;
	and.b32  	%r615, %r614, 124;
	mov.u32 	%r616, _ZZN3cub18CUB_300001_SM_10006detail6reduce28DeviceReduceSingleTileKernelINS2_10policy_hubIiyN4cuda3std3__44plusIiEEE10Policy1000EPiSC_iS9_iiNS7_10__identityEEEvT0_T1_T2_T3_T4_T6_E12temp_storage;
	add.s32 	%r617, %r616, %r615;
	st.shared.u32 	[%r617+8], %r686;
$L__BB18_16:
	bar.sync 	0;
	setp.ne.s32 	%p94, %r1, 0;
	@%p94 bra 	$L__BB18_72;
	ld.shared.u32 	%r618, [_ZZN3cub18CUB_300001_SM_10006detail6reduce28DeviceReduceSingleTileKernelINS2_10policy_hubIiyN4cuda3std3__44plusIiEEE10Policy1000EPiSC_iS9_iiNS7_10__identityEEEvT0_T1_T2_T3_T4_T6_E12temp_storage+12];
	add.s32 	%r619, %r618, %r686;
	ld.shared.u32 	%r620, [_ZZN3cub18CUB_300001_SM_10006detail6reduce28DeviceReduceSingleTileKernelINS2_10policy_hubIiyN4cuda3std3__44plusIiEEE10Policy1000EPiSC_iS9_iiNS7_10__identityEEEvT0_T1_T2_T3_T4_T6_E12temp_storage+16];
	add.s32 	%r621, %r619, %r620;
	ld.shared.u32 	%r622, [_ZZN3cub18CUB_300001_SM_10006detail6reduce28DeviceReduceSingleTileKernelINS2_10policy_hubIiyN4cuda3std3__44plusIiEEE10Policy1000EPiSC_iS9_iiNS7_10__identityEEEvT0_T1_T2_T3_T4_T6_E12temp_storage+20];
	add.s32 	%r623, %r621, %r622;
	ld.shared.u32 	%r624, [_ZZN3cub18CUB_300001_SM_10006detail6reduce28DeviceReduceSingleTileKernelINS2_10policy_hubIiyN4cuda3std3__44plusIiEEE10Policy1000EPiSC_iS9_iiNS7_10__identityEEEvT0_T1_T2_T3_T4_T6_E12temp_storage+24];
	add.s32 	%r625, %r623, %r624;
	ld.shared.u32 	%r626, [_ZZN3cub18CUB_300001_SM_10006detail6reduce28DeviceReduceSingleTileKernelINS2_10policy_hubIiyN4cuda3std3__44plusIiEEE10Policy1000EPiSC_iS9_iiNS7_10__identityEEEvT0_T1_T2_T3_T4_T6_E12temp_storage+28];
	add.s32 	%r627, %r625, %r626;
	ld.shared.u32 	%r628, [_ZZN3cub18CUB_300001_SM_10006detail6reduce28DeviceReduceSingleTileKernelINS2_10policy_hubIiyN4cuda3std3__44plusIiEEE10Policy1000EPiSC_iS9_iiNS7_10__identityEEEvT0_T1_T2_T3_T4_T6_E12temp_storage+32];
	add.s32 	%r629, %r627, %r628;
	ld.shared.u32 	%r630, [_ZZN3cub18CUB_300001_SM_10006detail6reduce28DeviceReduceSingleTileKernelINS2_10policy_hubIiyN4cuda3std3__44plusIiEEE10Policy1000EPiSC_iS9_iiNS7_10__identityEEEvT0_T1_T2_T3_T4_T6_E12temp_storage+36];
	add.s32 	%r686, %r629, %r630;
	bra.uni 	$L__BB18_72;
$L__BB18_18:
	// begin inline asm
	mov.u32 %r520, %laneid;
	// end inline asm
	and.b32  	%r546, %r1, 992;
	add.s32 	%r547, %r546, 32;
	setp.gt.s32 	%p73, %r547, %r120;
	not.b32 	%r548, %r546;
	add.s32 	%r549, %r120, %r548;
	selp.b32 	%r544, %r549, 31, %p73;
	mov.b32 	%r523, 1;
	mov.b32 	%r545, -1;
	// begin inline asm
	shfl.sync.down.b32 %r521, %r644, %r523, %r544, %r545;
	// end inline asm
	setp.lt.s32 	%p74, %r520, %r544;
	selp.b32 	%r550, %r521, 0, %p74;
	add.s32 	%r527, %r550, %r644;
	mov.b32 	%r528, 2;
	// begin inline asm
	shfl.sync.down.b32 %r526, %r527, %r528, %r544, %r545;
	// end inline asm
	add.s32 	%r551, %r520, 2;
	setp.gt.s32 	%p75, %r551, %r544;
	selp.b32 	%r552, 0, %r526, %p75;
	add.s32 	%r532, %r527, %r552;
	mov.b32 	%r533, 4;
	// begin inline asm
	shfl.sync.down.b32 %r531, %r532, %r533, %r544, %r545;
	// end inline asm
	add.s32 	%r553, %r520, 4;
	setp.gt.s32 	%p76, %r553, %r544;
	selp.b32 	%r554, 0, %r531, %p76;
	add.s32 	%r537, %r532, %r554;
	mov.b32 	%r538, 8;
	// begin inline asm
	shfl.sync.down.b32 %r536, %r537, %r538, %r544, %r545;
	// end inline asm
	add.s32 	%r555, %r520, 8;
	setp.gt.s32 	%p77, %r555, %r544;
	selp.b32 	%r556, 0, %r536, %p77;
	add.s32 	%r542, %r537, %r556;
	mov.b32 	%r543, 16;
	// begin inline asm
	shfl.sync.down.b32 %r541, %r542, %r543, %r544, %r545;
	// end inline asm
	add.s32 	%r557, %r520, 16;
	setp.gt.s32 	%p78, %r557, %r544;
	selp.b32 	%r558, 0, %r541, %p78;
	add.s32 	%r686, %r542, %r558;
	setp.ne.s32 	%p79, %r520, 0;
	@%p79 bra 	$L__BB18_20;
	shr.u32 	%r559, %r1, 3;
	and.b32  	%r560, %r559, 124;
	mov.u32 	%r561, _ZZN3cub18CUB_300001_SM_10006detail6reduce28DeviceReduceSingleTileKernelINS2_10policy_hubIiyN4cuda3std3__44plusIiEEE10Policy1000EPiSC_iS9_iiNS7_10__identityEEEvT0_T1_T2_T3_T4_T6_E12temp_storage;
	add.s32 	%r562, %r561, %r560;
	st.shared.u32 	[%r562+8], %r686;
$L__BB18_20:
	bar.sync 	0;
	setp.ne.s32 	%p80, %r1, 0;
	@%p80 bra 	$L__BB18_72;
	setp.gt.s32 	%p81, %r120, 32;
	ld.shared.u32 	%r563, [_ZZN3cub18CUB_300001_SM_10006detail6reduce28DeviceReduceSingleTileKernelINS2_10policy_hubIiyN4cuda3std3__44plusIiEEE10Policy1000EPiSC_iS9_iiNS7_10__identityEEEvT0_T1_T2_T3_T4_T6_E12temp_storage+12];
	selp.b32 	%r564, %r563, 0, %p81;
	add.s32 	%r565, %r564, %r686;
	setp.gt.s32 	%p82, %r120, 64;
	ld.shared.u32 	%r566, [_ZZN3cub18CUB_300001_SM_10006detail6reduce28DeviceReduceSingleTileKernelINS2_10policy_hubIiyN4cuda3std3__44plusIiEEE10Policy1000EPiSC_iS9_iiNS7_10__identityEEEvT0_T1_T2_T3_T4_T6_E12temp_storage+16];
	selp.b32 	%r567, %r566, 0, %p82;
	add.s32 	%r568, %r565, %r567;
	setp.gt.s32 	%p83, %r120, 96;
	ld.shared.u32 	%r569, [_ZZN3cub18CUB_300001_SM_10006detail6reduce28DeviceReduceSingleTileKernelINS2_10policy_hubIiyN4cuda3std3__44plusIiEEE10Policy1000EPiSC_iS9_iiNS7_10__identityEEEvT0_T1_T2_T3_T4_T6_E12temp_storage+20];
	selp.b32 	%r570, %r569, 0, %p83;
	add.s32 	%r571, %r568, %r570;
	setp.gt.s32 	%p84, %r120, 128;
	ld.shared.u32 	%r572, [_ZZN3cub18CUB_300001_SM_10006detail6reduce28DeviceReduceSingleTileKernelINS2_10policy_hubIiyN4cuda3std3__44plusIiEEE10Policy1000EPiSC_iS9_iiNS7_10__identityEEEvT0_T1_T2_T3_T4_T6_E12temp_storage+24];
	selp.b32 	%r573, %r572, 0, %p84;
	add.s32 	%r574, %r571, %r573;
	setp.gt.s32 	%p85, %r120, 160;
	ld.shared.u32 	%r575, [_ZZN3cub18CUB_300001_SM_10006detail6reduce28DeviceReduceSingleTileKernelINS2_10policy_hubIiyN4cuda3std3__44plusIiEEE10Policy1000EPiSC_iS9_iiNS7_10__identityEEEvT0_T1_T2_T3_T4_T6_E12temp_storage+28];
	selp.b32 	%r576, %r575, 0, %p85;
	add.s32 	%r577, %r574, %r576;
	setp.gt.s32 	%p86, %r120, 192;
	ld.shared.u32 	%r578, [_ZZN3cub18CUB_300001_SM_10006detail6reduce28DeviceReduceSingleTileKernelINS2_10policy_hubIiyN4cuda3std3__44plusIiEEE10Policy1000EPiSC_iS9_iiNS7_10__identityEEEvT0_T1_T2_T3_T4_T6_E12temp_storage+32];
	selp.b32 	%r579, %r578, 0, %p86;
	add.s32 	%r580, %r577, %r579;
	setp.gt.s32 	%p87, %r120, 224;
	ld.shared.u32 	%r581, [_ZZN3cub18CUB_300001_SM_10006detail6reduce28DeviceReduceSingleTileKernelINS2_10policy_hubIiyN4cuda3std3__44plusIiEEE10Policy1000EPiSC_iS9_iiNS7_10__identityEEEvT0_T1_T2_T3_T4_T6_E12temp_storage+36];
	selp.b32 	%r582, %r581, 0, %p87;
	add.s32 	%r686, %r580, %r582;
	bra.uni 	$L__BB18_72;
$L__BB18_22:
	mov.u32 	%r26, %tid.x;
	shl.b32 	%r377, %r26, 2;
	mul.wide.u32 	%rd86, %r377, 4;
	add.s64 	%rd76, %rd16, %rd86;
	// begin inline asm
	ld.global.nc.v2.u64 {%rd74, %rd75}, [%rd76];
	// end inline asm
	mov.b64 	{%r378, %r379}, %rd75;
	mov.b64 	{%r380, %r381}, %rd74;
	add.s64 	%rd79, %rd76, 4096;
	// begin inline asm
	ld.global.nc.v2.u64 {%rd77, %rd78}, [%rd79];
	// end inline asm
	mov.b64 	{%r382, %r383}, %rd78;
	mov.b64 	{%r384, %r385}, %rd77;
	add.s64 	%rd82, %rd76, 8192;
	// begin inline asm
	ld.global.nc.v2.u64 {%rd80, %rd81}, [%rd82];
	// end inline asm
	mov.b64 	{%r386, %r387}, %rd81;
	mov.b64 	{%r388, %r389}, %rd80;
	add.s64 	%rd85, %rd76, 12288;
	// begin inline asm
	ld.global.nc.v2.u64 {%rd83, %rd84}, [%rd85];
	// end inline asm
	mov.b64 	{%r390, %r391}, %rd84;
	mov.b64 	{%r392, %r393}, %rd83;
	add.s32 	%r394, %r381, %r380;
	add.s32 	%r395, %r378, %r394;
	add.s32 	%r396, %r379, %r395;
	add.s32 	%r397, %r384, %r396;
	add.s32 	%r398, %r385, %r397;
	add.s32 	%r399, %r382, %r398;
	add.s32 	%r400, %r383, %r399;
	add.s32 	%r401, %r388, %r400;
	add.s32 	%r402, %r389, %r401;
	add.s32 	%r403, %r386, %r402;
	add.s32 	%r404, %r387, %r403;
	add.s32 	%r405, %r392, %r404;
	add.s32 	%r406, %r393, %r405;
	add.s32 	%r407, %r390, %r406;
	add.s32 	%r659, %r391, %r407;
	setp.lt.u32 	%p50, %r120, 8192;
	mov.b32 	%r648, 4096;
	@%p50 bra 	$L__BB18_26;
	add.s32 	%r28, %r120, -4096;
	mov.b32 	%r648, 4096;
$L__BB18_24:
	mul.wide.s32 	%rd99, %r648, 4;
	add.s64 	%rd89, %rd76, %rd99;
	// begin inline asm
	ld.global.nc.v2.u64 {%rd87, %rd88}, [%rd89];
	// end inline asm
	mov.b64 	{%r409, %r410}, %rd88;
	mov.b64 	{%r411, %r412}, %rd87;
	add.s64 	%rd92, %rd89, 4096;
	// begin inline asm
	ld.global.nc.v2.u64 {%rd90, %rd91}, [%rd92];
	// end inline asm
	mov.b64 	{%r413, %r414}, %rd91;
	mov.b64 	{%r415, %r416}, %rd90;
	add.s64 	%rd95, %rd89, 8192;
	// begin inline asm
	ld.global.nc.v2.u64 {%rd93, %rd94}, [%rd95];
	// end inline asm
	mov.b64 	{%r417, %r418}, %rd94;
	mov.b64 	{%r419, %r420}, %rd93;
	add.s64 	%rd98, %rd89, 12288;
	// begin inline asm
	ld.global.nc.v2.u64 {%rd96, %rd97}, [%rd98];
	// end inline asm
	mov.b64 	{%r421, %r422}, %rd97;
	mov.b64 	{%r423, %r424}, %rd96;
	add.s32 	%r425, %r411, %r659;
	add.s32 	%r426, %r412, %r425;
	add.s32 	%r427, %r409, %r426;
	add.s32 	%r428, %r410, %r427;
	add.s32 	%r429, %r415, %r428;
	add.s32 	%r430, %r416, %r429;
	add.s32 	%r431, %r413, %r430;
	add.s32 	%r432, %r414, %r431;
	add.s32 	%r433, %r419, %r432;
	add.s32 	%r434, %r420, %r433;
	add.s32 	%r435, %r417, %r434;
	add.s32 	%r436, %r418, %r435;
	add.s32 	%r437, %r423, %r436;
	add.s32 	%r438, %r424, %r437;
	add.s32 	%r439, %r421, %r438;
	add.s32 	%r659, %r422, %r439;
	sub.s32 	%r440, %r120, %r648;
	setp.lt.s32 	%p51, %r440, 4096;
	@%p51 bra 	$L__BB18_34;
	add.s32 	%r648, %r648, 4096;
	setp.le.s32 	%p52, %r648, %r28;
	@%p52 bra 	$L__BB18_24;
$L__BB18_26:
	setp.le.s32 	%p53, %r120, %r648;
	@%p53 bra 	$L__BB18_34;
	sub.s32 	%r35, %r120, %r648;
	setp.ge.s32 	%p54, %r26, %r35;
	@%p54 bra 	$L__BB18_34;
	not.b32 	%r442, %r26;
	add.s32 	%r443, %r120, %r442;
	sub.s32 	%r36, %r443, %r648;
	and.b32  	%r444, %r36, 768;
	setp.eq.s32 	%p55, %r444, 768;
	mov.u32 	%r653, %r26;
	@%p55 bra 	$L__BB18_31;
	add.s32 	%r650, %r26, %r648;
	shr.u32 	%r445, %r36, 8;
	add.s32 	%r446, %r445, 1;
	and.b32  	%r447, %r446, 3;
	neg.s32 	%r649, %r447;
	mov.u32 	%r653, %r26;
$L__BB18_30:
	.pragma "nounroll";
	mul.wide.u32 	%rd101, %r650, 4;
	add.s64 	%rd100, %rd16, %rd101;
	// begin inline asm
	ld.global.nc.u32 %r448, [%rd100];
	// end inline asm
	add.s32 	%r659, %r448, %r659;
	add.s32 	%r653, %r653, 256;
	add.s32 	%r650, %r650, 256;
	add.s32 	%r649, %r649, 1;
	setp.ne.s32 	%p56, %r649, 0;
	@%p56 bra 	$L__BB18_30;
$L__BB18_31:
	setp.lt.u32 	%p57, %r36, 768;
	@%p57 bra 	$L__BB18_34;
	cvt.u64.u32 	%rd102, %r653;
	cvt.u64.u32 	%rd103, %r648;
	add.s64 	%rd104, %rd102, %rd103;
	shl.b64 	%rd105, %rd104, 2;
	add.s64 	%rd106, %rd105, %rd16;
	add.s64 	%rd122, %rd106, 2048;
	add.s32 	%r656, %r653, %r648;
$L__BB18_33:
	mul.wide.u32 	%rd111, %r656, 4;
	add.s64 	%rd107, %rd16, %rd111;
	// begin inline asm
	ld.global.nc.u32 %r449, [%rd107];
	// end inline asm
	add.s32 	%r453, %r449, %r659;
	add.s64 	%rd108, %rd122, -1024;
	// begin inline asm
	ld.global.nc.u32 %r450, [%rd108];
	// end inline asm
	add.s32 	%r454, %r450, %r453;
	// begin inline asm
	ld.global.nc.u32 %r451, [%rd122];
	// end inline asm
	add.s32 	%r455, %r451, %r454;
	add.s64 	%rd110, %rd122, 1024;
	// begin inline asm
	ld.global.nc.u32 %r452, [%rd110];
	// end inline asm
	add.s32 	%r659, %r452, %r455;
	add.s32 	%r653, %r653, 1024;
	add.s64 	%rd122, %rd122, 4096;
	add.s32 	%r656, %r656, 1024;
	setp.lt.s32 	%p58, %r653, %r35;
	@%p58 bra 	$L__BB18_33;
$L__BB18_34:
	// begin inline asm
	mov.u32 %r456, %laneid;
	// end inline asm
	mov.b32 	%r459, 1;
	mov.b32 	%r480, 31;
	mov.b32 	%r481, -1;
	// begin inline asm
	shfl.sync.down.b32 %r457, %r659, %r459, %r480, %r481;
	// end inline asm
	setp.gt.s32 	%p59, %r456, 30;
	selp.b32 	%r482, 0, %r457, %p59;
	add.s32 	%r463, %r482, %r659;
	mov.b32 	%r464, 2;
	// begin inline asm
	shfl.sync.down.b32 %r462, %r463, %r464, %r480, %r481;
	// end inline asm
	setp.gt.s32 	%p60, %r456, 29;
	selp.b32 	%r483, 0, %r462, %p60;
	add.s32 	%r468, %r463, %r483;
	mov.b32 	%r469, 4;
	// begin inline asm
	shfl.sync.down.b32 %r467, %r468, %r469, %r480, %r481;
	// end inline asm
	setp.gt.s32 	%p61, %r456, 27;
	selp.b32 	%r484, 0, %r467, %p61;
	add.s32 	%r473, %r468, %r484;
	mov.b32 	%r474, 8;
	// begin inline asm
	shfl.sync.down.b32 %r472, %r473, %r474, %r480, %r481;
	// end inline asm
	setp.gt.s32 	%p62, %r456, 23;
	selp.b32 	%r485, 0, %r472, %p62;
	add.s32 	%r478, %r473, %r485;
	mov.b32 	%r479, 16;
	// begin inline asm
	shfl.sync.down.b32 %r477, %r478, %r479, %r480, %r481;
	// end inline asm
	setp.gt.s32 	%p63, %r456, 15;
	selp.b32 	%r486, 0, %r477, %p63;
	add.s32 	%r686, %r478, %r486;
	setp.ne.s32 	%p64, %r456, 0;
	@%p64 bra 	$L__BB18_36;
	shr.u32 	%r487, %r26, 3;
	and.b32  	%r488, %r487, 124;
	mov.u32 	%r489, _ZZN3cub18CUB_300001_SM_10006detail6reduce28DeviceReduceSingleTileKernelINS2_10policy_hubIiyN4cuda3std3__44plusIiEEE10Policy1000EPiSC_iS9_iiNS7_10__identityEEEvT0_T1_T2_T3_T4_T6_E12temp_storage;
	add.s32 	%r490, %r489, %r488;
	st.shared.u32 	[%r490+8], %r686;
$L__BB18_36:
	bar.sync 	0;
	setp.ne.s32 	%p65, %r26, 0;
	@%p65 bra 	$L__BB18_72;
	ld.shared.u32 	%r491, [_ZZN3cub18CUB_300001_SM_10006detail6reduce28DeviceReduceSingleTileKernelINS2_10policy_hubIiyN4cuda3std3__44plusIiEEE10Policy1000EPiSC_iS9_iiNS7_10__identityEEEvT0_T1_T2_T3_T4_T6_E12temp_storage+12];
	add.s32 	%r492, %r491, %r686;
	ld.shared.u32 	%r493, [_ZZN3cub18CUB_300001_SM_10006detail6reduce28DeviceReduceSingleTileKernelINS2_10policy_hubIiyN4cuda3std3__44plusIiEEE10Policy1000EPiSC_iS9_iiNS7_10__identityEEEvT0_T1_T2_T3_T4_T6_E12temp_storage+16];
	add.s32 	%r494, %r492, %r493;
	ld.shared.u32 	%r495, [_ZZN3cub18CUB_300001_SM_10006detail6reduce28DeviceReduceSingleTileKernelINS2_10policy_hubIiyN4cuda3std3__44plusIiEEE10Policy1000EPiSC_iS9_iiNS7_10__identityEEEvT0_T1_T2_T3_T4_T6_E12temp_storage+20];
	add.s32 	%r496, %r494, %r495;
	ld.shared.u32 	%r497, [_ZZN3cub18CUB_300001_SM_10006detail6reduce28DeviceReduceSingleTileKernelINS2_10policy_hubIiyN4cuda3std3__44plusIiEEE10Policy1000EPiSC_iS9_iiNS7_10__identityEEEvT0_T1_T2_T3_T4_T6_E12temp_storage+24];
	add.s32 	%r498, %r496, %r497;
	ld.shared.u32 	%r499, [_ZZN3cub18CUB_300001_SM_10006detail6reduce28DeviceReduceSingleTileKernelINS2_10policy_hubIiyN4cuda3std3__44plusIiEEE10Policy1000EPiSC_iS9_iiNS7_10__identityEEEvT0_T1_T2_T3_T4_T6_E12temp_storage+28];
	add.s32 	%r500, %r498, %r499;
	ld.shared.u32 	%r501, [_ZZN3cub18CUB_300001_SM_10006detail6reduce28DeviceReduceSingleTileKernelINS2_10policy_hubIiyN4cuda3std3__44plusIiEEE10Policy1000EPiSC_iS9_iiNS7_10__identityEEEvT0_T1_T2_T3_T4_T6_E12temp_storage+32];
	add.s32 	%r502, %r500, %r501;
	ld.shared.u32 	%r503, [_ZZN3cub18CUB_300001_SM_10006detail6reduce28DeviceReduceSingleTileKernelINS2_10policy_hubIiyN4cuda3std3__44plusIiEEE10Policy1000EPiSC_iS9_iiNS7_10__identityEEEvT0_T1_T2_T3_T4_T6_E12temp_storage+36];
	add.s32 	%r686, %r502, %r503;
	bra.uni 	$L__BB18_72;
$L__BB18_38:
	setp.gt.s32 	%p3, %r120, 4095;
	@%p3 bra 	$L__BB18_56;
	mov.u32 	%r60, %tid.x;
	setp.ge.s32 	%p20, %r60, %r120;
	mov.b32 	%r670, 0;
	mov.u32 	%r665, %r60;
	@%p20 bra 	$L__BB18_41;
	mul.wide.u32 	%rd66, %r60, 4;
	add.s64 	%rd65, %rd16, %rd66;
	// begin inline asm
	ld.global.nc.u32 %r670, [%rd65];
	// end inline asm
	add.s32 	%r665, %r60, 256;
$L__BB18_41:
	setp.ge.s32 	%p21, %r665, %r120;
	@%p21 bra 	$L__BB18_47;
	not.b32 	%r252, %r665;
	add.s32 	%r65, %r120, %r252;
	and.b32  	%r253, %r65, 768;
	setp.eq.s32 	%p22, %r253, 768;
	@%p22 bra 	$L__BB18_45;
	mul.wide.u32 	%rd67, %r665, 4;
	add.s64 	%rd123, %rd16, %rd67;
	shr.u32 	%r254, %r65, 8;
	add.s32 	%r255, %r254, 1;
	and.b32  	%r256, %r255, 3;
	neg.s32 	%r662, %r256;
$L__BB18_44:
	.pragma "nounroll";
	// begin inline asm
	ld.global.nc.u32 %r257, [%rd123];
	// end inline asm
	add.s32 	%r670, %r257, %r670;
	add.s32 	%r665, %r665, 256;
	add.s64 	%rd123, %rd123, 1024;
	add.s32 	%r662, %r662, 1;
	setp.ne.s32 	%p23, %r662, 0;
	@%p23 bra 	$L__BB18_44;
$L__BB18_45:
	setp.lt.u32 	%p24, %r65, 768;
	@%p24 bra 	$L__BB18_47;
$L__BB18_46:
	mul.wide.s32 	%rd73, %r665, 4;
	add.s64 	%rd69, %rd16, %rd73;
	// begin inline asm
	ld.global.nc.u32 %r258, [%rd69];
	// end inline asm
	add.s32 	%r262, %r258, %r670;
	add.s64 	%rd70, %rd69, 1024;
	// begin inline asm
	ld.global.nc.u32 %r259, [%rd70];
	// end inline asm
	add.s32 	%r263, %r259, %r262;
	add.s64 	%rd71, %rd69, 2048;
	// begin inline asm
	ld.global.nc.u32 %r260, [%rd71];
	// end inline asm
	add.s32 	%r264, %r260, %r263;
	add.s64 	%rd72, %rd69, 3072;
	// begin inline asm
	ld.global.nc.u32 %r261, [%rd72];
	// end inline asm
	add.s32 	%r670, %r261, %r264;
	add.s32 	%r665, %r665, 1024;
	setp.lt.s32 	%p25, %r665, %r120;
	@%p25 bra 	$L__BB18_46;
$L__BB18_47:
	setp.lt.s32 	%p26, %r120, 256;
	@%p26 bra 	$L__BB18_52;
	// begin inline asm
	mov.u32 %r328, %laneid;
	// end inline asm
	mov.b32 	%r331, 1;
	mov.b32 	%r352, 31;
	mov.b32 	%r353, -1;
	// begin inline asm
	shfl.sync.down.b32 %r329, %r670, %r331, %r352, %r353;
	// end inline asm
	setp.gt.s32 	%p42, %r328, 30;
	selp.b32 	%r354, 0, %r329, %p42;
	add.s32 	%r335, %r354, %r670;
	mov.b32 	%r336, 2;
	// begin inline asm
	shfl.sync.down.b32 %r334, %r335, %r336, %r352, %r353;
	// end inline asm
	setp.gt.s32 	%p43, %r328, 29;
	selp.b32 	%r355, 0, %r334, %p43;
	add.s32 	%r340, %r335, %r355;
	mov.b32 	%r341, 4;
	// begin inline asm
	shfl.sync.down.b32 %r339, %r340, %r341, %r352, %r353;
	// end inline asm
	setp.gt.s32 	%p44, %r328, 27;
	selp.b32 	%r356, 0, %r339, %p44;
	add.s32 	%r345, %r340, %r356;
	mov.b32 	%r346, 8;
	// begin inline asm
	shfl.sync.down.b32 %r344, %r345, %r346, %r352, %r353;
	// end inline asm
	setp.gt.s32 	%p45, %r328, 23;
	selp.b32 	%r357, 0, %r344, %p45;
	add.s32 	%r350, %r345, %r357;
	mov.b32 	%r351, 16;
	// begin inline asm
	shfl.sync.down.b32 %r349, %r350, %r351, %r352, %r353;
	// end inline asm
	setp.gt.s32 	%p46, %r328, 15;
	selp.b32 	%r358, 0, %r349, %p46;
	add.s32 	%r686, %r350, %r358;
	setp.ne.s32 	%p47, %r328, 0;
	@%p47 bra 	$L__BB18_50;
	shr.u32 	%r359, %r60, 3;
	and.b32  	%r360, %r359, 124;
	mov.u32 	%r361, _ZZN3cub18CUB_300001_SM_10006detail6reduce28DeviceReduceSingleTileKernelINS2_10policy_hubIiyN4cuda3std3__44plusIiEEE10Policy1000EPiSC_iS9_iiNS7_10__identityEEEvT0_T1_T2_T3_T4_T6_E12temp_storage;
	add.s32 	%r362, %r361, %r360;
	st.shared.u32 	[%r362+8], %r686;
$L__BB18_50:
	bar.sync 	0;
	setp.ne.s32 	%p48, %r60, 0;
	@%p48 bra 	$L__BB18_72;
	ld.shared.u32 	%r363, [_ZZN3cub18CUB_300001_SM_10006detail6reduce28DeviceReduceSingleTileKernelINS2_10policy_hubIiyN4cuda3std3__44plusIiEEE10Policy1000EPiSC_iS9_iiNS7_10__identityEEEvT0_T1_T2_T3_T4_T6_E12temp_storage+12];
	add.s32 	%r364, %r363, %r686;
	ld.shared.u32 	%r365, [_ZZN3cub18CUB_300001_SM_10006detail6reduce28DeviceReduceSingleTileKernelINS2_10policy_hubIiyN4cuda3std3__44plusIiEEE10Policy1000EPiSC_iS9_iiNS7_10__identityEEEvT0_T1_T2_T3_T4_T6_E12temp_storage+16];
	add.s32 	%r366, %r364, %r365;
	ld.shared.u32 	%r367, [_ZZN3cub18CUB_300001_SM_10006detail6reduce28DeviceReduceSingleTileKernelINS2_10policy_hubIiyN4cuda3std3__44plusIiEEE10Policy1000EPiSC_iS9_iiNS7_10__identityEEEvT0_T1_T2_T3_T4_T6_E12temp_storage+20];
	add.s32 	%r368, %r366, %r367;
	ld.shared.u32 	%r369, [_ZZN3cub18CUB_300001_SM_10006detail6reduce28DeviceReduceSingleTileKernelINS2_10policy_hubIiyN4cuda3std3__44plusIiEEE10Policy1000EPiSC_iS9_iiNS7_10__identityEEEvT0_T1_T2_T3_T4_T6_E12temp_storage+24];
	add.s32 	%r370, %r368, %r369;
	ld.shared.u32 	%r371, [_ZZN3cub18CUB_300001_SM_10006detail6reduce28DeviceReduceSingleTileKernelINS2_10policy_hubIiyN4cuda3std3__44plusIiEEE10Policy1000EPiSC_iS9_iiNS7_10__identityEEEvT0_T1_T2_T3_T4_T6_E12temp_storage+28];
	add.s32 	%r372, %r370, %r371;
	ld.shared.u32 	%r373, [_ZZN3cub18CUB_300001_SM_10006detail6reduce28DeviceReduceSingleTileKernelINS2_10policy_hubIiyN4cuda3std3__44plusIiEEE10Policy1000EPiSC_iS9_iiNS7_10__identityEEEvT0_T1_T2_T3_T4_T6_E12temp_storage+32];
	add.s32 	%r374, %r372, %r373;
	ld.shared.u32 	%r375, [_ZZN3cub18CUB_300001_SM_10006detail6reduce28DeviceReduceSingleTileKernelINS2_10policy_hubIiyN4cuda3std3__44plusIiEEE10Policy1000EPiSC_iS9_iiNS7_10__identityEEEvT0_T1_T2_T3_T4_T6_E12temp_storage+36];
	add.s32 	%r686, %r374, %r375;
	bra.uni 	$L__BB18_72;
$L__BB18_52:
	// begin inline asm
	mov.u32 %r265, %laneid;
	// end inline asm
	and.b32  	%r291, %r60, 992;
	add.s32 	%r292, %r291, 32;
	setp.gt.s32 	%p27, %r292, %r120;
	not.b32 	%r293, %r291;
	add.s32 	%r294, %r120, %r293;
	selp.b32 	%r289, %r294, 31, %p27;
	mov.b32 	%r268, 1;
	mov.b32 	%r290, -1;
	// begin inline asm
	shfl.sync.down.b32 %r266, %r670, %r268, %r289, %r290;
	// end inline asm
	setp.lt.s32 	%p28, %r265, %r289;
	selp.b32 	%r295, %r266, 0, %p28;
	add.s32 	%r272, %r295, %r670;
	mov.b32 	%r273, 2;
	// begin inline asm
	shfl.sync.down.b32 %r271, %r272, %r273, %r289, %r290;
	// end inline asm
	add.s32 	%r296, %r265, 2;
	setp.gt.s32 	%p29, %r296, %r289;
	selp.b32 	%r297, 0, %r271, %p29;
	add.s32 	%r277, %r272, %r297;
	mov.b32 	%r278, 4;
	// begin inline asm
	shfl.sync.down.b32 %r276, %r277, %r278, %r289, %r290;
	// end inline asm
	add.s32 	%r298, %r265, 4;
	setp.gt.s32 	%p30, %r298, %r289;
	selp.b32 	%r299, 0, %r276, %p30;
	add.s32 	%r282, %r277, %r299;
	mov.b32 	%r283, 8;
	// begin inline asm
	shfl.sync.down.b32 %r281, %r282, %r283, %r289, %r290;
	// end inline asm
	add.s32 	%r300, %r265, 8;
	setp.gt.s32 	%p31, %r300, %r289;
	selp.b32 	%r301, 0, %r281, %p31;
	add.s32 	%r287, %r282, %r301;
	mov.b32 	%r288, 16;
	// begin inline asm
	shfl.sync.down.b32 %r286, %r287, %r288, %r289, %r290;
	// end inline asm
	add.s32 	%r302, %r265, 16;
	setp.gt.s32 	%p32, %r302, %r289;
	selp.b32 	%r303, 0, %r286, %p32;
	add.s32 	%r686, %r287, %r303;
	setp.ne.s32 	%p33, %r265, 0;
	@%p33 bra 	$L__BB18_54;
	shr.u32 	%r304, %r60, 3;
	and.b32  	%r305, %r304, 124;
	mov.u32 	%r306, _ZZN3cub18CUB_300001_SM_10006detail6reduce28DeviceReduceSingleTileKernelINS2_10policy_hubIiyN4cuda3std3__44plusIiEEE10Policy1000EPiSC_iS9_iiNS7_10__identityEEEvT0_T1_T2_T3_T4_T6_E12temp_storage;
	add.s32 	%r307, %r306, %r305;
	st.shared.u32 	[%r307+8], %r686;
$L__BB18_54:
	bar.sync 	0;
	setp.ne.s32 	%p34, %r60, 0;
	@%p34 bra 	$L__BB18_72;
	setp.gt.s32 	%p35, %r120, 32;
	ld.shared.u32 	%r308, [_ZZN3cub18CUB_300001_SM_10006detail6reduce28DeviceReduceSingleTileKernelINS2_10policy_hubIiyN4cuda3std3__44plusIiEEE10Policy1000EPiSC_iS9_iiNS7_10__identityEEEvT0_T1_T2_T3_T4_T6_E12temp_storage+12];
	selp.b32 	%r309, %r308, 0, %p35;
	add.s32 	%r310, %r309, %r686;
	setp.gt.s32 	%p36, %r120, 64;
	ld.shared.u32 	%r311, [_ZZN3cub18CUB_300001_SM_10006detail6reduce28DeviceReduceSingleTileKernelINS2_10policy_hubIiyN4cuda3std3__44plusIiEEE10Policy1000EPiSC_iS9_iiNS7_10__identityEEEvT0_T1_T2_T3_T4_T6_E12temp_storage+16];
	selp.b32 	%r312, %r311, 0, %p36;
	add.s32 	%r313, %r310, %r312;
	setp.gt.s32 	%p37, %r120, 96;
	ld.shared.u32 	%r314, [_ZZN3cub18CUB_300001_SM_10006detail6reduce28DeviceReduceSingleTileKernelINS2_10policy_hubIiyN4cuda3std3__44plusIiEEE10Policy1000EPiSC_iS9_iiNS7_10__identityEEEvT0_T1_T2_T3_T4_T6_E12temp_storage+20];
	selp.b32 	%r315, %r314, 0, %p37;
	add.s32 	%r316, %r313, %r315;
	setp.gt.s32 	%p38, %r120, 128;
	ld.shared.u32 	%r317, [_ZZN3cub18CUB_300001_SM_10006detail6reduce28DeviceReduceSingleTileKernelINS2_10policy_hubIiyN4cuda3std3__44plusIiEEE10Policy1000EPiSC_iS9_iiNS7_10__identityEEEvT0_T1_T2_T3_T4_T6_E12temp_storage+24];
	selp.b32 	%r318, %r317, 0, %p38;
	add.s32 	%r319, %r316, %r318;
	setp.gt.s32 	%p39, %r120, 160;
	ld.shared.u32 	%r320, [_ZZN3cub18CUB_300001_SM_10006detail6reduce28DeviceReduceSingleTileKernelINS2_10policy_hubIiyN4cuda3std3__44plusIiEEE10Policy1000EPiSC_iS9_iiNS7_10__identityEEEvT0_T1_T2_T3_T4_T6_E12temp_storage+28];
	selp.b32 	%r321, %r320, 0, %p39;
	add.s32 	%r322, %r319, %r321;
	setp.gt.s32 	%p40, %r120, 192;
	ld.shared.u32 	%r323, [_ZZN3cub18CUB_300001_SM_10006detail6reduce28DeviceReduceSingleTileKernelINS2_10policy_hubIiyN4cuda3std3__44plusIiEEE10Policy1000EPiSC_iS9_iiNS7_10__identityEEEvT0_T1_T2_T3_T4_T6_E12temp_storage+32];
	selp.b32 	%r324, %r323, 0, %p40;
	add.s32 	%r325, %r322, %r324;
	setp.gt.s32 	%p41, %r120, 224;
	ld.shared.u32 	%r326, [_ZZN3cub18CUB_300001_SM_10006detail6reduce28DeviceReduceSingleTileKernelINS2_10policy_hubIiyN4cuda3std3__44plusIiEEE10Policy1000EPiSC_iS9_iiNS7_10__identityEEEvT0_T1_T2_T3_T4_T6_E12temp_storage+36];
	selp.b32 	%r327, %r326, 0, %p41;
	add.s32 	%r686, %r325, %r327;
	bra.uni 	$L__BB18_72;
$L__BB18_56:
	mov.u32 	%r85, %tid.x;
	mul.wide.u32 	%rd35, %r85, 4;
	add.s64 	%rd19, %rd16, %rd35;
	// begin inline asm
	ld.global.nc.u32 %r122, [%rd19];
	// end inline asm
	add.s64 	%rd20, %rd19, 1024;
	// begin inline asm
	ld.global.nc.u32 %r123, [%rd20];
	// end inline asm
	add.s64 	%rd21, %rd19, 2048;
	// begin inline asm
	ld.global.nc.u32 %r124, [%rd21];
	// end inline asm
	add.s64 	%rd22, %rd19, 3072;
	// begin inline asm
	ld.global.nc.u32 %r125, [%rd22];
	// end inline asm
	add.s64 	%rd23, %rd19, 4096;
	// begin inline asm
	ld.global.nc.u32 %r126, [%rd23];
	// end inline asm
	add.s64 	%rd24, %rd19, 5120;
	// begin inline asm
	ld.global.nc.u32 %r127, [%rd24];
	// end inline asm
	add.s64 	%rd25, %rd19, 6144;
	// begin inline asm
	ld.global.nc.u32 %r128, [%rd25];
	// end inline asm
	add.s64 	%rd26, %rd19, 7168;
	// begin inline asm
	ld.global.nc.u32 %r129, [%rd26];
	// end inline asm
	add.s64 	%rd27, %rd19, 8192;
	// begin inline asm
	ld.global.nc.u32 %r130, [%rd27];
	// end inline asm
	add.s64 	%rd28, %rd19, 9216;
	// begin inline asm
	ld.global.nc.u32 %r131, [%rd28];
	// end inline asm
	add.s64 	%rd29, %rd19, 10240;
	// begin inline asm
	ld.global.nc.u32 %r132, [%rd29];
	// end inline asm
	add.s64 	%rd30, %rd19, 11264;
	// begin inline asm
	ld.global.nc.u32 %r133, [%rd30];
	// end inline asm
	add.s64 	%rd31, %rd19, 12288;
	// begin inline asm
	ld.global.nc.u32 %r134, [%rd31];
	// end inline asm
	add.s64 	%rd32, %rd19, 13312;
	// begin inline asm
	ld.global.nc.u32 %r135, [%rd32];
	// end inline asm
	add.s64 	%rd33, %rd19, 14336;
	// begin inline asm
	ld.global.nc.u32 %r136, [%rd33];
	// end inline asm
	add.s64 	%rd34, %rd19, 15360;
	// begin inline asm
	ld.global.nc.u32 %r137, [%rd34];
	// end inline asm
	add.s32 	%r139, %r123, %r122;
	add.s32 	%r140, %r124, %r139;
	add.s32 	%r141, %r125, %r140;
	add.s32 	%r142, %r126, %r141;
	add.s32 	%r143, %r127, %r142;
	add.s32 	%r144, %r128, %r143;
	add.s32 	%r145, %r129, %r144;
	add.s32 	%r146, %r130, %r145;
	add.s32 	%r147, %r131, %r146;
	add.s32 	%r148, %r132, %r147;
	add.s32 	%r149, %r133, %r148;
	add.s32 	%r150, %r134, %r149;
	add.s32 	%r151, %r135, %r150;
	add.s32 	%r152, %r136, %r151;
	add.s32 	%r685, %r137, %r152;
	setp.lt.u32 	%p4, %r120, 8192;
	mov.b32 	%r674, 4096;
	@%p4 bra 	$L__BB18_60;
	add.s32 	%r87, %r120, -4096;
	mov.b32 	%r674, 4096;
$L__BB18_58:
	mul.wide.s32 	%rd52, %r674, 4;
	add.s64 	%rd36, %rd19, %rd52;
	// begin inline asm
	ld.global.nc.u32 %r154, [%rd36];
	// end inline asm
	add.s64 	%rd37, %rd36, 1024;
	// begin inline asm
	ld.global.nc.u32 %r155, [%rd37];
	// end inline asm
	add.s64 	%rd38, %rd36, 2048;
	// begin inline asm
	ld.global.nc.u32 %r156, [%rd38];
	// end inline asm
	add.s64 	%rd39, %rd36, 3072;
	// begin inline asm
	ld.global.nc.u32 %r157, [%rd39];
	// end inline asm
	add.s64 	%rd40, %rd36, 4096;
	// begin inline asm
	ld.global.nc.u32 %r158, [%rd40];
	// end inline asm
	add.s64 	%rd41, %rd36, 5120;
	// begin inline asm
	ld.global.nc.u32 %r159, [%rd41];
	// end inline asm
	add.s64 	%rd42, %rd36, 6144;
	// begin inline asm
	ld.global.nc.u32 %r160, [%rd42];
	// end inline asm
	add.s64 	%rd43, %rd36, 7168;
	// begin inline asm
	ld.global.nc.u32 %r161, [%rd43];
	// end inline asm
	add.s64 	%rd44, %rd36, 8192;
	// begin inline asm
	ld.global.nc.u32 %r162, [%rd44];
	// end inline asm
	add.s64 	%rd45, %rd36, 9216;
	// begin inline asm
	ld.global.nc.u32 %r163, [%rd45];
	// end inline asm
	add.s64 	%rd46, %rd36, 10240;
	// begin inline asm
	ld.global.nc.u32 %r164, [%rd46];
	// end inline asm
	add.s64 	%rd47, %rd36, 11264;
	// begin inline asm
	ld.global.nc.u32 %r165, [%rd47];
	// end inline asm
	add.s64 	%rd48, %rd36, 12288;
	// begin inline asm
	ld.global.nc.u32 %r166, [%rd48];
	// end inline asm
	add.s64 	%rd49, %rd36, 13312;
	// begin inline asm
	ld.global.nc.u32 %r167, [%rd49];
	// end inline asm
	add.s64 	%rd50, %rd36, 14336;
	// begin inline asm
	ld.global.nc.u32 %r168, [%rd50];
	// end inline asm
	add.s64 	%rd51, %rd36, 15360;
	// begin inline asm
	ld.global.nc.u32 %r169, [%rd51];
	// end inline asm
	add.s32 	%r170, %r154, %r685;
	add.s32 	%r171, %r155, %r170;
	add.s32 	%r172, %r156, %r171;
	add.s32 	%r173, %r157, %r172;
	add.s32 	%r174, %r158, %r173;
	add.s32 	%r175, %r159, %r174;
	add.s32 	%r176, %r160, %r175;
	add.s32 	%r177, %r161, %r176;
	add.s32 	%r178, %r162, %r177;
	add.s32 	%r179, %r163, %r178;
	add.s32 	%r180, %r164, %r179;
	add.s32 	%r181, %r165, %r180;
	add.s32 	%r182, %r166, %r181;
	add.s32 	%r183, %r167, %r182;
	add.s32 	%r184, %r168, %r183;
	add.s32 	%r685, %r169, %r184;
	sub.s32 	%r185, %r120, %r674;
	setp.lt.s32 	%p5, %r185, 4096;
	@%p5 bra 	$L__BB18_68;
	add.s32 	%r674, %r674, 4096;
	setp.le.s32 	%p6, %r674, %r87;
	@%p6 bra 	$L__BB18_58;
$L__BB18_60:
	setp.le.s32 	%p7, %r120, %r674;
	@%p7 bra 	$L__BB18_68;
	sub.s32 	%r94, %r120, %r674;
	setp.ge.s32 	%p8, %r85, %r94;
	@%p8 bra 	$L__BB18_68;
	not.b32 	%r187, %r85;
	add.s32 	%r188, %r120, %r187;
	sub.s32 	%r95, %r188, %r674;
	and.b32  	%r189, %r95, 768;
	setp.eq.s32 	%p9, %r189, 768;
	mov.u32 	%r679, %r85;
	@%p9 bra 	$L__BB18_65;
	add.s32 	%r676, %r85, %r674;
	shr.u32 	%r190, %r95, 8;
	add.s32 	%r191, %r190, 1;
	and.b32  	%r192, %r191, 3;
	neg.s32 	%r675, %r192;
	mov.u32 	%r679, %r85;
$L__BB18_64:
	.pragma "nounroll";
	mul.wide.u32 	%rd54, %r676, 4;
	add.s64 	%rd53, %rd16, %rd54;
	// begin inline asm
	ld.global.nc.u32 %r193, [%rd53];
	// end inline asm
	add.s32 	%r685, %r193, %r685;
	add.s32 	%r679, %r679, 256;
	add.s32 	%r676, %r676, 256;
	add.s32 	%r675, %r675, 1;
	setp.ne.s32 	%p10, %r675, 0;
	@%p10 bra 	$L__BB18_64;
$L__BB18_65:
	setp.lt.u32 	%p11, %r95, 768;
	@%p11 bra 	$L__BB18_68;
	cvt.u64.u32 	%rd55, %r679;
	cvt.u64.u32 	%rd56, %r674;
	add.s64 	%rd57, %rd55, %rd56;
	shl.b64 	%rd58, %rd57, 2;
	add.s64 	%rd59, %rd58, %rd16;
	add.s64 	%rd124, %rd59, 2048;
	add.s32 	%r682, %r679, %r674;
$L__BB18_67:
	mul.wide.u32 	%rd64, %r682, 4;
	add.s64 	%rd60, %rd16, %rd64;
	// begin inline asm
	ld.global.nc.u32 %r194, [%rd60];
	// end inline asm
	add.s32 	%r198, %r194, %r685;
	add.s64 	%rd61, %rd124, -1024;
	// begin inline asm
	ld.global.nc.u32 %r195, [%rd61];
	// end inline asm
	add.s32 	%r199, %r195, %r198;
	// begin inline asm
	ld.global.nc.u32 %r196, [%rd124];
	// end inline asm
	add.s32 	%r200, %r196, %r199;
	add.s64 	%rd63, %rd124, 1024;
	// begin inline asm
	ld.global.nc.u32 %r197, [%rd63];
	// end inline asm
	add.s32 	%r685, %r197, %r200;
	add.s32 	%r679, %r679, 1024;
	add.s64 	%rd124, %rd124, 4096;
	add.s32 	%r682, %r682, 1024;
	setp.lt.s32 	%p12, %r679, %r94;
	@%p12 bra 	$L__BB18_67;
$L__BB18_68:
	// begin inline asm
	mov.u32 %r201, %laneid;
	// end inline asm
	mov.b32 	%r204, 1;
	mov.b32 	%r225, 31;
	mov.b32 	%r226, -1;
	// begin inline asm
	shfl.sync.down.b32 %r202, %r685, %r204, %r225, %r226;
	// end inline asm
	setp.gt.s32 	%p13, %r201, 30;
	selp.b32 	%r227, 0, %r202, %p13;
	add.s32 	%r208, %r227, %r685;
	mov.b32 	%r209, 2;
	// begin inline asm
	shfl.sync.down.b32 %r207, %r208, %r209, %r225, %r226;
	// end inline asm
	setp.gt.s32 	%p14, %r201, 29;
	selp.b32 	%r228, 0, %r207, %p14;
	add.s32 	%r213, %r208, %r228;
	mov.b32 	%r214, 4;
	// begin inline asm
	shfl.sync.down.b32 %r212, %r213, %r214, %r225, %r226;
	// end inline asm
	setp.gt.s32 	%p15, %r201, 27;
	selp.b32 	%r229, 0, %r212, %p15;
	add.s32 	%r218, %r213, %r229;
	mov.b32 	%r219, 8;
	// begin inline asm
	shfl.sync.down.b32 %r217, %r218, %r219, %r225, %r226;
	// end inline asm
	setp.gt.s32 	%p16, %r201, 23;
	selp.b32 	%r230, 0, %r217, %p16;
	add.s32 	%r223, %r218, %r230;
	mov.b32 	%r224, 16;
	// begin inline asm
	shfl.sync.down.b32 %r222, %r223, %r224, %r225, %r226;
	// end inline asm
	setp.gt.s32 	%p17, %r201, 15;
	selp.b32 	%r231, 0, %r222, %p17;
	add.s32 	%r686, %r223, %r231;
	setp.ne.s32 	%p18, %r201, 0;
	@%p18 bra 	$L__BB18_70;
	shr.u32 	%r232, %r85, 3;
	and.b32  	%r233, %r232, 124;
	mov.u32 	%r234, _ZZN3cub18CUB_300001_SM_10006detail6reduce28DeviceReduceSingleTileKernelINS2_10policy_hubIiyN4cuda3std3__44plusIiEEE10Policy1000EPiSC_iS9_iiNS7_10__identityEEEvT0_T1_T2_T3_T4_T6_E12temp_storage;
	add.s32 	%r235, %r234, %r233;
	st.shared.u32 	[%r235+8], %r686;
$L__BB18_70:
	bar.sync 	0;
	setp.ne.s32 	%p19, %r85, 0;
	@%p19 bra 	$L__BB18_72;
	ld.shared.u32 	%r236, [_ZZN3cub18CUB_300001_SM_10006detail6reduce28DeviceReduceSingleTileKernelINS2_10policy_hubIiyN4cuda3std3__44plusIiEEE10Policy1000EPiSC_iS9_iiNS7_10__identityEEEvT0_T1_T2_T3_T4_T6_E12temp_storage+12];
	add.s32 	%r237, %r236, %r686;
	ld.shared.u32 	%r238, [_ZZN3cub18CUB_300001_SM_10006detail6reduce28DeviceReduceSingleTileKernelINS2_10policy_hubIiyN4cuda3std3__44plusIiEEE10Policy1000EPiSC_iS9_iiNS7_10__identityEEEvT0_T1_T2_T3_T4_T6_E12temp_storage+16];
	add.s32 	%r239, %r237, %r238;
	ld.shared.u32 	%r240, [_ZZN3cub18CUB_300001_SM_10006detail6reduce28DeviceReduceSingleTileKernelINS2_10policy_hubIiyN4cuda3std3__44plusIiEEE10Policy1000EPiSC_iS9_iiNS7_10__identityEEEvT0_T1_T2_T3_T4_T6_E12temp_storage+20];
	add.s32 	%r241, %r239, %r240;
	ld.shared.u32 	%r242, [_ZZN3cub18CUB_300001_SM_10006detail6reduce28DeviceReduceSingleTileKernelINS2_10policy_hubIiyN4cuda3std3__44plusIiEEE10Policy1000EPiSC_iS9_iiNS7_10__identityEEEvT0_T1_T2_T3_T4_T6_E12temp_storage+24];
	add.s32 	%r243, %r241, %r242;
	ld.shared.u32 	%r244, [_ZZN3cub18CUB_300001_SM_10006detail6reduce28DeviceReduceSingleTileKernelINS2_10policy_hubIiyN4cuda3std3__44plusIiEEE10Policy1000EPiSC_iS9_iiNS7_10__identityEEEvT0_T1_T2_T3_T4_T6_E12temp_storage+28];
	add.s32 	%r245, %r243, %r244;
	ld.shared.u32 	%r246, [_ZZN3cub18CUB_300001_SM_10006detail6reduce28DeviceReduceSingleTileKernelINS2_10policy_hubIiyN4cuda3std3__44plusIiEEE10Policy1000EPiSC_iS9_iiNS7_10__identityEEEvT0_T1_T2_T3_T4_T6_E12temp_storage+32];
	add.s32 	%r247, %r245, %r246;
	ld.shared.u32 	%r248, [_ZZN3cub18CUB_300001_SM_10006detail6reduce28DeviceReduceSingleTileKernelINS2_10policy_hubIiyN4cuda3std3__44plusIiEEE10Policy1000EPiSC_iS9_iiNS7_10__identityEEEvT0_T1_T2_T3_T4_T6_E12temp_storage+36];
	add.s32 	%r686, %r247, %r248;
$L__BB18_72:
	mov.u32 	%r631, %tid.x;
	setp.ne.s32 	%p95, %r631, 0;
	@%p95 bra 	$L__BB18_74;
	add.s32 	%r632, %r686, %r121;
	st.global.u32 	[%rd1], %r632;
$L__BB18_74:
	ret;

}


// ===== COMPILED SASS (sm_100) =====

	.target	sm_100

	.elftype	@"ET_EXEC"


//--------------------- .note.nv.tkinfo           --------------------------
	.section	.note.nv.tkinfo,"",@"SHT_NOTE"
	.sectionflags	@"SHF_NOTE_NV_TKINFO"
	.tkinfo
        /*0018*/ 	.word	0x00000002
        /*0030*/ 	.string	""
        /*0030*/ 	.string	"ptxas"
        /*0030*/ 	.string	"Cuda compilation tools, release 13.0, V13.0.88"
        /*0030*/ 	.string	"Build cuda_13.0.r13.0/compiler.36424714_0"
        /*0030*/ 	.string	"-arch sm_100 -m 64 "



//--------------------- .note.nv.cuinfo           --------------------------
	.section	.note.nv.cuinfo,"",@"SHT_NOTE"
	.sectionflags	@"SHF_NOTE_NV_CUINFO"
        /*0018*/ 	.short	0x0002
        /*001a*/ 	.short	0x0064
        /*001c*/ 	.short	0x0082
	.zero		2


//--------------------- .nv.info                  --------------------------
	.section	.nv.info,"",@"SHT_CUDA_INFO"
	.align	4


	//----- nvinfo : EIATTR_REGCOUNT
	.align		4
        /*0000*/ 	.byte	0x04, 0x2f
        /*0002*/ 	.short	(.L_55 - .L_54)
	.align		4
.L_54:
        /*0004*/ 	.word	index@(_Z12setup_kernelP17curandStateXORWOWm)
        /*0008*/ 	.word	0x0000001f


	//----- nvinfo : EIATTR_FRAME_SIZE
	.align		4
.L_55:
        /*000c*/ 	.byte	0x04, 0x11
        /*000e*/ 	.short	(.L_57 - .L_56)
	.align		4
.L_56:
        /*0010*/ 	.word	index@(_Z12setup_kernelP17curandStateXORWOWm)
        /*0014*/ 	.word	0x00000000


	//----- nvinfo : EIATTR_REGCOUNT
	.align		4
.L_57:
        /*0018*/ 	.byte	0x04, 0x2f
        /*001a*/ 	.short	(.L_59 - .L_58)
	.align		4
.L_58:
        /*001c*/ 	.word	index@(_Z15randomColouringP17curandStateXORWOWPiii)
        /*0020*/ 	.word	0x00000016


	//----- nvinfo : EIATTR_FRAME_SIZE
	.align		4
.L_59:
        /*0024*/ 	.byte	0x04, 0x11
        /*0026*/ 	.short	(.L_61 - .L_60)
	.align		4
.L_60:
        /*0028*/ 	.word	index@(_Z15randomColouringP17curandStateXORWOWPiii)
        /*002c*/ 	.word	0x00000000


	//----- nvinfo : EIATTR_REGCOUNT
	.align		4
.L_61:
        /*0030*/ 	.byte	0x04, 0x2f
        /*0032*/ 	.short	(.L_63 - .L_62)
	.align		4
.L_62:
        /*0034*/ 	.word	index@(_Z17conflictDetectionPiS_S_iiS_)
        /*0038*/ 	.word	0x00000016


	//----- nvinfo : EIATTR_FRAME_SIZE
	.align		4
.L_63:
        /*003c*/ 	.byte	0x04, 0x11
        /*003e*/ 	.short	(.L_65 - .L_64)
	.align		4
.L_64:
        /*0040*/ 	.word	index@(_Z17conflictDetectionPiS_S_iiS_)
        /*0044*/ 	.word	0x00000000


	//----- nvinfo : EIATTR_REGCOUNT
	.align		4
.L_65:
        /*0048*/ 	.byte	0x04, 0x2f
        /*004a*/ 	.short	(.L_67 - .L_66)
	.align		4
.L_66:
        /*004c*/ 	.word	index@(_Z10degreeCalcPiS_S_ii)
        /*0050*/ 	.word	0x0000000c


	//----- nvinfo : EIATTR_FRAME_SIZE
	.align		4
.L_67:
        /*0054*/ 	.byte	0x04, 0x11
        /*0056*/ 	.short	(.L_69 - .L_68)
	.align		4
.L_68:
        /*0058*/ 	.word	index@(_Z10degreeCalcPiS_S_ii)
        /*005c*/ 	.word	0x00000000


	//----- nvinfo : EIATTR_REGCOUNT
	.align		4
.L_69:
        /*0060*/ 	.byte	0x04, 0x2f
        /*0062*/ 	.short	(.L_71 - .L_70)
	.align		4
.L_70:
        /*0064*/ 	.word	index@(_ZN6thrust24THRUST_300001_SM_1000_NS8cuda_cub4core6detail13_kernel_agentINS1_8__reduce11ReduceAgentINS0_12zip_iteratorIN4cuda3std3__45tupleIJNS0_10device_ptrIiEENS0_17counting_iteratorIlNS0_11use_defaultESF_SF_EEEEEEEPNSB_IJilEEESJ_iNS1_9__extrema9arg_max_fIilNSA_4lessIiEEEEEEJSI_SK_iSP_EEEvDpT0_)
        /*0068*/ 	.word	0x0000001c


	//----- nvinfo : EIATTR_FRAME_SIZE
	.align		4
.L_71:
        /*006c*/ 	.byte	0x04, 0x11
        /*006e*/ 	.short	(.L_73 - .L_72)
	.align		4
.L_72:
        /*0070*/ 	.word	index@(_ZN6thrust24THRUST_300001_SM_1000_NS8cuda_cub4core6detail13_kernel_agentINS1_8__reduce11ReduceAgentINS0_12zip_iteratorIN4cuda3std3__45tupleIJNS0_10device_ptrIiEENS0_17counting_iteratorIlNS0_11use_defaultESF_SF_EEEEEEEPNSB_IJilEEESJ_iNS1_9__extrema9arg_max_fIilNSA_4lessIiEEEEEEJSI_SK_iSP_EEEvDpT0_)
        /*0074*/ 	.word	0x00000000


	//----- nvinfo : EIATTR_REGCOUNT
	.align		4
.L_73:
        /*0078*/ 	.byte	0x04, 0x2f
        /*007a*/ 	.short	(.L_75 - .L_74)
	.align		4
.L_74:
        /*007c*/ 	.word	index@(_ZN6thrust24THRUST_300001_SM_1000_NS8cuda_cub4core6detail13_kernel_agentINS1_8__reduce11ReduceAgentINS0_12zip_iteratorIN4cuda3std3__45tupleIJNS0_10device_ptrIiEENS0_17counting_iteratorIlNS0_11use_defaultESF_SF_EEEEEEEPNSB_IJilEEESJ_iNS1_9__extrema9arg_max_fIilNSA_4lessIiEEEEEEJSI_SK_iN3cub18CUB_300001_SM_100013GridEvenShareIiEENSS_9GridQueueIjEESP_EEEvDpT0_)
        /*0080*/ 	.word	0x0000001d


	//----- nvinfo : EIATTR_FRAME_SIZE
	.align		4
.L_75:
        /*0084*/ 	.byte	0x04, 0x11
        /*0086*/ 	.short	(.L_77 - .L_76)
	.align		4
.L_76:
        /*0088*/ 	.word	index@(_ZN6thrust24THRUST_300001_SM_1000_NS8cuda_cub4core6detail13_kernel_agentINS1_8__reduce11ReduceAgentINS0_12zip_iteratorIN4cuda3std3__45tupleIJNS0_10device_ptrIiEENS0_17counting_iteratorIlNS0_11use_defaultESF_SF_EEEEEEEPNSB_IJilEEESJ_iNS1_9__extrema9arg_max_fIilNSA_4lessIiEEEEEEJSI_SK_iN3cub18CUB_300001_SM_100013GridEvenShareIiEENSS_9GridQueueIjEESP_EEEvDpT0_)
        /*008c*/ 	.word	0x00000000


	//----- nvinfo : EIATTR_REGCOUNT
	.align		4
.L_77:
        /*0090*/ 	.byte	0x04, 0x2f
        /*0092*/ 	.short	(.L_79 - .L_78)
	.align		4
.L_78:
        /*0094*/ 	.word	index@(_ZN6thrust24THRUST_300001_SM_1000_NS8cuda_cub4core6detail13_kernel_agentINS1_8__reduce10DrainAgentIiEEJN3cub18CUB_300001_SM_10009GridQueueIjEEiEEEvDpT0_)
        /*0098*/ 	.word	0x00000008


	//----- nvinfo : EIATTR_FRAME_SIZE
	.align		4
.L_79:
        /*009c*/ 	.byte	0x04, 0x11
        /*009e*/ 	.short	(.L_81 - .L_80)
	.align		4
.L_80:
        /*00a0*/ 	.word	index@(_ZN6thrust24THRUST_300001_SM_1000_NS8cuda_cub4core6detail13_kernel_agentINS1_8__reduce10DrainAgentIiEEJN3cub18CUB_300001_SM_10009GridQueueIjEEiEEEvDpT0_)
        /*00a4*/ 	.word	0x00000000


	//----- nvinfo : EIATTR_REGCOUNT
	.align		4
.L_81:
        /*00a8*/ 	.byte	0x04, 0x2f
        /*00aa*/ 	.short	(.L_83 - .L_82)
	.align		4
.L_82:
        /*00ac*/ 	.word	index@(_ZN6thrust24THRUST_300001_SM_1000_NS8cuda_cub4core6detail13_kernel_agentINS1_8__reduce11ReduceAgentIPN4cuda3std3__45tupleIJilEEESC_SB_iNS1_9__extrema9arg_max_fIilNS9_4lessIiEEEEEEJSC_SC_iSH_EEEvDpT0_)
        /*00b0*/ 	.word	0x00000020


	//----- nvinfo : EIATTR_FRAME_SIZE
	.align		4
.L_83:
        /*00b4*/ 	.byte	0x04, 0x11
        /*00b6*/ 	.short	(.L_85 - .L_84)
	.align		4
.L_84:
        /*00b8*/ 	.word	index@(_ZN6thrust24THRUST_300001_SM_1000_NS8cuda_cub4core6detail13_kernel_agentINS1_8__reduce11ReduceAgentIPN4cuda3std3__45tupleIJilEEESC_SB_iNS1_9__extrema9arg_max_fIilNS9_4lessIiEEEEEEJSC_SC_iSH_EEEvDpT0_)
        /*00bc*/ 	.word	0x00000000


	//----- nvinfo : EIATTR_REGCOUNT
	.align		4
.L_85:
        /*00c0*/ 	.byte	0x04, 0x2f
        /*00c2*/ 	.short	(.L_87 - .L_86)
	.align		4
.L_86:
        /*00c4*/ 	.word	index@(_ZN6thrust24THRUST_300001_SM_1000_NS8cuda_cub4core6detail13_kernel_agentINS1_8__reduce11ReduceAgentINS0_12zip_iteratorIN4cuda3std3__45tupleIJNS0_10device_ptrIiEENS0_17counting_iteratorIlNS0_11use_defaultESF_SF_EEEEEEEPNSB_IJilEEESJ_lNS1_9__extrema9arg_max_fIilNSA_4lessIiEEEEEEJSI_SK_lSP_EEEvDpT0_)
        /*00c8*/ 	.word	0x0000001c


	//----- nvinfo : EIATTR_FRAME_SIZE
	.align		4
.L_87:
        /*00cc*/ 	.byte	0x04, 0x11
        /*00ce*/ 	.short	(.L_89 - .L_88)
	.align		4
.L_88:
        /*00d0*/ 	.word	index@(_ZN6thrust24THRUST_300001_SM_1000_NS8cuda_cub4core6detail13_kernel_agentINS1_8__reduce11ReduceAgentINS0_12zip_iteratorIN4cuda3std3__45tupleIJNS0_10device_ptrIiEENS0_17counting_iteratorIlNS0_11use_defaultESF_SF_EEEEEEEPNSB_IJilEEESJ_lNS1_9__extrema9arg_max_fIilNSA_4lessIiEEEEEEJSI_SK_lSP_EEEvDpT0_)
        /*00d4*/ 	.word	0x00000000


	//----- nvinfo : EIATTR_REGCOUNT
	.align		4
.L_89:
        /*00d8*/ 	.byte	0x04, 0x2f
        /*00da*/ 	.short	(.L_91 - .L_90)
	.align		4
.L_90:
        /*00dc*/ 	.word	index@(_ZN6thrust24THRUST_300001_SM_1000_NS8cuda_cub4core6detail13_kernel_agentINS1_8__reduce11ReduceAgentINS0_12zip_iteratorIN4cuda3std3__45tupleIJNS0_10device_ptrIiEENS0_17counting_iteratorIlNS0_11use_defaultESF_SF_EEEEEEEPNSB_IJilEEESJ_lNS1_9__extrema9arg_max_fIilNSA_4lessIiEEEEEEJSI_SK_lN3cub18CUB_300001_SM_100013GridEvenShareIlEENSS_9GridQueueIyEESP_EEEvDpT0_)
        /*00e0*/ 	.word	0x0000001e


	//----- nvinfo : EIATTR_FRAME_SIZE
	.align		4
.L_91:
        /*00e4*/ 	.byte	0x04, 0x11
        /*00e6*/ 	.short	(.L_93 - .L_92)
	.align		4
.L_92:
        /*00e8*/ 	.word	index@(_ZN6thrust24THRUST_300001_SM_1000_NS8cuda_cub4core6detail13_kernel_agentINS1_8__reduce11ReduceAgentINS0_12zip_iteratorIN4cuda3std3__45tupleIJNS0_10device_ptrIiEENS0_17counting_iteratorIlNS0_11use_defaultESF_SF_EEEEEEEPNSB_IJilEEESJ_lNS1_9__extrema9arg_max_fIilNSA_4lessIiEEEEEEJSI_SK_lN3cub18CUB_300001_SM_100013GridEvenShareIlEENSS_9GridQueueIyEESP_EEEvDpT0_)
        /*00ec*/ 	.word	0x00000000


	//----- nvinfo : EIATTR_REGCOUNT
	.align		4
.L_93:
        /*00f0*/ 	.byte	0x04, 0x2f
        /*00f2*/ 	.short	(.L_95 - .L_94)
	.align		4
.L_94:
        /*00f4*/ 	.word	index@(_ZN6thrust24THRUST_300001_SM_1000_NS8cuda_cub4core6detail13_kernel_agentINS1_8__reduce10DrainAgentIlEEJN3cub18CUB_300001_SM_10009GridQueueIyEElEEEvDpT0_)
        /*00f8*/ 	.word	0x00000008


	//----- nvinfo : EIATTR_FRAME_SIZE
	.align		4
.L_95:
        /*00fc*/ 	.byte	0x04, 0x11
        /*00fe*/ 	.short	(.L_97 - .L_96)
	.align		4
.L_96:
        /*0100*/ 	.word	index@(_ZN6thrust24THRUST_300001_SM_1000_NS8cuda_cub4core6detail13_kernel_agentINS1_8__reduce10DrainAgentIlEEJN3cub18CUB_300001_SM_10009GridQueueIyEElEEEvDpT0_)
        /*0104*/ 	.word	0x00000000


	//----- nvinfo : EIATTR_REGCOUNT
	.align		4
.L_97:
        /*0108*/ 	.byte	0x04, 0x2f
        /*010a*/ 	.short	(.L_99 - .L_98)
	.align		4
.L_98:
        /*010c*/ 	.word	index@(_ZN6thrust24THRUST_300001_SM_1000_NS8cuda_cub4core6detail13_kernel_agentINS1_8__reduce11ReduceAgentIPN4cuda3std3__45tupleIJilEEESC_SB_lNS1_9__extrema9arg_max_fIilNS9_4lessIiEEEEEEJSC_SC_iSH_EEEvDpT0_)
        /*0110*/ 	.word	0x00000020


	//----- nvinfo : EIATTR_FRAME_SIZE
	.align		4
.L_99:
        /*0114*/ 	.byte	0x04, 0x11
        /*0116*/ 	.short	(.L_101 - .L_100)
	.align		4
.L_100:
        /*0118*/ 	.word	index@(_ZN6thrust24THRUST_300001_SM_1000_NS8cuda_cub4core6detail13_kernel_agentINS1_8__reduce11ReduceAgentIPN4cuda3std3__45tupleIJilEEESC_SB_lNS1_9__extrema9arg_max_fIilNS9_4lessIiEEEEEEJSC_SC_iSH_EEEvDpT0_)
        /*011c*/ 	.word	0x00000000


	//----- nvinfo : EIATTR_REGCOUNT
	.align		4
.L_101:
        /*0120*/ 	.byte	0x04, 0x2f
        /*0122*/ 	.short	(.L_103 - .L_102)
	.align		4
.L_102:
        /*0124*/ 	.word	index@(_ZN3cub18CUB_300001_SM_10006detail11EmptyKernelIvEEvv)
        /*0128*/ 	.word	0x00000004


	//----- nvinfo : EIATTR_FRAME_SIZE
	.align		4
.L_103:
        /*012c*/ 	.byte	0x04, 0x11
        /*012e*/ 	.short	(.L_105 - .L_104)
	.align		4
.L_104:
        /*0130*/ 	.word	index@(_ZN3cub18CUB_300001_SM_10006detail11EmptyKernelIvEEvv)
        /*0134*/ 	.word	0x00000000


	//----- nvinfo : EIATTR_REGCOUNT
	.align		4
.L_105:
        /*0138*/ 	.byte	0x04, 0x2f
        /*013a*/ 	.short	(.L_107 - .L_106)
	.align		4
.L_106:
        /*013c*/ 	.word	index@(_ZN3cub18CUB_300001_SM_10006detail6reduce28DeviceReduceSingleTileKernelINS2_10policy_hubIijN4cuda3std3__44plusIiEEE10Policy1000EN6thrust24THRUST_300001_SM_1000_NS10device_ptrIiEEPijS9_iiNS7_10__identityEEEvT0_T1_T2_T3_T4_T6_)
        /*0140*/ 	.word	0x00000020


	//----- nvinfo : EIATTR_FRAME_SIZE
	.align		4
.L_107:
        /*0144*/ 	.byte	0x04, 0x11
        /*0146*/ 	.short	(.L_109 - .L_108)
	.align		4
.L_108:
        /*0148*/ 	.word	index@(_ZN3cub18CUB_300001_SM_10006detail6reduce28DeviceReduceSingleTileKernelINS2_10policy_hubIijN4cuda3std3__44plusIiEEE10Policy1000EN6thrust24THRUST_300001_SM_1000_NS10device_ptrIiEEPijS9_iiNS7_10__identityEEEvT0_T1_T2_T3_T4_T6_)
        /*014c*/ 	.word	0x00000000


	//----- nvinfo : EIATTR_REGCOUNT
	.align		4
.L_109:
        /*0150*/ 	.byte	0x04, 0x2f
        /*0152*/ 	.short	(.L_111 - .L_110)
	.align		4
.L_110:
        /*0154*/ 	.word	index@(_ZN3cub18CUB_300001_SM_10006detail6reduce18DeviceReduceKernelINS2_10policy_hubIijN4cuda3std3__44plusIiEEE10Policy1000EN6thrust24THRUST_300001_SM_1000_NS10device_ptrIiEEjS9_iNS7_10__identityEEEvT0_PT3_T1_NS0_13GridEvenShareISK_EET2_T4_)
        /*0158*/ 	.word	0x00000020


	//----- nvinfo : EIATTR_FRAME_SIZE
	.align		4
.L_111:
        /*015c*/ 	.byte	0x04, 0x11
        /*015e*/ 	.short	(.L_113 - .L_112)
	.align		4
.L_112:
        /*0160*/ 	.word	index@(_ZN3cub18CUB_300001_SM_10006detail6reduce18DeviceReduceKernelINS2_10policy_hubIijN4cuda3std3__44plusIiEEE10Policy1000EN6thrust24THRUST_300001_SM_1000_NS10device_ptrIiEEjS9_iNS7_10__identityEEEvT0_PT3_T1_NS0_13GridEvenShareISK_EET2_T4_)
        /*0164*/ 	.word	0x00000000


	//----- nvinfo : EIATTR_REGCOUNT
	.align		4
.L_113:
        /*0168*/ 	.byte	0x04, 0x2f
        /*016a*/ 	.short	(.L_115 - .L_114)
	.align		4
.L_114:
        /*016c*/ 	.word	index@(_ZN3cub18CUB_300001_SM_10006detail6reduce28DeviceReduceSingleTileKernelINS2_10policy_hubIijN4cuda3std3__44plusIiEEE10Policy1000EPiSC_iS9_iiNS7_10__identityEEEvT0_T1_T2_T3_T4_T6_)
        /*0170*/ 	.word	0x00000020


	//----- nvinfo : EIATTR_FRAME_SIZE
	.align		4
.L_115:
        /*0174*/ 	.byte	0x04, 0x11
        /*0176*/ 	.short	(.L_117 - .L_116)
	.align		4
.L_116:
        /*0178*/ 	.word	index@(_ZN3cub18CUB_300001_SM_10006detail6reduce28DeviceReduceSingleTileKernelINS2_10policy_hubIijN4cuda3std3__44plusIiEEE10Policy1000EPiSC_iS9_iiNS7_10__identityEEEvT0_T1_T2_T3_T4_T6_)
        /*017c*/ 	.word	0x00000000


	//----- nvinfo : EIATTR_REGCOUNT
	.align		4
.L_117:
        /*0180*/ 	.byte	0x04, 0x2f
        /*0182*/ 	.short	(.L_119 - .L_118)
	.align		4
.L_118:
        /*0184*/ 	.word	index@(_ZN3cub18CUB_300001_SM_10006detail6reduce28DeviceReduceSingleTileKernelINS2_10policy_hubIiyN4cuda3std3__44plusIiEEE10Policy1000EN6thrust24THRUST_300001_SM_1000_NS10device_ptrIiEEPiyS9_iiNS7_10__identityEEEvT0_T1_T2_T3_T4_T6_)
        /*0188*/ 	.word	0x0000001f


	//----- nvinfo : EIATTR_FRAME_SIZE
	.align		4
.L_119:
        /*018c*/ 	.byte	0x04, 0x11
        /*018e*/ 	.short	(.L_121 - .L_120)
	.align		4
.L_120:
        /*0190*/ 	.word	index@(_ZN3cub18CUB_300001_SM_10006detail6reduce28DeviceReduceSingleTileKernelINS2_10policy_hubIiyN4cuda3std3__44plusIiEEE10Policy1000EN6thrust24THRUST_300001_SM_1000_NS10device_ptrIiEEPiyS9_iiNS7_10__identityEEEvT0_T1_T2_T3_T4_T6_)
        /*0194*/ 	.word	0x00000000


	//----- nvinfo : EIATTR_REGCOUNT
	.align		4
.L_121:
        /*0198*/ 	.byte	0x04, 0x2f
        /*019a*/ 	.short	(.L_123 - .L_122)
	.align		4
.L_122:
        /*019c*/ 	.word	index@(_ZN3cub18CUB_300001_SM_10006detail6reduce18DeviceReduceKernelINS2_10policy_hubIiyN4cuda3std3__44plusIiEEE10Policy1000EN6thrust24THRUST_300001_SM_1000_NS10device_ptrIiEEyS9_iNS7_10__identityEEEvT0_PT3_T1_NS0_13GridEvenShareISK_EET2_T4_)
        /*01a0*/ 	.word	0x0000001e


	//----- nvinfo : EIATTR_FRAME_SIZE
	.align		4
.L_123:
        /*01a4*/ 	.byte	0x04, 0x11
        /*01a6*/ 	.short	(.L_125 - .L_124)
	.align		4
.L_124:
        /*01a8*/ 	.word	index@(_ZN3cub18CUB_300001_SM_10006detail6reduce18DeviceReduceKernelINS2_10policy_hubIiyN4cuda3std3__44plusIiEEE10Policy1000EN6thrust24THRUST_300001_SM_1000_NS10device_ptrIiEEyS9_iNS7_10__identityEEEvT0_PT3_T1_NS0_13GridEvenShareISK_EET2_T4_)
        /*01ac*/ 	.word	0x00000000


	//----- nvinfo : EIATTR_REGCOUNT
	.align		4
.L_125:
        /*01b0*/ 	.byte	0x04, 0x2f
        /*01b2*/ 	.short	(.L_127 - .L_126)
	.align		4
.L_126:
        /*01b4*/ 	.word	index@(_ZN3cub18CUB_300001_SM_10006detail6reduce28DeviceReduceSingleTileKernelINS2_10policy_hubIiyN4cuda3std3__44plusIiEEE10Policy1000EPiSC_iS9_iiNS7_10__identityEEEvT0_T1_T2_T3_T4_T6_)
        /*01b8*/ 	.word	0x00000020


	//----- nvinfo : EIATTR_FRAME_SIZE
	.align		4
.L_127:
        /*01bc*/ 	.byte	0x04, 0x11
        /*01be*/ 	.short	(.L_129 - .L_128)
	.align		4
.L_128:
        /*01c0*/ 	.word	index@(_ZN3cub18CUB_300001_SM_10006detail6reduce28DeviceReduceSingleTileKernelINS2_10policy_hubIiyN4cuda3std3__44plusIiEEE10Policy1000EPiSC_iS9_iiNS7_10__identityEEEvT0_T1_T2_T3_T4_T6_)
        /*01c4*/ 	.word	0x00000000


	//----- nvinfo : EIATTR_MIN_STACK_SIZE
	.align		4
.L_129:
        /*01c8*/ 	.byte	0x04, 0x12
        /*01ca*/ 	.short	(.L_131 - .L_130)
	.align		4
.L_130:
        /*01cc*/ 	.word	index@(_ZN3cub18CUB_300001_SM_10006detail6reduce28DeviceReduceSingleTileKernelINS2_10policy_hubIiyN4cuda3std3__44plusIiEEE10Policy1000EPiSC_iS9_iiNS7_10__identityEEEvT0_T1_T2_T3_T4_T6_)
        /*01d0*/ 	.word	0x00000000


	//----- nvinfo : EIATTR_MIN_STACK_SIZE
	.align		4
.L_131:
        /*01d4*/ 	.byte	0x04, 0x12
        /*01d6*/ 	.short	(.L_133 - .L_132)
	.align		4
.L_132:
        /*01d8*/ 	.word	index@(_ZN3cub18CUB_300001_SM_10006detail6reduce18DeviceReduceKernelINS2_10policy_hubIiyN4cuda3std3__44plusIiEEE10Policy1000EN6thrust24THRUST_300001_SM_1000_NS10device_ptrIiEEyS9_iNS7_10__identityEEEvT0_PT3_T1_NS0_13GridEvenShareISK_EET2_T4_)
        /*01dc*/ 	.word	0x00000000


	//----- nvinfo : EIATTR_MIN_STACK_SIZE
	.align		4
.L_133:
        /*01e0*/ 	.byte	0x04, 0x12
        /*01e2*/ 	.short	(.L_135 - .L_134)
	.align		4
.L_134:
        /*01e4*/ 	.word	index@(_ZN3cub18CUB_300001_SM_10006detail6reduce28DeviceReduceSingleTileKernelINS2_10policy_hubIiyN4cuda3std3__44plusIiEEE10Policy1000EN6thrust24THRUST_300001_SM_1000_NS10device_ptrIiEEPiyS9_iiNS7_10__identityEEEvT0_T1_T2_T3_T4_T6_)
        /*01e8*/ 	.word	0x00000000


	//----- nvinfo : EIATTR_MIN_STACK_SIZE
	.align		4
.L_135:
        /*01ec*/ 	.byte	0x04, 0x12
        /*01ee*/ 	.short	(.L_137 - .L_136)
	.align		4
.L_136:
        /*01f0*/ 	.word	index@(_ZN3cub18CUB_300001_SM_10006detail6reduce28DeviceReduceSingleTileKernelINS2_10policy_hubIijN4cuda3std3__44plusIiEEE10Policy1000EPiSC_iS9_iiNS7_10__identityEEEvT0_T1_T2_T3_T4_T6_)
        /*01f4*/ 	.word	0x00000000


	//----- nvinfo : EIATTR_MIN_STACK_SIZE
	.align		4
.L_137:
        /*01f8*/ 	.byte	0x04, 0x12
        /*01fa*/ 	.short	(.L_139 - .L_138)
	.align		4
.L_138:
        /*01fc*/ 	.word	index@(_ZN3cub18CUB_300001_SM_10006detail6reduce18DeviceReduceKernelINS2_10policy_hubIijN4cuda3std3__44plusIiEEE10Policy1000EN6thrust24THRUST_300001_SM_1000_NS10device_ptrIiEEjS9_iNS7_10__identityEEEvT0_PT3_T1_NS0_13GridEvenShareISK_EET2_T4_)
        /*0200*/ 	.word	0x00000000


	//----- nvinfo : EIATTR_MIN_STACK_SIZE
	.align		4
.L_139:
        /*0204*/ 	.byte	0x04, 0x12
        /*0206*/ 	.short	(.L_141 - .L_140)
	.align		4
.L_140:
        /*0208*/ 	.word	index@(_ZN3cub18CUB_300001_SM_10006detail6reduce28DeviceReduceSingleTileKernelINS2_10policy_hubIijN4cuda3std3__44plusIiEEE10Policy1000EN6thrust24THRUST_300001_SM_1000_NS10device_ptrIiEEPijS9_iiNS7_10__identityEEEvT0_T1_T2_T3_T4_T6_)
        /*020c*/ 	.word	0x00000000


	//----- nvinfo : EIATTR_MIN_STACK_SIZE
	.align		4
.L_141:
        /*0210*/ 	.byte	0x04, 0x12
        /*0212*/ 	.short	(.L_143 - .L_142)
	.align		4
.L_142:
        /*0214*/ 	.word	index@(_ZN3cub18CUB_300001_SM_10006detail11EmptyKernelIvEEvv)
        /*0218*/ 	.word	0x00000000


	//----- nvinfo : EIATTR_MIN_STACK_SIZE
	.align		4
.L_143:
        /*021c*/ 	.byte	0x04, 0x12
        /*021e*/ 	.short	(.L_145 - .L_144)
	.align		4
.L_144:
        /*0220*/ 	.word	index@(_ZN6thrust24THRUST_300001_SM_1000_NS8cuda_cub4core6detail13_kernel_agentINS1_8__reduce11ReduceAgentIPN4cuda3std3__45tupleIJilEEESC_SB_lNS1_9__extrema9arg_max_fIilNS9_4lessIiEEEEEEJSC_SC_iSH_EEEvDpT0_)
        /*0224*/ 	.word	0x00000000


	//----- nvinfo : EIATTR_MIN_STACK_SIZE
	.align		4
.L_145:
        /*0228*/ 	.byte	0x04, 0x12
        /*022a*/ 	.short	(.L_147 - .L_146)
	.align		4
.L_146:
        /*022c*/ 	.word	index@(_ZN6thrust24THRUST_300001_SM_1000_NS8cuda_cub4core6detail13_kernel_agentINS1_8__reduce10DrainAgentIlEEJN3cub18CUB_300001_SM_10009GridQueueIyEElEEEvDpT0_)
        /*0230*/ 	.word	0x00000000


	//----- nvinfo : EIATTR_MIN_STACK_SIZE
	.align		4
.L_147:
        /*0234*/ 	.byte	0x04, 0x12
        /*0236*/ 	.short	(.L_149 - .L_148)
	.align		4
.L_148:
        /*0238*/ 	.word	index@(_ZN6thrust24THRUST_300001_SM_1000_NS8cuda_cub4core6detail13_kernel_agentINS1_8__reduce11ReduceAgentINS0_12zip_iteratorIN4cuda3std3__45tupleIJNS0_10device_ptrIiEENS0_17counting_iteratorIlNS0_11use_defaultESF_SF_EEEEEEEPNSB_IJilEEESJ_lNS1_9__extrema9arg_max_fIilNSA_4lessIiEEEEEEJSI_SK_lN3cub18CUB_300001_SM_100013GridEvenShareIlEENSS_9GridQueueIyEESP_EEEvDpT0_)
        /*023c*/ 	.word	0x00000000


	//----- nvinfo : EIATTR_MIN_STACK_SIZE
	.align		4
.L_149:
        /*0240*/ 	.byte	0x04, 0x12
        /*0242*/ 	.short	(.L_151 - .L_150)
	.align		4
.L_150:
        /*0244*/ 	.word	index@(_ZN6thrust24THRUST_300001_SM_1000_NS8cuda_cub4core6detail13_kernel_agentINS1_8__reduce11ReduceAgentINS0_12zip_iteratorIN4cuda3std3__45tupleIJNS0_10device_ptrIiEENS0_17counting_iteratorIlNS0_11use_defaultESF_SF_EEEEEEEPNSB_IJilEEESJ_lNS1_9__extrema9arg_max_fIilNSA_4lessIiEEEEEEJSI_SK_lSP_EEEvDpT0_)
        /*0248*/ 	.word	0x00000000


	//----- nvinfo : EIATTR_MIN_STACK_SIZE
	.align		4
.L_151:
        /*024c*/ 	.byte	0x04, 0x12
        /*024e*/ 	.short	(.L_153 - .L_152)
	.align		4
.L_152:
        /*0250*/ 	.word	index@(_ZN6thrust24THRUST_300001_SM_1000_NS8cuda_cub4core6detail13_kernel_agentINS1_8__reduce11ReduceAgentIPN4cuda3std3__45tupleIJilEEESC_SB_iNS1_9__extrema9arg_max_fIilNS9_4lessIiEEEEEEJSC_SC_iSH_EEEvDpT0_)
        /*0254*/ 	.word	0x00000000


	//----- nvinfo : EIATTR_MIN_STACK_SIZE
	.align		4
.L_153:
        /*0258*/ 	.byte	0x04, 0x12
        /*025a*/ 	.short	(.L_155 - .L_154)
	.align		4
.L_154:
        /*025c*/ 	.word	index@(_ZN6thrust24THRUST_300001_SM_1000_NS8cuda_cub4core6detail13_kernel_agentINS1_8__reduce10DrainAgentIiEEJN3cub18CUB_300001_SM_10009GridQueueIjEEiEEEvDpT0_)
        /*0260*/ 	.word	0x00000000


	//----- nvinfo : EIATTR_MIN_STACK_SIZE
	.align		4
.L_155:
        /*0264*/ 	.byte	0x04, 0x12
        /*0266*/ 	.short	(.L_157 - .L_156)
	.align		4
.L_156:
        /*0268*/ 	.word	index@(_ZN6thrust24THRUST_300001_SM_1000_NS8cuda_cub4core6detail13_kernel_agentINS1_8__reduce11ReduceAgentINS0_12zip_iteratorIN4cuda3std3__45tupleIJNS0_10device_ptrIiEENS0_17counting_iteratorIlNS0_11use_defaultESF_SF_EEEEEEEPNSB_IJilEEESJ_iNS1_9__extrema9arg_max_fIilNSA_4lessIiEEEEEEJSI_SK_iN3cub18CUB_300001_SM_100013GridEvenShareIiEENSS_9GridQueueIjEESP_EEEvDpT0_)
        /*026c*/ 	.word	0x00000000


	//----- nvinfo : EIATTR_MIN_STACK_SIZE
	.align		4
.L_157:
        /*0270*/ 	.byte	0x04, 0x12
        /*0272*/ 	.short	(.L_159 - .L_158)
	.align		4
.L_158:
        /*0274*/ 	.word	index@(_ZN6thrust24THRUST_300001_SM_1000_NS8cuda_cub4core6detail13_kernel_agentINS1_8__reduce11ReduceAgentINS0_12zip_iteratorIN4cuda3std3__45tupleIJNS0_10device_ptrIiEENS0_17counting_iteratorIlNS0_11use_defaultESF_SF_EEEEEEEPNSB_IJilEEESJ_iNS1_9__extrema9arg_max_fIilNSA_4lessIiEEEEEEJSI_SK_iSP_EEEvDpT0_)
        /*0278*/ 	.word	0x00000000


	//----- nvinfo : EIATTR_MIN_STACK_SIZE
	.align		4
.L_159:
        /*027c*/ 	.byte	0x04, 0x12
        /*027e*/ 	.short	(.L_161 - .L_160)
	.align		4
.L_160:
        /*0280*/ 	.word	index@(_Z10degreeCalcPiS_S_ii)
        /*0284*/ 	.word	0x00000000


	//----- nvinfo : EIATTR_MIN_STACK_SIZE
	.align		4
.L_161:
        /*0288*/ 	.byte	0x04, 0x12
        /*028a*/ 	.short	(.L_163 - .L_162)
	.align		4
.L_162:
        /*028c*/ 	.word	index@(_Z17conflictDetectionPiS_S_iiS_)
        /*0290*/ 	.word	0x00000000


	//----- nvinfo : EIATTR_MIN_STACK_SIZE
	.align		4
.L_163:
        /*0294*/ 	.byte	0x04, 0x12
        /*0296*/ 	.short	(.L_165 - .L_164)
	.align		4
.L_164:
        /*0298*/ 	.word	index@(_Z15randomColouringP17curandStateXORWOWPiii)
        /*029c*/ 	.word	0x00000000


	//----- nvinfo : EIATTR_MIN_STACK_SIZE
	.align		4
.L_165:
        /*02a0*/ 	.byte	0x04, 0x12
        /*02a2*/ 	.short	(.L_167 - .L_166)
	.align		4
.L_166:
        /*02a4*/ 	.word	index@(_Z12setup_kernelP17curandStateXORWOWm)
        /*02a8*/ 	.word	0x00000000
.L_167:


//--------------------- .nv.compat                --------------------------
	.section	.nv.compat,"",@"SHT_CUDA_COMPAT_INFO"
	.align	4
        /*0000*/ 	.byte	0x02, 0x09, 0x00, 0x00, 0x02, 0x02, 0x01, 0x00, 0x02, 0x05, 0x05, 0x00, 0x03, 0x07, 0x01, 0x01
        /*0010*/ 	.byte	0x02, 0x03, 0x00, 0x00, 0x02, 0x06, 0x01, 0x00, 0x04, 0x0b, 0x08, 0x00, 0x01, 0x00, 0x00, 0x00
        /*0020*/ 	.byte	0x00, 0x00, 0x00, 0x00


//--------------------- .nv.info._ZN3cub18CUB_300001_SM_10006detail6reduce28DeviceReduceSingleTileKernelINS2_10policy_hubIiyN4cuda3std3__44plusIiEEE10Policy1000EPiSC_iS9_iiNS7_10__identityEEEvT0_T1_T2_T3_T4_T6_ --------------------------
	.section	.nv.info._ZN3cub18CUB_300001_SM_10006detail6reduce28DeviceReduceSingleTileKernelINS2_10policy_hubIiyN4cuda3std3__44plusIiEEE10Policy1000EPiSC_iS9_iiNS7_10__identityEEEvT0_T1_T2_T3_T4_T6_,"",@"SHT_CUDA_INFO"
	.sectionflags	@""
	.align	4


	//----- nvinfo : EIATTR_CUDA_API_VERSION
	.align		4
        /*0000*/ 	.byte	0x04, 0x37
        /*0002*/ 	.short	(.L_169 - .L_168)
.L_168:
        /*0004*/ 	.word	0x00000082


	//----- nvinfo : EIATTR_KPARAM_INFO
	.align		4
.L_169:
        /*0008*/ 	.byte	0x04, 0x17
        /*000a*/ 	.short	(.L_171 - .L_170)
.L_170:
        /*000c*/ 	.word	0x00000000
        /*0010*/ 	.short	0x0005
        /*0012*/ 	.short	0x001c
        /*0014*/ 	.byte	0x00, 0xf0, 0x05, 0x00


	//----- nvinfo : EIATTR_KPARAM_INFO
	.align		4
.L_171:
        /*0018*/ 	.byte	0x04, 0x17
        /*001a*/ 	.short	(.L_173 - .L_172)
.L_172:
        /*001c*/ 	.word	0x00000000
        /*0020*/ 	.short	0x0004
        /*0022*/ 	.short	0x0018
        /*0024*/ 	.byte	0x00, 0xf0, 0x11, 0x00


	//----- nvinfo : EIATTR_KPARAM_INFO
	.align		4
.L_173:
        /*0028*/ 	.byte	0x04, 0x17
        /*002a*/ 	.short	(.L_175 - .L_174)
.L_174:
        /*002c*/ 	.word	0x00000000
        /*0030*/ 	.short	0x0003
        /*0032*/ 	.short	0x0014
        /*0034*/ 	.byte	0x00, 0xf0, 0x05, 0x00


	//----- nvinfo : EIATTR_KPARAM_INFO
	.align		4
.L_175:
        /*0038*/ 	.byte	0x04, 0x17
        /*003a*/ 	.short	(.L_177 - .L_176)
.L_176:
        /*003c*/ 	.word	0x00000000
        /*0040*/ 	.short	0x0002
        /*0042*/ 	.short	0x0010
        /*0044*/ 	.byte	0x00, 0xf0, 0x11, 0x00


	//----- nvinfo : EIATTR_KPARAM_INFO
	.align		4
.L_177:
        /*0048*/ 	.byte	0x04, 0x17
        /*004a*/ 	.short	(.L_179 - .L_178)
.L_178:
        /*004c*/ 	.word	0x00000000
        /*0050*/ 	.short	0x0001
        /*0052*/ 	.short	0x0008
        /*0054*/ 	.byte	0x00, 0xf5, 0x21, 0x00


	//----- nvinfo : EIATTR_KPARAM_INFO
	.align		4
.L_179:
        /*0058*/ 	.byte	0x04, 0x17
        /*005a*/ 	.short	(.L_181 - .L_180)
.L_180:
        /*005c*/ 	.word	0x00000000
        /*0060*/ 	.short	0x0000
        /*0062*/ 	.short	0x0000
        /*0064*/ 	.byte	0x00, 0xf5, 0x21, 0x00


	//----- nvinfo : EIATTR_SPARSE_MMA_MASK
	.align		4
.L_181:
        /*0068*/ 	.byte	0x03, 0x50
        /*006a*/ 	.short	0x0000


	//----- nvinfo : EIATTR_MAXREG_COUNT
	.align		4
        /*006c*/ 	.byte	0x03, 0x1b
        /*006e*/ 	.short	0x00ff


	//----- nvinfo : EIATTR_NUM_BARRIERS
	.align		4
        /*0070*/ 	.byte	0x02, 0x4c
        /*0072*/ 	.byte	0x01
	.zero		1


	//----- nvinfo : EIATTR_MERCURY_ISA_VERSION
	.align		4
        /*0074*/ 	.byte	0x03, 0x5f
        /*0076*/ 	.short	0x0101


	//----- nvinfo : EIATTR_COOP_GROUP_MASK_REGIDS
	.align		4
        /*0078*/ 	.byte	0x04, 0x29
        /*007a*/ 	.short	(.L_183 - .L_182)


	//   ....[0]....
.L_182:
        /*007c*/ 	.word	0xffffffff


	//   ....[1]....
        /*0080*/ 	.word	0xffffffff


	//   ....[2]....
        /*0084*/ 	.word	0xffffffff


	//   ....[3]....
        /*0088*/ 	.word	0xffffffff


	//   ....[4]....
        /*008c*/ 	.word	0xffffffff


	//   ....[5]....
        /*0090*/ 	.word	0xffffffff


	//   ....[6]....
        /*0094*/ 	.word	0xffffffff


	//   ....[7]....
        /*0098*/ 	.word	0xffffffff


	//   ....[8]....
        /*009c*/ 	.word	0xffffffff


	//   ....[9]....
        /*00a0*/ 	.word	0xffffffff


	//   ....[10]....
        /*00a4*/ 	.word	0xffffffff


	//   ....[11]....
        /*00a8*/ 	.word	0xffffffff


	//   ....[12]....
        /*00ac*/ 	.word	0xffffffff


	//   ....[13]....
        /*00b0*/ 	.word	0xffffffff


	//   ....[14]....
        /*00b4*/ 	.word	0xffffffff


	//   ....[15]....
        /*00b8*/ 	.word	0xffffffff


	//   ....[16]....
        /*00bc*/ 	.word	0xffffffff


	//   ....[17]....
        /*00c0*/ 	.word	0xffffffff


	//   ....[18]....
        /*00c4*/ 	.word	0xffffffff


	//   ....[19]....
        /*00c8*/ 	.word	0xffffffff


	//   ....[20]....
        /*00cc*/ 	.word	0xffffffff


	//   ....[21]....
        /*00d0*/ 	.word	0xffffffff


	//   ....[22]....
        /*00d4*/ 	.word	0xffffffff


	//   ....[23]....
        /*00d8*/ 	.word	0xffffffff


	//   ....[24]....
        /*00dc*/ 	.word	0xffffffff


	//   ....[25]....
        /*00e0*/ 	.word	0xffffffff


	//   ....[26]....
        /*00e4*/ 	.word	0xffffffff


	//   ....[27]....
        /*00e8*/ 	.word	0xffffffff


	//   ....[28]....
        /*00ec*/ 	.word	0xffffffff


	//   ....[29]....
        /*00f0*/ 	.word	0xffffffff


	//----- nvinfo : EIATTR_COOP_GROUP_INSTR_OFFSETS
	.align		4
.L_183:
        /*00f4*/ 	.byte	0x04, 0x28
        /*00f6*/ 	.short	(.L_185 - .L_184)


	//   ....[0]....
.L_184:
        /*00f8*/ 	.word	0x00000890


	//   ....[1]....
        /*00fc*/ 	.word	0x000008f0


	//   ....[2]....
        /*0100*/ 	.word	0x00000940


	//   ....[3]....
        /*0104*/ 	.word	0x000009b0


	//   ....[4]....
        /*0108*/ 	.word	0x00000a10


	//   ....[5]....
        /*010c*/ 	.word	0x00000ba0


	//   ....[6]....
        /*0110*/ 	.word	0x00000c40


	//   ....[7]....
        /*0114*/ 	.word	0x00000cc0


	//   ....[8]....
        /*0118*/ 	.word	0x00000d20


	//   ....[9]....
        /*011c*/ 	.word	0x00000d60


	//   ....[10]....
        /*0120*/ 	.word	0x000019d0


	//   ....[11]....
        /*0124*/ 	.word	0x00001a30


	//   ....[12]....
        /*0128*/ 	.word	0x00001a90


	//   ....[13]....
        /*012c*/ 	.word	0x00001af0


	//   ....[14]....
        /*0130*/ 	.word	0x00001b50


	//   ....[15]....
        /*0134*/ 	.word	0x000023f0


	//   ....[16]....
        /*0138*/ 	.word	0x00002450


	//   ....[17]....
        /*013c*/ 	.word	0x000024a0


	//   ....[18]....
        /*0140*/ 	.word	0x00002510


	//   ....[19]....
        /*0144*/ 	.word	0x00002570


	//   ....[20]....
        /*0148*/ 	.word	0x00002700


	//   ....[21]....
        /*014c*/ 	.word	0x00002790


	//   ....[22]....
        /*0150*/ 	.word	0x000027e0


	//   ....[23]....
        /*0154*/ 	.word	0x00002850


	//   ....[24]....
        /*0158*/ 	.word	0x000028c0


	//   ....[25]....
        /*015c*/ 	.word	0x000036a0


	//   ....[26]....
        /*0160*/ 	.word	0x00003700


	//   ....[27]....
        /*0164*/ 	.word	0x00003760


	//   ....[28]....
        /*0168*/ 	.word	0x000037c0


	//   ....[29]....
        /*016c*/ 	.word	0x00003820


	//----- nvinfo : EIATTR_VRC_CTA_INIT_COUNT
	.align		4
.L_185:
        /*0170*/ 	.byte	0x02, 0x4a
	.zero		1
	.zero		1


	//----- nvinfo : EIATTR_EXIT_INSTR_OFFSETS
	.align		4
        /*0174*/ 	.byte	0x04, 0x1c
        /*0176*/ 	.short	(.L_187 - .L_186)


	//   ....[0]....
.L_186:
        /*0178*/ 	.word	0x00000080


	//   ....[1]....
        /*017c*/ 	.word	0x000000c0


	//   ....[2]....
        /*0180*/ 	.word	0x00003940


	//   ....[3]....
        /*0184*/ 	.word	0x00003990


	//----- nvinfo : EIATTR_MAX_THREADS
	.align		4
.L_187:
        /*0188*/ 	.byte	0x04, 0x05
        /*018a*/ 	.short	(.L_189 - .L_188)
.L_188:
        /*018c*/ 	.word	0x00000100
        /*0190*/ 	.word	0x00000001
        /*0194*/ 	.word	0x00000001


	//----- nvinfo : EIATTR_CRS_STACK_SIZE
	.align		4
.L_189:
        /*0198*/ 	.byte	0x04, 0x1e
        /*019a*/ 	.short	(.L_191 - .L_190)
.L_190:
        /*019c*/ 	.word	0x00000000


	//----- nvinfo : EIATTR_CBANK_PARAM_SIZE
	.align		4
.L_191:
        /*01a0*/ 	.byte	0x03, 0x19
        /*01a2*/ 	.short	0x001d


	//----- nvinfo : EIATTR_PARAM_CBANK
	.align		4
        /*01a4*/ 	.byte	0x04, 0x0a
        /*01a6*/ 	.short	(.L_193 - .L_192)
	.align		4
.L_192:
        /*01a8*/ 	.word	index@(.nv.constant0._ZN3cub18CUB_300001_SM_10006detail6reduce28DeviceReduceSingleTileKernelINS2_10policy_hubIiyN4cuda3std3__44plusIiEEE10Policy1000EPiSC_iS9_iiNS7_10__identityEEEvT0_T1_T2_T3_T4_T6_)
        /*01ac*/ 	.short	0x0380
        /*01ae*/ 	.short	0x001d


	//----- nvinfo : EIATTR_SW_WAR
	.align		4
.L_193:
        /*01b0*/ 	.byte	0x04, 0x36
        /*01b2*/ 	.short	(.L_195 - .L_194)
.L_194:
        /*01b4*/ 	.word	0x00000008
.L_195:


//--------------------- .nv.info._ZN3cub18CUB_300001_SM_10006detail6reduce18DeviceReduceKernelINS2_10policy_hubIiyN4cuda3std3__44plusIiEEE10Policy1000EN6thrust24THRUST_300001_SM_1000_NS10device_ptrIiEEyS9_iNS7_10__identityEEEvT0_PT3_T1_NS0_13GridEvenShareISK_EET2_T4_ --------------------------
	.section	.nv.info._ZN3cub18CUB_300001_SM_10006detail6reduce18DeviceReduceKernelINS2_10policy_hubIiyN4cuda3std3__44plusIiEEE10Policy1000EN6thrust24THRUST_300001_SM_1000_NS10device_ptrIiEEyS9_iNS7_10__identityEEEvT0_PT3_T1_NS0_13GridEvenShareISK_EET2_T4_,"",@"SHT_CUDA_INFO"
	.sectionflags	@""
	.align	4


	//----- nvinfo : EIATTR_CUDA_API_VERSION
	.align		4
        /*0000*/ 	.byte	0x04, 0x37
        /*0002*/ 	.short	(.L_197 - .L_196)
.L_196:
        /*0004*/ 	.word	0x00000082


	//----- nvinfo : EIATTR_KPARAM_INFO
	.align		4
.L_197:
        /*0008*/ 	.byte	0x04, 0x17
        /*000a*/ 	.short	(.L_199 - .L_198)
.L_198:
        /*000c*/ 	.word	0x00000000
        /*0010*/ 	.short	0x0005
        /*0012*/ 	.short	0x0061
        /*0014*/ 	.byte	0x00, 0xf0, 0x05, 0x00


	//----- nvinfo : EIATTR_KPARAM_INFO
	.align		4
.L_199:
        /*0018*/ 	.byte	0x04, 0x17
        /*001a*/ 	.short	(.L_201 - .L_200)
.L_200:
        /*001c*/ 	.word	0x00000000
        /*0020*/ 	.short	0x0004
        /*0022*/ 	.short	0x0060
        /*0024*/ 	.byte	0x00, 0xf0, 0x05, 0x00


	//----- nvinfo : EIATTR_KPARAM_INFO
	.align		4
.L_201:
        /*0028*/ 	.byte	0x04, 0x17
        /*002a*/ 	.short	(.L_203 - .L_202)
.L_202:
        /*002c*/ 	.word	0x00000000
        /*0030*/ 	.short	0x0003
        /*0032*/ 	.short	0x0018
        /*0034*/ 	.byte	0x00, 0xf0, 0x21, 0x01


	//----- nvinfo : EIATTR_KPARAM_INFO
	.align		4
.L_203:
        /*0038*/ 	.byte	0x04, 0x17
        /*003a*/ 	.short	(.L_205 - .L_204)
.L_204:
        /*003c*/ 	.word	0x00000000
        /*0040*/ 	.short	0x0002
        /*0042*/ 	.short	0x0010
        /*0044*/ 	.byte	0x00, 0xf0, 0x21, 0x00


	//----- nvinfo : EIATTR_KPARAM_INFO
	.align		4
.L_205:
        /*0048*/ 	.byte	0x04, 0x17
        /*004a*/ 	.short	(.L_207 - .L_206)
.L_206:
        /*004c*/ 	.word	0x00000000
        /*0050*/ 	.short	0x0001
        /*0052*/ 	.short	0x0008
        /*0054*/ 	.byte	0x00, 0xf5, 0x21, 0x00


	//----- nvinfo : EIATTR_KPARAM_INFO
	.align		4
.L_207:
        /*0058*/ 	.byte	0x04, 0x17
        /*005a*/ 	.short	(.L_209 - .L_208)
.L_208:
        /*005c*/ 	.word	0x00000000
        /*0060*/ 	.short	0x0000
        /*0062*/ 	.short	0x0000
        /*0064*/ 	.byte	0x00, 0xf0, 0x21, 0x00


	//----- nvinfo : EIATTR_SPARSE_MMA_MASK
	.align		4
.L_209:
        /*0068*/ 	.byte	0x03, 0x50
        /*006a*/ 	.short	0x0000


	//----- nvinfo : EIATTR_MAXREG_COUNT
	.align		4
        /*006c*/ 	.byte	0x03, 0x1b
        /*006e*/ 	.short	0x00ff


	//----- nvinfo : EIATTR_NUM_BARRIERS
	.align		4
        /*0070*/ 	.byte	0x02, 0x4c
        /*0072*/ 	.byte	0x01
	.zero		1


	//----- nvinfo : EIATTR_MERCURY_ISA_VERSION
	.align		4
        /*0074*/ 	.byte	0x03, 0x5f
        /*0076*/ 	.short	0x0101


	//----- nvinfo : EIATTR_COOP_GROUP_MASK_REGIDS
	.align		4
        /*0078*/ 	.byte	0x04, 0x29
        /*007a*/ 	.short	(.L_211 - .L_210)


	//   ....[0]....
.L_210:
        /*007c*/ 	.word	0xffffffff


	//   ....[1]....
        /*0080*/ 	.word	0xffffffff


	//   ....[2]....
        /*0084*/ 	.word	0xffffffff


	//   ....[3]....
        /*0088*/ 	.word	0xffffffff


	//   ....[4]....
        /*008c*/ 	.word	0xffffffff


	//   ....[5]....
        /*0090*/ 	.word	0xffffffff


	//   ....[6]....
        /*0094*/ 	.word	0xffffffff


	//   ....[7]....
        /*0098*/ 	.word	0xffffffff


	//   ....[8]....
        /*009c*/ 	.word	0xffffffff


	//   ....[9]....
        /*00a0*/ 	.word	0xffffffff


	//   ....[10]....
        /*00a4*/ 	.word	0xffffffff


	//   ....[11]....
        /*00a8*/ 	.word	0xffffffff


	//   ....[12]....
        /*00ac*/ 	.word	0xffffffff


	//   ....[13]....
        /*00b0*/ 	.word	0xffffffff


	//   ....[14]....
        /*00b4*/ 	.word	0xffffffff


	//----- nvinfo : EIATTR_COOP_GROUP_INSTR_OFFSETS
	.align		4
.L_211:
        /*00b8*/ 	.byte	0x04, 0x28
        /*00ba*/ 	.short	(.L_213 - .L_212)


	//   ....[0]....
.L_212:
        /*00bc*/ 	.word	0x000008e0


	//   ....[1]....
        /*00c0*/ 	.word	0x00000940


	//   ....[2]....
        /*00c4*/ 	.word	0x000009a0


	//   ....[3]....
        /*00c8*/ 	.word	0x00000a00


	//   ....[4]....
        /*00cc*/ 	.word	0x00000a60


	//   ....[5]....
        /*00d0*/ 	.word	0x00000bf0


	//   ....[6]....
        /*00d4*/ 	.word	0x00000c90


	//   ....[7]....
        /*00d8*/ 	.word	0x00000d10


	//   ....[8]....
        /*00dc*/ 	.word	0x00000d70


	//   ....[9]....
        /*00e0*/ 	.word	0x00000db0


	//   ....[10]....
        /*00e4*/ 	.word	0x00001db0


	//   ....[11]....
        /*00e8*/ 	.word	0x00001e10


	//   ....[12]....
        /*00ec*/ 	.word	0x00001e70


	//   ....[13]....
        /*00f0*/ 	.word	0x00001ed0


	//   ....[14]....
        /*00f4*/ 	.word	0x00001f30


	//----- nvinfo : EIATTR_VRC_CTA_INIT_COUNT
	.align		4
.L_213:
        /*00f8*/ 	.byte	0x02, 0x4a
	.zero		1
	.zero		1


	//----- nvinfo : EIATTR_EXIT_INSTR_OFFSETS
	.align		4
        /*00fc*/ 	.byte	0x04, 0x1c
        /*00fe*/ 	.short	(.L_215 - .L_214)


	//   ....[0]....
.L_214:
        /*0100*/ 	.word	0x00002050


	//   ....[1]....
        /*0104*/ 	.word	0x000020b0


	//----- nvinfo : EIATTR_MAX_THREADS
	.align		4
.L_215:
        /*0108*/ 	.byte	0x04, 0x05
        /*010a*/ 	.short	(.L_217 - .L_216)
.L_216:
        /*010c*/ 	.word	0x00000100
        /*0110*/ 	.word	0x00000001
        /*0114*/ 	.word	0x00000001


	//----- nvinfo : EIATTR_CRS_STACK_SIZE
	.align		4
.L_217:
        /*0118*/ 	.byte	0x04, 0x1e
        /*011a*/ 	.short	(.L_219 - .L_218)
.L_218:
        /*011c*/ 	.word	0x00000000


	//----- nvinfo : EIATTR_CBANK_PARAM_SIZE
	.align		4
.L_219:
        /*0120*/ 	.byte	0x03, 0x19
        /*0122*/ 	.short	0x0062


	//----- nvinfo : EIATTR_PARAM_CBANK
	.align		4
        /*0124*/ 	.byte	0x04, 0x0a
        /*0126*/ 	.short	(.L_221 - .L_220)
	.align		4
.L_220:
        /*0128*/ 	.word	index@(.nv.constant0._ZN3cub18CUB_300001_SM_10006detail6reduce18DeviceReduceKernelINS2_10policy_hubIiyN4cuda3std3__44plusIiEEE10Policy1000EN6thrust24THRUST_300001_SM_1000_NS10device_ptrIiEEyS9_iNS7_10__identityEEEvT0_PT3_T1_NS0_13GridEvenShareISK_EET2_T4_)
        /*012c*/ 	.short	0x0380
        /*012e*/ 	.short	0x0062


	//----- nvinfo : EIATTR_SW_WAR
	.align		4
.L_221:
        /*0130*/ 	.byte	0x04, 0x36
        /*0132*/ 	.short	(.L_223 - .L_222)
.L_222:
        /*0134*/ 	.word	0x00000008
.L_223:


//--------------------- .nv.info._ZN3cub18CUB_300001_SM_10006detail6reduce28DeviceReduceSingleTileKernelINS2_10policy_hubIiyN4cuda3std3__44plusIiEEE10Policy1000EN6thrust24THRUST_300001_SM_1000_NS10device_ptrIiEEPiyS9_iiNS7_10__identityEEEvT0_T1_T2_T3_T4_T6_ --------------------------
	.section	.nv.info._ZN3cub18CUB_300001_SM_10006detail6reduce28DeviceReduceSingleTileKernelINS2_10policy_hubIiyN4cuda3std3__44plusIiEEE10Policy1000EN6thrust24THRUST_300001_SM_1000_NS10device_ptrIiEEPiyS9_iiNS7_10__identityEEEvT0_T1_T2_T3_T4_T6_,"",@"SHT_CUDA_INFO"
	.sectionflags	@""
	.align	4


	//----- nvinfo : EIATTR_CUDA_API_VERSION
	.align		4
        /*0000*/ 	.byte	0x04, 0x37
        /*0002*/ 	.short	(.L_225 - .L_224)
.L_224:
        /*0004*/ 	.word	0x00000082


	//----- nvinfo : EIATTR_KPARAM_INFO
	.align		4
.L_225:
        /*0008*/ 	.byte	0x04, 0x17
        /*000a*/ 	.short	(.L_227 - .L_226)
.L_226:
        /*000c*/ 	.word	0x00000000
        /*0010*/ 	.short	0x0005
        /*0012*/ 	.short	0x0020
        /*0014*/ 	.byte	0x00, 0xf0, 0x05, 0x00


	//----- nvinfo : EIATTR_KPARAM_INFO
	.align		4
.L_227:
        /*0018*/ 	.byte	0x04, 0x17
        /*001a*/ 	.short	(.L_229 - .L_228)
.L_228:
        /*001c*/ 	.word	0x00000000
        /*0020*/ 	.short	0x0004
        /*0022*/ 	.short	0x001c
        /*0024*/ 	.byte	0x00, 0xf0, 0x11, 0x00


	//----- nvinfo : EIATTR_KPARAM_INFO
	.align		4
.L_229:
        /*0028*/ 	.byte	0x04, 0x17
        /*002a*/ 	.short	(.L_231 - .L_230)
.L_230:
        /*002c*/ 	.word	0x00000000
        /*0030*/ 	.short	0x0003
        /*0032*/ 	.short	0x0018
        /*0034*/ 	.byte	0x00, 0xf0, 0x05, 0x00


	//----- nvinfo : EIATTR_KPARAM_INFO
	.align		4
.L_231:
        /*0038*/ 	.byte	0x04, 0x17
        /*003a*/ 	.short	(.L_233 - .L_232)
.L_232:
        /*003c*/ 	.word	0x00000000
        /*0040*/ 	.short	0x0002
        /*0042*/ 	.short	0x0010
        /*0044*/ 	.byte	0x00, 0xf0, 0x21, 0x00


	//----- nvinfo : EIATTR_KPARAM_INFO
	.align		4
.L_233:
        /*0048*/ 	.byte	0x04, 0x17
        /*004a*/ 	.short	(.L_235 - .L_234)
.L_234:
        /*004c*/ 	.word	0x00000000
        /*0050*/ 	.short	0x0001
        /*0052*/ 	.short	0x0008
        /*0054*/ 	.byte	0x00, 0xf5, 0x21, 0x00


	//----- nvinfo : EIATTR_KPARAM_INFO
	.align		4
.L_235:
        /*0058*/ 	.byte	0x04, 0x17
        /*005a*/ 	.short	(.L_237 - .L_236)
.L_236:
        /*005c*/ 	.word	0x00000000
        /*0060*/ 	.short	0x0000
        /*0062*/ 	.short	0x0000
        /*0064*/ 	.byte	0x00, 0xf0, 0x21, 0x00


	//----- nvinfo : EIATTR_SPARSE_MMA_MASK
	.align		4
.L_237:
        /*0068*/ 	.byte	0x03, 0x50
        /*006a*/ 	.short	0x0000


	//----- nvinfo : EIATTR_MAXREG_COUNT
	.align		4
        /*006c*/ 	.byte	0x03, 0x1b
        /*006e*/ 	.short	0x00ff


	//----- nvinfo : EIATTR_NUM_BARRIERS
	.align		4
        /*0070*/ 	.byte	0x02, 0x4c
        /*0072*/ 	.byte	0x01
	.zero		1


	//----- nvinfo : EIATTR_MERCURY_ISA_VERSION
	.align		4
        /*0074*/ 	.byte	0x03, 0x5f
        /*0076*/ 	.short	0x0101


	//----- nvinfo : EIATTR_COOP_GROUP_MASK_REGIDS
	.align		4
        /*0078*/ 	.byte	0x04, 0x29
        /*007a*/ 	.short	(.L_239 - .L_238)


	//   ....[0]....
.L_238:
        /*007c*/ 	.word	0xffffffff


	//   ....[1]....
        /*0080*/ 	.word	0xffffffff


	//   ....[2]....
        /*0084*/ 	.word	0xffffffff


	//   ....[3]....
        /*0088*/ 	.word	0xffffffff


	//   ....[4]....
        /*008c*/ 	.word	0xffffffff


	//   ....[5]....
        /*0090*/ 	.word	0xffffffff


	//   ....[6]....
        /*0094*/ 	.word	0xffffffff


	//   ....[7]....
        /*0098*/ 	.word	0xffffffff


	//   ....[8]....
        /*009c*/ 	.word	0xffffffff


	//   ....[9]....
        /*00a0*/ 	.word	0xffffffff


	//   ....[10]....
        /*00a4*/ 	.word	0xffffffff


	//   ....[11]....
        /*00a8*/ 	.word	0xffffffff


	//   ....[12]....
        /*00ac*/ 	.word	0xffffffff


	//   ....[13]....
        /*00b0*/ 	.word	0xffffffff


	//   ....[14]....
        /*00b4*/ 	.word	0xffffffff


	//----- nvinfo : EIATTR_COOP_GROUP_INSTR_OFFSETS
	.align		4
.L_239:
        /*00b8*/ 	.byte	0x04, 0x28
        /*00ba*/ 	.short	(.L_241 - .L_240)


	//   ....[0]....
.L_240:
        /*00bc*/ 	.word	0x00000850


	//   ....[1]....
        /*00c0*/ 	.word	0x000008b0


	//   ....[2]....
        /*00c4*/ 	.word	0x00000910


	//   ....[3]....
        /*00c8*/ 	.word	0x00000970


	//   ....[4]....
        /*00cc*/ 	.word	0x000009d0


	//   ....[5]....
        /*00d0*/ 	.word	0x00000b60


	//   ....[6]....
        /*00d4*/ 	.word	0x00000c00


	//   ....[7]....
        /*00d8*/ 	.word	0x00000c80


	//   ....[8]....
        /*00dc*/ 	.word	0x00000ce0


	//   ....[9]....
        /*00e0*/ 	.word	0x00000d20


	//   ....[10]....
        /*00e4*/ 	.word	0x00001b90


	//   ....[11]....
        /*00e8*/ 	.word	0x00001bf0


	//   ....[12]....
        /*00ec*/ 	.word	0x00001c50


	//   ....[13]....
        /*00f0*/ 	.word	0x00001cb0


	//   ....[14]....
        /*00f4*/ 	.word	0x00001d10


	//----- nvinfo : EIATTR_VRC_CTA_INIT_COUNT
	.align		4
.L_241:
        /*00f8*/ 	.byte	0x02, 0x4a
	.zero		1
	.zero		1


	//----- nvinfo : EIATTR_EXIT_INSTR_OFFSETS
	.align		4
        /*00fc*/ 	.byte	0x04, 0x1c
        /*00fe*/ 	.short	(.L_243 - .L_242)


	//   ....[0]....
.L_242:
        /*0100*/ 	.word	0x000000a0


	//   ....[1]....
        /*0104*/ 	.word	0x000000e0


	//   ....[2]....
        /*0108*/ 	.word	0x00001e20


	//   ....[3]....
        /*010c*/ 	.word	0x00001e70


	//----- nvinfo : EIATTR_MAX_THREADS
	.align		4
.L_243:
        /*0110*/ 	.byte	0x04, 0x05
        /*0112*/ 	.short	(.L_245 - .L_244)
.L_244:
        /*0114*/ 	.word	0x00000100
        /*0118*/ 	.word	0x00000001
        /*011c*/ 	.word	0x00000001


	//----- nvinfo : EIATTR_CRS_STACK_SIZE
	.align		4
.L_245:
        /*0120*/ 	.byte	0x04, 0x1e
        /*0122*/ 	.short	(.L_247 - .L_246)
.L_246:
        /*0124*/ 	.word	0x00000000


	//----- nvinfo : EIATTR_CBANK_PARAM_SIZE
	.align		4
.L_247:
        /*0128*/ 	.byte	0x03, 0x19
        /*012a*/ 	.short	0x0021


	//----- nvinfo : EIATTR_PARAM_CBANK
	.align		4
        /*012c*/ 	.byte	0x04, 0x0a
        /*012e*/ 	.short	(.L_249 - .L_248)
	.align		4
.L_248:
        /*0130*/ 	.word	index@(.nv.constant0._ZN3cub18CUB_300001_SM_10006detail6reduce28DeviceReduceSingleTileKernelINS2_10policy_hubIiyN4cuda3std3__44plusIiEEE10Policy1000EN6thrust24THRUST_300001_SM_1000_NS10device_ptrIiEEPiyS9_iiNS7_10__identityEEEvT0_T1_T2_T3_T4_T6_)
        /*0134*/ 	.short	0x0380
        /*0136*/ 	.short	0x0021


	//----- nvinfo : EIATTR_SW_WAR
	.align		4
.L_249:
        /*0138*/ 	.byte	0x04, 0x36
        /*013a*/ 	.short	(.L_251 - .L_250)
.L_250:
        /*013c*/ 	.word	0x00000008
.L_251:


//--------------------- .nv.info._ZN3cub18CUB_300001_SM_10006detail6reduce28DeviceReduceSingleTileKernelINS2_10policy_hubIijN4cuda3std3__44plusIiEEE10Policy1000EPiSC_iS9_iiNS7_10__identityEEEvT0_T1_T2_T3_T4_T6_ --------------------------
	.section	.nv.info._ZN3cub18CUB_300001_SM_10006detail6reduce28DeviceReduceSingleTileKernelINS2_10policy_hubIijN4cuda3std3__44plusIiEEE10Policy1000EPiSC_iS9_iiNS7_10__identityEEEvT0_T1_T2_T3_T4_T6_,"",@"SHT_CUDA_INFO"
	.sectionflags	@""
	.align	4


	//----- nvinfo : EIATTR_CUDA_API_VERSION
	.align		4
        /*0000*/ 	.byte	0x04, 0x37
        /*0002*/ 	.short	(.L_253 - .L_252)
.L_252:
        /*0004*/ 	.word	0x00000082


	//----- nvinfo : EIATTR_KPARAM_INFO
	.align		4
.L_253:
        /*0008*/ 	.byte	0x04, 0x17
        /*000a*/ 	.short	(.L_255 - .L_254)
.L_254:
        /*000c*/ 	.word	0x00000000
        /*0010*/ 	.short	0x0005
        /*0012*/ 	.short	0x001c
        /*0014*/ 	.byte	0x00, 0xf0, 0x05, 0x00


	//----- nvinfo : EIATTR_KPARAM_INFO
	.align		4
.L_255:
        /*0018*/ 	.byte	0x04, 0x17
        /*001a*/ 	.short	(.L_257 - .L_256)
.L_256:
        /*001c*/ 	.word	0x00000000
        /*0020*/ 	.short	0x0004
        /*0022*/ 	.short	0x0018
        /*0024*/ 	.byte	0x00, 0xf0, 0x11, 0x00


	//----- nvinfo : EIATTR_KPARAM_INFO
	.align		4
.L_257:
        /*0028*/ 	.byte	0x04, 0x17
        /*002a*/ 	.short	(.L_259 - .L_258)
.L_258:
        /*002c*/ 	.word	0x00000000
        /*0030*/ 	.short	0x0003
        /*0032*/ 	.short	0x0014
        /*0034*/ 	.byte	0x00, 0xf0, 0x05, 0x00


	//----- nvinfo : EIATTR_KPARAM_INFO
	.align		4
.L_259:
        /*0038*/ 	.byte	0x04, 0x17
        /*003a*/ 	.short	(.L_261 - .L_260)
.L_260:
        /*003c*/ 	.word	0x00000000
        /*0040*/ 	.short	0x0002
        /*0042*/ 	.short	0x0010
        /*0044*/ 	.byte	0x00, 0xf0, 0x11, 0x00


	//----- nvinfo : EIATTR_KPARAM_INFO
	.align		4
.L_261:
        /*0048*/ 	.byte	0x04, 0x17
        /*004a*/ 	.short	(.L_263 - .L_262)
.L_262:
        /*004c*/ 	.word	0x00000000
        /*0050*/ 	.short	0x0001
        /*0052*/ 	.short	0x0008
        /*0054*/ 	.byte	0x00, 0xf5, 0x21, 0x00


	//----- nvinfo : EIATTR_KPARAM_INFO
	.align		4
.L_263:
        /*0058*/ 	.byte	0x04, 0x17
        /*005a*/ 	.short	(.L_265 - .L_264)
.L_264:
        /*005c*/ 	.word	0x00000000
        /*0060*/ 	.short	0x0000
        /*0062*/ 	.short	0x0000
        /*0064*/ 	.byte	0x00, 0xf5, 0x21, 0x00


	//----- nvinfo : EIATTR_SPARSE_MMA_MASK
	.align		4
.L_265:
        /*0068*/ 	.byte	0x03, 0x50
        /*006a*/ 	.short	0x0000


	//----- nvinfo : EIATTR_MAXREG_COUNT
	.align		4
        /*006c*/ 	.byte	0x03, 0x1b
        /*006e*/ 	.short	0x00ff


	//----- nvinfo : EIATTR_NUM_BARRIERS
	.align		4
        /*0070*/ 	.byte	0x02, 0x4c
        /*0072*/ 	.byte	0x01
	.zero		1


	//----- nvinfo : EIATTR_MERCURY_ISA_VERSION
	.align		4
        /*0074*/ 	.byte	0x03, 0x5f
        /*0076*/ 	.short	0x0101


	//----- nvinfo : EIATTR_COOP_GROUP_MASK_REGIDS
	.align		4
        /*0078*/ 	.byte	0x04, 0x29
        /*007a*/ 	.short	(.L_267 - .L_266)


	//   ....[0]....
.L_266:
        /*007c*/ 	.word	0xffffffff


	//   ....[1]....
        /*0080*/ 	.word	0xffffffff


	//   ....[2]....
        /*0084*/ 	.word	0xffffffff


	//   ....[3]....
        /*0088*/ 	.word	0xffffffff


	//   ....[4]....
        /*008c*/ 	.word	0xffffffff


	//   ....[5]....
        /*0090*/ 	.word	0xffffffff


	//   ....[6]....
        /*0094*/ 	.word	0xffffffff


	//   ....[7]....
        /*0098*/ 	.word	0xffffffff


	//   ....[8]....
        /*009c*/ 	.word	0xffffffff


	//   ....[9]....
        /*00a0*/ 	.word	0xffffffff


	//   ....[10]....
        /*00a4*/ 	.word	0xffffffff


	//   ....[11]....
        /*00a8*/ 	.word	0xffffffff


	//   ....[12]....
        /*00ac*/ 	.word	0xffffffff


	//   ....[13]....
        /*00b0*/ 	.word	0xffffffff


	//   ....[14]....
        /*00b4*/ 	.word	0xffffffff


	//   ....[15]....
        /*00b8*/ 	.word	0xffffffff


	//   ....[16]....
        /*00bc*/ 	.word	0xffffffff


	//   ....[17]....
        /*00c0*/ 	.word	0xffffffff


	//   ....[18]....
        /*00c4*/ 	.word	0xffffffff


	//   ....[19]....
        /*00c8*/ 	.word	0xffffffff


	//   ....[20]....
        /*00cc*/ 	.word	0xffffffff


	//   ....[21]....
        /*00d0*/ 	.word	0xffffffff


	//   ....[22]....
        /*00d4*/ 	.word	0xffffffff


	//   ....[23]....
        /*00d8*/ 	.word	0xffffffff


	//   ....[24]....
        /*00dc*/ 	.word	0xffffffff


	//   ....[25]....
        /*00e0*/ 	.word	0xffffffff


	//   ....[26]....
        /*00e4*/ 	.word	0xffffffff


	//   ....[27]....
        /*00e8*/ 	.word	0xffffffff


	//   ....[28]....
        /*00ec*/ 	.word	0xffffffff


	//   ....[29]....
        /*00f0*/ 	.word	0xffffffff


	//----- nvinfo : EIATTR_COOP_GROUP_INSTR_OFFSETS
	.align		4
.L_267:
        /*00f4*/ 	.byte	0x04, 0x28
        /*00f6*/ 	.short	(.L_269 - .L_268)


	//   ....[0]....
.L_268:
        /*00f8*/ 	.word	0x00000890


	//   ....[1]....
        /*00fc*/ 	.word	0x000008f0


	//   ....[2]....
        /*0100*/ 	.word	0x00000940


	//   ....[3]....
        /*0104*/ 	.word	0x000009b0


	//   ....[4]....
        /*0108*/ 	.word	0x00000a10


	//   ....[5]....
        /*010c*/ 	.word	0x00000ba0


	//   ....[6]....
        /*0110*/ 	.word	0x00000c40


	//   ....[7]....
        /*0114*/ 	.word	0x00000cc0


	//   ....[8]....
        /*0118*/ 	.word	0x00000d20


	//   ....[9]....
        /*011c*/ 	.word	0x00000d60


	//   ....[10]....
        /*0120*/ 	.word	0x000019d0


	//   ....[11]....
        /*0124*/ 	.word	0x00001a30


	//   ....[12]....
        /*0128*/ 	.word	0x00001a90


	//   ....[13]....
        /*012c*/ 	.word	0x00001af0


	//   ....[14]....
        /*0130*/ 	.word	0x00001b50


	//   ....[15]....
        /*0134*/ 	.word	0x000023f0


	//   ....[16]....
        /*0138*/ 	.word	0x00002450


	//   ....[17]....
        /*013c*/ 	.word	0x000024a0


	//   ....[18]....
        /*0140*/ 	.word	0x00002510


	//   ....[19]....
        /*0144*/ 	.word	0x00002570


	//   ....[20]....
        /*0148*/ 	.word	0x00002700


	//   ....[21]....
        /*014c*/ 	.word	0x00002790


	//   ....[22]....
        /*0150*/ 	.word	0x000027e0


	//   ....[23]....
        /*0154*/ 	.word	0x00002850


	//   ....[24]....
        /*0158*/ 	.word	0x000028c0


	//   ....[25]....
        /*015c*/ 	.word	0x000036a0


	//   ....[26]....
        /*0160*/ 	.word	0x00003700


	//   ....[27]....
        /*0164*/ 	.word	0x00003760


	//   ....[28]....
        /*0168*/ 	.word	0x000037c0


	//   ....[29]....
        /*016c*/ 	.word	0x00003820


	//----- nvinfo : EIATTR_VRC_CTA_INIT_COUNT
	.align		4
.L_269:
        /*0170*/ 	.byte	0x02, 0x4a
	.zero		1
	.zero		1


	//----- nvinfo : EIATTR_EXIT_INSTR_OFFSETS
	.align		4
        /*0174*/ 	.byte	0x04, 0x1c
        /*0176*/ 	.short	(.L_271 - .L_270)


	//   ....[0]....
.L_270:
        /*0178*/ 	.word	0x00000080


	//   ....[1]....
        /*017c*/ 	.word	0x000000c0


	//   ....[2]....
        /*0180*/ 	.word	0x00003940


	//   ....[3]....
        /*0184*/ 	.word	0x00003990


	//----- nvinfo : EIATTR_MAX_THREADS
	.align		4
.L_271:
        /*0188*/ 	.byte	0x04, 0x05
        /*018a*/ 	.short	(.L_273 - .L_272)
.L_272:
        /*018c*/ 	.word	0x00000100
        /*0190*/ 	.word	0x00000001
        /*0194*/ 	.word	0x00000001


	//----- nvinfo : EIATTR_CRS_STACK_SIZE
	.align		4
.L_273:
        /*0198*/ 	.byte	0x04, 0x1e
        /*019a*/ 	.short	(.L_275 - .L_274)
.L_274:
        /*019c*/ 	.word	0x00000000


	//----- nvinfo : EIATTR_CBANK_PARAM_SIZE
	.align		4
.L_275:
        /*01a0*/ 	.byte	0x03, 0x19
        /*01a2*/ 	.short	0x001d


	//----- nvinfo : EIATTR_PARAM_CBANK
	.align		4
        /*01a4*/ 	.byte	0x04, 0x0a
        /*01a6*/ 	.short	(.L_277 - .L_276)
	.align		4
.L_276:
        /*01a8*/ 	.word	index@(.nv.constant0._ZN3cub18CUB_300001_SM_10006detail6reduce28DeviceReduceSingleTileKernelINS2_10policy_hubIijN4cuda3std3__44plusIiEEE10Policy1000EPiSC_iS9_iiNS7_10__identityEEEvT0_T1_T2_T3_T4_T6_)
        /*01ac*/ 	.short	0x0380
        /*01ae*/ 	.short	0x001d


	//----- nvinfo : EIATTR_SW_WAR
	.align		4
.L_277:
        /*01b0*/ 	.byte	0x04, 0x36
        /*01b2*/ 	.short	(.L_279 - .L_278)
.L_278:
        /*01b4*/ 	.word	0x00000008
.L_279:


//--------------------- .nv.info._ZN3cub18CUB_300001_SM_10006detail6reduce18DeviceReduceKernelINS2_10policy_hubIijN4cuda3std3__44plusIiEEE10Policy1000EN6thrust24THRUST_300001_SM_1000_NS10device_ptrIiEEjS9_iNS7_10__identityEEEvT0_PT3_T1_NS0_13GridEvenShareISK_EET2_T4_ --------------------------
	.section	.nv.info._ZN3cub18CUB_300001_SM_10006detail6reduce18DeviceReduceKernelINS2_10policy_hubIijN4cuda3std3__44plusIiEEE10Policy1000EN6thrust24THRUST_300001_SM_1000_NS10device_ptrIiEEjS9_iNS7_10__identityEEEvT0_PT3_T1_NS0_13GridEvenShareISK_EET2_T4_,"",@"SHT_CUDA_INFO"
	.sectionflags	@""
	.align	4


	//----- nvinfo : EIATTR_CUDA_API_VERSION
	.align		4
        /*0000*/ 	.byte	0x04, 0x37
        /*0002*/ 	.short	(.L_281 - .L_280)
.L_280:
        /*0004*/ 	.word	0x00000082


	//----- nvinfo : EIATTR_KPARAM_INFO
	.align		4
.L_281:
        /*0008*/ 	.byte	0x04, 0x17
        /*000a*/ 	.short	(.L_283 - .L_282)
.L_282:
        /*000c*/ 	.word	0x00000000
        /*0010*/ 	.short	0x0005
        /*0012*/ 	.short	0x003d
        /*0014*/ 	.byte	0x00, 0xf0, 0x05, 0x00


	//----- nvinfo : EIATTR_KPARAM_INFO
	.align		4
.L_283:
        /*0018*/ 	.byte	0x04, 0x17
        /*001a*/ 	.short	(.L_285 - .L_284)
.L_284:
        /*001c*/ 	.word	0x00000000
        /*0020*/ 	.short	0x0004
        /*0022*/ 	.short	0x003c
        /*0024*/ 	.byte	0x00, 0xf0, 0x05, 0x00


	//----- nvinfo : EIATTR_KPARAM_INFO
	.align		4
.L_285:
        /*0028*/ 	.byte	0x04, 0x17
        /*002a*/ 	.short	(.L_287 - .L_286)
.L_286:
        /*002c*/ 	.word	0x00000000
        /*0030*/ 	.short	0x0003
        /*0032*/ 	.short	0x0014
        /*0034*/ 	.byte	0x00, 0xf0, 0xa1, 0x00


	//----- nvinfo : EIATTR_KPARAM_INFO
	.align		4
.L_287:
        /*0038*/ 	.byte	0x04, 0x17
        /*003a*/ 	.short	(.L_289 - .L_288)
.L_288:
        /*003c*/ 	.word	0x00000000
        /*0040*/ 	.short	0x0002
        /*0042*/ 	.short	0x0010
        /*0044*/ 	.byte	0x00, 0xf0, 0x11, 0x00


	//----- nvinfo : EIATTR_KPARAM_INFO
	.align		4
.L_289:
        /*0048*/ 	.byte	0x04, 0x17
        /*004a*/ 	.short	(.L_291 - .L_290)
.L_290:
        /*004c*/ 	.word	0x00000000
        /*0050*/ 	.short	0x0001
        /*0052*/ 	.short	0x0008
        /*0054*/ 	.byte	0x00, 0xf5, 0x21, 0x00


	//----- nvinfo : EIATTR_KPARAM_INFO
	.align		4
.L_291:
        /*0058*/ 	.byte	0x04, 0x17
        /*005a*/ 	.short	(.L_293 - .L_292)
.L_292:
        /*005c*/ 	.word	0x00000000
        /*0060*/ 	.short	0x0000
        /*0062*/ 	.short	0x0000
        /*0064*/ 	.byte	0x00, 0xf0, 0x21, 0x00


	//----- nvinfo : EIATTR_SPARSE_MMA_MASK
	.align		4
.L_293:
        /*0068*/ 	.byte	0x03, 0x50
        /*006a*/ 	.short	0x0000


	//----- nvinfo : EIATTR_MAXREG_COUNT
	.align		4
        /*006c*/ 	.byte	0x03, 0x1b
        /*006e*/ 	.short	0x00ff


	//----- nvinfo : EIATTR_NUM_BARRIERS
	.align		4
        /*0070*/ 	.byte	0x02, 0x4c
        /*0072*/ 	.byte	0x01
	.zero		1


	//----- nvinfo : EIATTR_MERCURY_ISA_VERSION
	.align		4
        /*0074*/ 	.byte	0x03, 0x5f
        /*0076*/ 	.short	0x0101


	//----- nvinfo : EIATTR_COOP_GROUP_MASK_REGIDS
	.align		4
        /*0078*/ 	.byte	0x04, 0x29
        /*007a*/ 	.short	(.L_295 - .L_294)


	//   ....[0]....
.L_294:
        /*007c*/ 	.word	0xffffffff


	//   ....[1]....
        /*0080*/ 	.word	0xffffffff


	//   ....[2]....
        /*0084*/ 	.word	0xffffffff


	//   ....[3]....
        /*0088*/ 	.word	0xffffffff


	//   ....[4]....
        /*008c*/ 	.word	0xffffffff


	//   ....[5]....
        /*0090*/ 	.word	0xffffffff


	//   ....[6]....
        /*0094*/ 	.word	0xffffffff


	//   ....[7]....
        /*0098*/ 	.word	0xffffffff


	//   ....[8]....
        /*009c*/ 	.word	0xffffffff


	//   ....[9]....
        /*00a0*/ 	.word	0xffffffff


	//   ....[10]....
        /*00a4*/ 	.word	0xffffffff


	//   ....[11]....
        /*00a8*/ 	.word	0xffffffff


	//   ....[12]....
        /*00ac*/ 	.word	0xffffffff


	//   ....[13]....
        /*00b0*/ 	.word	0xffffffff


	//   ....[14]....
        /*00b4*/ 	.word	0xffffffff


	//----- nvinfo : EIATTR_COOP_GROUP_INSTR_OFFSETS
	.align		4
.L_295:
        /*00b8*/ 	.byte	0x04, 0x28
        /*00ba*/ 	.short	(.L_297 - .L_296)


	//   ....[0]....
.L_296:
        /*00bc*/ 	.word	0x00000b10


	//   ....[1]....
        /*00c0*/ 	.word	0x00000b70


	//   ....[2]....
        /*00c4*/ 	.word	0x00000bd0


	//   ....[3]....
        /*00c8*/ 	.word	0x00000c30


	//   ....[4]....
        /*00cc*/ 	.word	0x00000c90


	//   ....[5]....
        /*00d0*/ 	.word	0x00000e20


	//   ....[6]....
        /*00d4*/ 	.word	0x00000ec0


	//   ....[7]....
        /*00d8*/ 	.word	0x00000f20


	//   ....[8]....
        /*00dc*/ 	.word	0x00000f80


	//   ....[9]....
        /*00e0*/ 	.word	0x00000fe0


	//   ....[10]....
        /*00e4*/ 	.word	0x00002100


	//   ....[11]....
        /*00e8*/ 	.word	0x00002170


	//   ....[12]....
        /*00ec*/ 	.word	0x000021c0


	//   ....[13]....
        /*00f0*/ 	.word	0x00002210


	//   ....[14]....
        /*00f4*/ 	.word	0x00002280


	//----- nvinfo : EIATTR_VRC_CTA_INIT_COUNT
	.align		4
.L_297:
        /*00f8*/ 	.byte	0x02, 0x4a
	.zero		1
	.zero		1


	//----- nvinfo : EIATTR_EXIT_INSTR_OFFSETS
	.align		4
        /*00fc*/ 	.byte	0x04, 0x1c
        /*00fe*/ 	.short	(.L_299 - .L_298)


	//   ....[0]....
.L_298:
        /*0100*/ 	.word	0x000023b0


	//   ....[1]....
        /*0104*/ 	.word	0x000023f0


	//----- nvinfo : EIATTR_MAX_THREADS
	.align		4
.L_299:
        /*0108*/ 	.byte	0x04, 0x05
        /*010a*/ 	.short	(.L_301 - .L_300)
.L_300:
        /*010c*/ 	.word	0x00000100
        /*0110*/ 	.word	0x00000001
        /*0114*/ 	.word	0x00000001


	//----- nvinfo : EIATTR_CRS_STACK_SIZE
	.align		4
.L_301:
        /*0118*/ 	.byte	0x04, 0x1e
        /*011a*/ 	.short	(.L_303 - .L_302)
.L_302:
        /*011c*/ 	.word	0x00000000


	//----- nvinfo : EIATTR_CBANK_PARAM_SIZE
	.align		4
.L_303:
        /*0120*/ 	.byte	0x03, 0x19
        /*0122*/ 	.short	0x003e


	//----- nvinfo : EIATTR_PARAM_CBANK
	.align		4
        /*0124*/ 	.byte	0x04, 0x0a
        /*0126*/ 	.short	(.L_305 - .L_304)
	.align		4
.L_304:
        /*0128*/ 	.word	index@(.nv.constant0._ZN3cub18CUB_300001_SM_10006detail6reduce18DeviceReduceKernelINS2_10policy_hubIijN4cuda3std3__44plusIiEEE10Policy1000EN6thrust24THRUST_300001_SM_1000_NS10device_ptrIiEEjS9_iNS7_10__identityEEEvT0_PT3_T1_NS0_13GridEvenShareISK_EET2_T4_)
        /*012c*/ 	.short	0x0380
        /*012e*/ 	.short	0x003e


	//----- nvinfo : EIATTR_SW_WAR
	.align		4
.L_305:
        /*0130*/ 	.byte	0x04, 0x36
        /*0132*/ 	.short	(.L_307 - .L_306)
.L_306:
        /*0134*/ 	.word	0x00000008
.L_307:


//--------------------- .nv.info._ZN3cub18CUB_300001_SM_10006detail6reduce28DeviceReduceSingleTileKernelINS2_10policy_hubIijN4cuda3std3__44plusIiEEE10Policy1000EN6thrust24THRUST_300001_SM_1000_NS10device_ptrIiEEPijS9_iiNS7_10__identityEEEvT0_T1_T2_T3_T4_T6_ --------------------------
	.section	.nv.info._ZN3cub18CUB_300001_SM_10006detail6reduce28DeviceReduceSingleTileKernelINS2_10policy_hubIijN4cuda3std3__44plusIiEEE10Policy1000EN6thrust24THRUST_300001_SM_1000_NS10device_ptrIiEEPijS9_iiNS7_10__identityEEEvT0_T1_T2_T3_T4_T6_,"",@"SHT_CUDA_INFO"
	.sectionflags	@""
	.align	4


	//----- nvinfo : EIATTR_CUDA_API_VERSION
	.align		4
        /*0000*/ 	.byte	0x04, 0x37
        /*0002*/ 	.short	(.L_309 - .L_308)
.L_308:
        /*0004*/ 	.word	0x00000082


	//----- nvinfo : EIATTR_KPARAM_INFO
	.align		4
.L_309:
        /*0008*/ 	.byte	0x04, 0x17
        /*000a*/ 	.short	(.L_311 - .L_310)
.L_310:
        /*000c*/ 	.word	0x00000000
        /*0010*/ 	.short	0x0005
        /*0012*/ 	.short	0x001c
        /*0014*/ 	.byte	0x00, 0xf0, 0x05, 0x00


	//----- nvinfo : EIATTR_KPARAM_INFO
	.align		4
.L_311:
        /*0018*/ 	.byte	0x04, 0x17
        /*001a*/ 	.short	(.L_313 - .L_312)
.L_312:
        /*001c*/ 	.word	0x00000000
        /*0020*/ 	.short	0x0004
        /*0022*/ 	.short	0x0018
        /*0024*/ 	.byte	0x00, 0xf0, 0x11, 0x00


	//----- nvinfo : EIATTR_KPARAM_INFO
	.align		4
.L_313:
        /*0028*/ 	.byte	0x04, 0x17
        /*002a*/ 	.short	(.L_315 - .L_314)
.L_314:
        /*002c*/ 	.word	0x00000000
        /*0030*/ 	.short	0x0003
        /*0032*/ 	.short	0x0014
        /*0034*/ 	.byte	0x00, 0xf0, 0x05, 0x00


	//----- nvinfo : EIATTR_KPARAM_INFO
	.align		4
.L_315:
        /*0038*/ 	.byte	0x04, 0x17
        /*003a*/ 	.short	(.L_317 - .L_316)
.L_316:
        /*003c*/ 	.word	0x00000000
        /*0040*/ 	.short	0x0002
        /*0042*/ 	.short	0x0010
        /*0044*/ 	.byte	0x00, 0xf0, 0x11, 0x00


	//----- nvinfo : EIATTR_KPARAM_INFO
	.align		4
.L_317:
        /*0048*/ 	.byte	0x04, 0x17
        /*004a*/ 	.short	(.L_319 - .L_318)
.L_318:
        /*004c*/ 	.word	0x00000000
        /*0050*/ 	.short	0x0001
        /*0052*/ 	.short	0x0008
        /*0054*/ 	.byte	0x00, 0xf5, 0x21, 0x00


	//----- nvinfo : EIATTR_KPARAM_INFO
	.align		4
.L_319:
        /*0058*/ 	.byte	0x04, 0x17
        /*005a*/ 	.short	(.L_321 - .L_320)
.L_320:
        /*005c*/ 	.word	0x00000000
        /*0060*/ 	.short	0x0000
        /*0062*/ 	.short	0x0000
        /*0064*/ 	.byte	0x00, 0xf0, 0x21, 0x00


	//----- nvinfo : EIATTR_SPARSE_MMA_MASK
	.align		4
.L_321:
        /*0068*/ 	.byte	0x03, 0x50
        /*006a*/ 	.short	0x0000


	//----- nvinfo : EIATTR_MAXREG_COUNT
	.align		4
        /*006c*/ 	.byte	0x03, 0x1b
        /*006e*/ 	.short	0x00ff


	//----- nvinfo : EIATTR_NUM_BARRIERS
	.align		4
        /*0070*/ 	.byte	0x02, 0x4c
        /*0072*/ 	.byte	0x01
	.zero		1


	//----- nvinfo : EIATTR_MERCURY_ISA_VERSION
	.align		4
        /*0074*/ 	.byte	0x03, 0x5f
        /*0076*/ 	.short	0x0101


	//----- nvinfo : EIATTR_COOP_GROUP_MASK_REGIDS
	.align		4
        /*0078*/ 	.byte	0x04, 0x29
        /*007a*/ 	.short	(.L_323 - .L_322)


	//   ....[0]....
.L_322:
        /*007c*/ 	.word	0xffffffff


	//   ....[1]....
        /*0080*/ 	.word	0xffffffff


	//   ....[2]....
        /*0084*/ 	.word	0xffffffff


	//   ....[3]....
        /*0088*/ 	.word	0xffffffff


	//   ....[4]....
        /*008c*/ 	.word	0xffffffff


	//   ....[5]....
        /*0090*/ 	.word	0xffffffff


	//   ....[6]....
        /*0094*/ 	.word	0xffffffff


	//   ....[7]....
        /*0098*/ 	.word	0xffffffff


	//   ....[8]....
        /*009c*/ 	.word	0xffffffff


	//   ....[9]....
        /*00a0*/ 	.word	0xffffffff


	//   ....[10]....
        /*00a4*/ 	.word	0xffffffff


	//   ....[11]....
        /*00a8*/ 	.word	0xffffffff


	//   ....[12]....
        /*00ac*/ 	.word	0xffffffff


	//   ....[13]....
        /*00b0*/ 	.word	0xffffffff


	//   ....[14]....
        /*00b4*/ 	.word	0xffffffff


	//----- nvinfo : EIATTR_COOP_GROUP_INSTR_OFFSETS
	.align		4
.L_323:
        /*00b8*/ 	.byte	0x04, 0x28
        /*00ba*/ 	.short	(.L_325 - .L_324)


	//   ....[0]....
.L_324:
        /*00bc*/ 	.word	0x00000830


	//   ....[1]....
        /*00c0*/ 	.word	0x00000890


	//   ....[2]....
        /*00c4*/ 	.word	0x000008f0


	//   ....[3]....
        /*00c8*/ 	.word	0x00000950


	//   ....[4]....
        /*00cc*/ 	.word	0x000009b0


	//   ....[5]....
        /*00d0*/ 	.word	0x00000b40


	//   ....[6]....
        /*00d4*/ 	.word	0x00000be0


	//   ....[7]....
        /*00d8*/ 	.word	0x00000c60


	//   ....[8]....
        /*00dc*/ 	.word	0x00000cc0


	//   ....[9]....
        /*00e0*/ 	.word	0x00000d00


	//   ....[10]....
        /*00e4*/ 	.word	0x00001cc0


	//   ....[11]....
        /*00e8*/ 	.word	0x00001d20


	//   ....[12]....
        /*00ec*/ 	.word	0x00001d80


	//   ....[13]....
        /*00f0*/ 	.word	0x00001de0


	//   ....[14]....
        /*00f4*/ 	.word	0x00001e40


	//----- nvinfo : EIATTR_VRC_CTA_INIT_COUNT
	.align		4
.L_325:
        /*00f8*/ 	.byte	0x02, 0x4a
	.zero		1
	.zero		1


	//----- nvinfo : EIATTR_EXIT_INSTR_OFFSETS
	.align		4
        /*00fc*/ 	.byte	0x04, 0x1c
        /*00fe*/ 	.short	(.L_327 - .L_326)


	//   ....[0]....
.L_326:
        /*0100*/ 	.word	0x00000080


	//   ....[1]....
        /*0104*/ 	.word	0x000000c0


	//   ....[2]....
        /*0108*/ 	.word	0x00001f60


	//   ....[3]....
        /*010c*/ 	.word	0x00001fb0


	//----- nvinfo : EIATTR_MAX_THREADS
	.align		4
.L_327:
        /*0110*/ 	.byte	0x04, 0x05
        /*0112*/ 	.short	(.L_329 - .L_328)
.L_328:
        /*0114*/ 	.word	0x00000100
        /*0118*/ 	.word	0x00000001
        /*011c*/ 	.word	0x00000001


	//----- nvinfo : EIATTR_CRS_STACK_SIZE
	.align		4
.L_329:
        /*0120*/ 	.byte	0x04, 0x1e
        /*0122*/ 	.short	(.L_331 - .L_330)
.L_330:
        /*0124*/ 	.word	0x00000000


	//----- nvinfo : EIATTR_CBANK_PARAM_SIZE
	.align		4
.L_331:
        /*0128*/ 	.byte	0x03, 0x19
        /*012a*/ 	.short	0x001d


	//----- nvinfo : EIATTR_PARAM_CBANK
	.align		4
        /*012c*/ 	.byte	0x04, 0x0a
        /*012e*/ 	.short	(.L_333 - .L_332)
	.align		4
.L_332:
        /*0130*/ 	.word	index@(.nv.constant0._ZN3cub18CUB_300001_SM_10006detail6reduce28DeviceReduceSingleTileKernelINS2_10policy_hubIijN4cuda3std3__44plusIiEEE10Policy1000EN6thrust24THRUST_300001_SM_1000_NS10device_ptrIiEEPijS9_iiNS7_10__identityEEEvT0_T1_T2_T3_T4_T6_)
        /*0134*/ 	.short	0x0380
        /*0136*/ 	.short	0x001d


	//----- nvinfo : EIATTR_SW_WAR
	.align		4
.L_333:
        /*0138*/ 	.byte	0x04, 0x36
        /*013a*/ 	.short	(.L_335 - .L_334)
.L_334:
        /*013c*/ 	.word	0x00000008
.L_335:


//--------------------- .nv.info._ZN3cub18CUB_300001_SM_10006detail11EmptyKernelIvEEvv --------------------------
	.section	.nv.info._ZN3cub18CUB_300001_SM_10006detail11EmptyKernelIvEEvv,"",@"SHT_CUDA_INFO"
	.sectionflags	@""
	.align	4


	//----- nvinfo : EIATTR_CUDA_API_VERSION
	.align		4
        /*0000*/ 	.byte	0x04, 0x37
        /*0002*/ 	.short	(.L_337 - .L_336)
.L_336:
        /*0004*/ 	.word	0x00000082


	//----- nvinfo : EIATTR_SPARSE_MMA_MASK
	.align		4
.L_337:
        /*0008*/ 	.byte	0x03, 0x50
        /*000a*/ 	.short	0x0000


	//----- nvinfo : EIATTR_MAXREG_COUNT
	.align		4
        /*000c*/ 	.byte	0x03, 0x1b
        /*000e*/ 	.short	0x00ff


	//----- nvinfo : EIATTR_MERCURY_ISA_VERSION
	.align		4
        /*0010*/ 	.byte	0x03, 0x5f
        /*0012*/ 	.short	0x0101


	//----- nvinfo : EIATTR_VRC_CTA_INIT_COUNT
	.align		4
        /*0014*/ 	.byte	0x02, 0x4a
	.zero		1
	.zero		1


	//----- nvinfo : EIATTR_EXIT_INSTR_OFFSETS
	.align		4
        /*0018*/ 	.byte	0x04, 0x1c
        /*001a*/ 	.short	(.L_339 - .L_338)


	//   ....[0]....
.L_338:
        /*001c*/ 	.word	0x00000010


	//----- nvinfo : EIATTR_SW_WAR
	.align		4
.L_339:
        /*0020*/ 	.byte	0x04, 0x36
        /*0022*/ 	.short	(.L_341 - .L_340)
.L_340:
        /*0024*/ 	.word	0x00000008
.L_341:


//--------------------- .nv.info._ZN6thrust24THRUST_300001_SM_1000_NS8cuda_cub4core6detail13_kernel_agentINS1_8__reduce11ReduceAgentIPN4cuda3std3__45tupleIJilEEESC_SB_lNS1_9__extrema9arg_max_fIilNS9_4lessIiEEEEEEJSC_SC_iSH_EEEvDpT0_ --------------------------
	.section	.nv.info._ZN6thrust24THRUST_300001_SM_1000_NS8cuda_cub4core6detail13_kernel_agentINS1_8__reduce11ReduceAgentIPN4cuda3std3__45tupleIJilEEESC_SB_lNS1_9__extrema9arg_max_fIilNS9_4lessIiEEEEEEJSC_SC_iSH_EEEvDpT0_,"",@"SHT_CUDA_INFO"
	.sectionflags	@""
	.align	4


	//----- nvinfo : EIATTR_CUDA_API_VERSION
	.align		4
        /*0000*/ 	.byte	0x04, 0x37
        /*0002*/ 	.short	(.L_343 - .L_342)
.L_342:
        /*0004*/ 	.word	0x00000082


	//----- nvinfo : EIATTR_KPARAM_INFO
	.align		4
.L_343:
        /*0008*/ 	.byte	0x04, 0x17
        /*000a*/ 	.short	(.L_345 - .L_344)
.L_344:
        /*000c*/ 	.word	0x00000000
        /*0010*/ 	.short	0x0003
        /*0012*/ 	.short	0x0014
        /*0014*/ 	.byte	0x00, 0xf0, 0x05, 0x00


	//----- nvinfo : EIATTR_KPARAM_INFO
	.align		4
.L_345:
        /*0018*/ 	.byte	0x04, 0x17
        /*001a*/ 	.short	(.L_347 - .L_346)
.L_346:
        /*001c*/ 	.word	0x00000000
        /*0020*/ 	.short	0x0002
        /*0022*/ 	.short	0x0010
        /*0024*/ 	.byte	0x00, 0xf0, 0x11, 0x00


	//----- nvinfo : EIATTR_KPARAM_INFO
	.align		4
.L_347:
        /*0028*/ 	.byte	0x04, 0x17
        /*002a*/ 	.short	(.L_349 - .L_348)
.L_348:
        /*002c*/ 	.word	0x00000000
        /*0030*/ 	.short	0x0001
        /*0032*/ 	.short	0x0008
        /*0034*/ 	.byte	0x00, 0xf5, 0x21, 0x00


	//----- nvinfo : EIATTR_KPARAM_INFO
	.align		4
.L_349:
        /*0038*/ 	.byte	0x04, 0x17
        /*003a*/ 	.short	(.L_351 - .L_350)
.L_350:
        /*003c*/ 	.word	0x00000000
        /*0040*/ 	.short	0x0000
        /*0042*/ 	.short	0x0000
        /*0044*/ 	.byte	0x00, 0xf5, 0x21, 0x00


	//----- nvinfo : EIATTR_SPARSE_MMA_MASK
	.align		4
.L_351:
        /*0048*/ 	.byte	0x03, 0x50
        /*004a*/ 	.short	0x0000


	//----- nvinfo : EIATTR_MAXREG_COUNT
	.align		4
        /*004c*/ 	.byte	0x03, 0x1b
        /*004e*/ 	.short	0x00ff


	//----- nvinfo : EIATTR_NUM_BARRIERS
	.align		4
        /*0050*/ 	.byte	0x02, 0x4c
        /*0052*/ 	.byte	0x01
	.zero		1


	//----- nvinfo : EIATTR_MERCURY_ISA_VERSION
	.align		4
        /*0054*/ 	.byte	0x03, 0x5f
        /*0056*/ 	.short	0x0101


	//----- nvinfo : EIATTR_COOP_GROUP_MASK_REGIDS
	.align		4
        /*0058*/ 	.byte	0x04, 0x29
        /*005a*/ 	.short	(.L_353 - .L_352)


	//   ....[0]....
.L_352:
        /*005c*/ 	.word	0xffffffff


	//   ....[1]....
        /*0060*/ 	.word	0xffffffff


	//   ....[2]....
        /*0064*/ 	.word	0xffffffff


	//   ....[3]....
        /*0068*/ 	.word	0xffffffff


	//   ....[4]....
        /*006c*/ 	.word	0xffffffff


	//   ....[5]....
        /*0070*/ 	.word	0xffffffff


	//   ....[6]....
        /*0074*/ 	.word	0xffffffff


	//   ....[7]....
        /*0078*/ 	.word	0xffffffff


	//   ....[8]....
        /*007c*/ 	.word	0xffffffff


	//   ....[9]....
        /*0080*/ 	.word	0xffffffff


	//   ....[10]....
        /*0084*/ 	.word	0xffffffff


	//   ....[11]....
        /*0088*/ 	.word	0xffffffff


	//   ....[12]....
        /*008c*/ 	.word	0xffffffff


	//   ....[13]....
        /*0090*/ 	.word	0xffffffff


	//   ....[14]....
        /*0094*/ 	.word	0xffffffff


	//   ....[15]....
        /*0098*/ 	.word	0xffffffff


	//   ....[16]....
        /*009c*/ 	.word	0xffffffff


	//   ....[17]....
        /*00a0*/ 	.word	0xffffffff


	//   ....[18]....
        /*00a4*/ 	.word	0xffffffff


	//   ....[19]....
        /*00a8*/ 	.word	0xffffffff


	//   ....[20]....
        /*00ac*/ 	.word	0xffffffff


	//   ....[21]....
        /*00b0*/ 	.word	0xffffffff


	//   ....[22]....
        /*00b4*/ 	.word	0xffffffff


	//   ....[23]....
        /*00b8*/ 	.word	0xffffffff


	//   ....[24]....
        /*00bc*/ 	.word	0xffffffff


	//   ....[25]....
        /*00c0*/ 	.word	0xffffffff


	//   ....[26]....
        /*00c4*/ 	.word	0xffffffff


	//   ....[27]....
        /*00c8*/ 	.word	0xffffffff


	//   ....[28]....
        /*00cc*/ 	.word	0xffffffff


	//   ....[29]....
        /*00d0*/ 	.word	0xffffffff


	//   ....[30]....
        /*00d4*/ 	.word	0xffffffff


	//   ....[31]....
        /*00d8*/ 	.word	0xffffffff


	//   ....[32]....
        /*00dc*/ 	.word	0xffffffff


	//   ....[33]....
        /*00e0*/ 	.word	0xffffffff


	//   ....[34]....
        /*00e4*/ 	.word	0xffffffff


	//   ....[35]....
        /*00e8*/ 	.word	0xffffffff


	//   ....[36]....
        /*00ec*/ 	.word	0xffffffff


	//   ....[37]....
        /*00f0*/ 	.word	0xffffffff


	//   ....[38]....
        /*00f4*/ 	.word	0xffffffff


	//   ....[39]....
        /*00f8*/ 	.word	0xffffffff


	//   ....[40]....
        /*00fc*/ 	.word	0xffffffff


	//   ....[41]....
        /*0100*/ 	.word	0xffffffff


	//   ....[42]....
        /*0104*/ 	.word	0xffffffff


	//   ....[43]....
        /*0108*/ 	.word	0xffffffff


	//   ....[44]....
        /*010c*/ 	.word	0xffffffff


	//----- nvinfo : EIATTR_COOP_GROUP_INSTR_OFFSETS
	.align		4
.L_353:
        /*0110*/ 	.byte	0x04, 0x28
        /*0112*/ 	.short	(.L_355 - .L_354)


	//   ....[0]....
.L_354:
        /*0114*/ 	.word	0x00000a60


	//   ....[1]....
        /*0118*/ 	.word	0x00000a90


	//   ....[2]....
        /*011c*/ 	.word	0x00000aa0


	//   ....[3]....
        /*0120*/ 	.word	0x00000c00


	//   ....[4]....
        /*0124*/ 	.word	0x00000c40


	//   ....[5]....
        /*0128*/ 	.word	0x00000c80


	//   ....[6]....
        /*012c*/ 	.word	0x00000dc0


	//   ....[7]....
        /*0130*/ 	.word	0x00000df0


	//   ....[8]....
        /*0134*/ 	.word	0x00000e20


	//   ....[9]....
        /*0138*/ 	.word	0x00000f50


	//   ....[10]....
        /*013c*/ 	.word	0x00000f80


	//   ....[11]....
        /*0140*/ 	.word	0x00000fb0


	//   ....[12]....
        /*0144*/ 	.word	0x000010e0


	//   ....[13]....
        /*0148*/ 	.word	0x00001110


	//   ....[14]....
        /*014c*/ 	.word	0x00001140


	//   ....[15]....
        /*0150*/ 	.word	0x00001d00


	//   ....[16]....
        /*0154*/ 	.word	0x00001d10


	//   ....[17]....
        /*0158*/ 	.word	0x00001d20


	//   ....[18]....
        /*015c*/ 	.word	0x00001ef0


	//   ....[19]....
        /*0160*/ 	.word	0x00001f30


	//   ....[20]....
        /*0164*/ 	.word	0x00001f60


	//   ....[21]....
        /*0168*/ 	.word	0x00002090


	//   ....[22]....
        /*016c*/ 	.word	0x000020c0


	//   ....[23]....
        /*0170*/ 	.word	0x000020f0


	//   ....[24]....
        /*0174*/ 	.word	0x00002220


	//   ....[25]....
        /*0178*/ 	.word	0x00002250


	//   ....[26]....
        /*017c*/ 	.word	0x00002280


	//   ....[27]....
        /*0180*/ 	.word	0x000023b0


	//   ....[28]....
        /*0184*/ 	.word	0x000023e0


	//   ....[29]....
        /*0188*/ 	.word	0x00002410


	//   ....[30]....
        /*018c*/ 	.word	0x00004a60


	//   ....[31]....
        /*0190*/ 	.word	0x00004a80


	//   ....[32]....
        /*0194*/ 	.word	0x00004a90


	//   ....[33]....
        /*0198*/ 	.word	0x00004c30


	//   ....[34]....
        /*019c*/ 	.word	0x00004c60


	//   ....[35]....
        /*01a0*/ 	.word	0x00004c90


	//   ....[36]....
        /*01a4*/ 	.word	0x00004dc0


	//   ....[37]....
        /*01a8*/ 	.word	0x00004df0


	//   ....[38]....
        /*01ac*/ 	.word	0x00004e20


	//   ....[39]....
        /*01b0*/ 	.word	0x00004f50


	//   ....[40]....
        /*01b4*/ 	.word	0x00004f80


	//   ....[41]....
        /*01b8*/ 	.word	0x00004fb0


	//   ....[42]....
        /*01bc*/ 	.word	0x000050e0


	//   ....[43]....
        /*01c0*/ 	.word	0x00005110


	//   ....[44]....
        /*01c4*/ 	.word	0x00005140


	//----- nvinfo : EIATTR_VRC_CTA_INIT_COUNT
	.align		4
.L_355:
        /*01c8*/ 	.byte	0x02, 0x4a
	.zero		1
	.zero		1


	//----- nvinfo : EIATTR_EXIT_INSTR_OFFSETS
	.align		4
        /*01cc*/ 	.byte	0x04, 0x1c
        /*01ce*/ 	.short	(.L_357 - .L_356)


	//   ....[0]....
.L_356:
        /*01d0*/ 	.word	0x00000030


	//   ....[1]....
        /*01d4*/ 	.word	0x00005c50


	//   ....[2]....
        /*01d8*/ 	.word	0x00005cc0


	//----- nvinfo : EIATTR_MAX_THREADS
	.align		4
.L_357:
        /*01dc*/ 	.byte	0x04, 0x05
        /*01de*/ 	.short	(.L_359 - .L_358)
.L_358:
        /*01e0*/ 	.word	0x00000100
        /*01e4*/ 	.word	0x00000001
        /*01e8*/ 	.word	0x00000001


	//----- nvinfo : EIATTR_CRS_STACK_SIZE
	.align		4
.L_359:
        /*01ec*/ 	.byte	0x04, 0x1e
        /*01ee*/ 	.short	(.L_361 - .L_360)
.L_360:
        /*01f0*/ 	.word	0x00000000


	//----- nvinfo : EIATTR_CBANK_PARAM_SIZE
	.align		4
.L_361:
        /*01f4*/ 	.byte	0x03, 0x19
        /*01f6*/ 	.short	0x0015


	//----- nvinfo : EIATTR_PARAM_CBANK
	.align		4
        /*01f8*/ 	.byte	0x04, 0x0a
        /*01fa*/ 	.short	(.L_363 - .L_362)
	.align		4
.L_362:
        /*01fc*/ 	.word	index@(.nv.constant0._ZN6thrust24THRUST_300001_SM_1000_NS8cuda_cub4core6detail13_kernel_agentINS1_8__reduce11ReduceAgentIPN4cuda3std3__45tupleIJilEEESC_SB_lNS1_9__extrema9arg_max_fIilNS9_4lessIiEEEEEEJSC_SC_iSH_EEEvDpT0_)
        /*0200*/ 	.short	0x0380
        /*0202*/ 	.short	0x0015


	//----- nvinfo : EIATTR_SW_WAR
	.align		4
.L_363:
        /*0204*/ 	.byte	0x04, 0x36
        /*0206*/ 	.short	(.L_365 - .L_364)
.L_364:
        /*0208*/ 	.word	0x00000008
.L_365:


//--------------------- .nv.info._ZN6thrust24THRUST_300001_SM_1000_NS8cuda_cub4core6detail13_kernel_agentINS1_8__reduce10DrainAgentIlEEJN3cub18CUB_300001_SM_10009GridQueueIyEElEEEvDpT0_ --------------------------
	.section	.nv.info._ZN6thrust24THRUST_300001_SM_1000_NS8cuda_cub4core6detail13_kernel_agentINS1_8__reduce10DrainAgentIlEEJN3cub18CUB_300001_SM_10009GridQueueIyEElEEEvDpT0_,"",@"SHT_CUDA_INFO"
	.sectionflags	@""
	.align	4


	//----- nvinfo : EIATTR_CUDA_API_VERSION
	.align		4
        /*0000*/ 	.byte	0x04, 0x37
        /*0002*/ 	.short	(.L_367 - .L_366)
.L_366:
        /*0004*/ 	.word	0x00000082


	//----- nvinfo : EIATTR_KPARAM_INFO
	.align		4
.L_367:
        /*0008*/ 	.byte	0x04, 0x17
        /*000a*/ 	.short	(.L_369 - .L_368)
.L_368:
        /*000c*/ 	.word	0x00000000
        /*0010*/ 	.short	0x0001
        /*0012*/ 	.short	0x0008
        /*0014*/ 	.byte	0x00, 0xf0, 0x21, 0x00


	//----- nvinfo : EIATTR_KPARAM_INFO
	.align		4
.L_369:
        /*0018*/ 	.byte	0x04, 0x17
        /*001a*/ 	.short	(.L_371 - .L_370)
.L_370:
        /*001c*/ 	.word	0x00000000
        /*0020*/ 	.short	0x0000
        /*0022*/ 	.short	0x0000
        /*0024*/ 	.byte	0x00, 0xf0, 0x21, 0x00


	//----- nvinfo : EIATTR_SPARSE_MMA_MASK
	.align		4
.L_371:
        /*0028*/ 	.byte	0x03, 0x50
        /*002a*/ 	.short	0x0000


	//----- nvinfo : EIATTR_MAXREG_COUNT
	.align		4
        /*002c*/ 	.byte	0x03, 0x1b
        /*002e*/ 	.short	0x00ff


	//----- nvinfo : EIATTR_MERCURY_ISA_VERSION
	.align		4
        /*0030*/ 	.byte	0x03, 0x5f
        /*0032*/ 	.short	0x0101


	//----- nvinfo : EIATTR_VRC_CTA_INIT_COUNT
	.align		4
        /*0034*/ 	.byte	0x02, 0x4a
	.zero		1
	.zero		1


	//----- nvinfo : EIATTR_EXIT_INSTR_OFFSETS
	.align		4
        /*0038*/ 	.byte	0x04, 0x1c
        /*003a*/ 	.short	(.L_373 - .L_372)


	//   ....[0]....
.L_372:
        /*003c*/ 	.word	0x00000060


	//----- nvinfo : EIATTR_MAX_THREADS
	.align		4
.L_373:
        /*0040*/ 	.byte	0x04, 0x05
        /*0042*/ 	.short	(.L_375 - .L_374)
.L_374:
        /*0044*/ 	.word	0x00000001
        /*0048*/ 	.word	0x00000001
        /*004c*/ 	.word	0x00000001


	//----- nvinfo : EIATTR_CBANK_PARAM_SIZE
	.align		4
.L_375:
        /*0050*/ 	.byte	0x03, 0x19
        /*0052*/ 	.short	0x0010


	//----- nvinfo : EIATTR_PARAM_CBANK
	.align		4
        /*0054*/ 	.byte	0x04, 0x0a
        /*0056*/ 	.short	(.L_377 - .L_376)
	.align		4
.L_376:
        /*0058*/ 	.word	index@(.nv.constant0._ZN6thrust24THRUST_300001_SM_1000_NS8cuda_cub4core6detail13_kernel_agentINS1_8__reduce10DrainAgentIlEEJN3cub18CUB_300001_SM_10009GridQueueIyEElEEEvDpT0_)
        /*005c*/ 	.short	0x0380
        /*005e*/ 	.short	0x0010


	//----- nvinfo : EIATTR_SW_WAR
	.align		4
.L_377:
        /*0060*/ 	.byte	0x04, 0x36
        /*0062*/ 	.short	(.L_379 - .L_378)
.L_378:
        /*0064*/ 	.word	0x00000008
.L_379:


//--------------------- .nv.info._ZN6thrust24THRUST_300001_SM_1000_NS8cuda_cub4core6detail13_kernel_agentINS1_8__reduce11ReduceAgentINS0_12zip_iteratorIN4cuda3std3__45tupleIJNS0_10device_ptrIiEENS0_17counting_iteratorIlNS0_11use_defaultESF_SF_EEEEEEEPNSB_IJilEEESJ_lNS1_9__extrema9arg_max_fIilNSA_4lessIiEEEEEEJSI_SK_lN3cub18CUB_300001_SM_100013GridEvenShareIlEENSS_9GridQueueIyEESP_EEEvDpT0_ --------------------------
	.section	.nv.info._ZN6thrust24THRUST_300001_SM_1000_NS8cuda_cub4core6detail13_kernel_agentINS1_8__reduce11ReduceAgentINS0_12zip_iteratorIN4cuda3std3__45tupleIJNS0_10device_ptrIiEENS0_17counting_iteratorIlNS0_11use_defaultESF_SF_EEEEEEEPNSB_IJilEEESJ_lNS1_9__extrema9arg_max_fIilNSA_4lessIiEEEEEEJSI_SK_lN3cub18CUB_300001_SM_100013GridEvenShareIlEENSS_9GridQueueIyEESP_EEEvDpT0_,"",@"SHT_CUDA_INFO"
	.sectionflags	@""
	.align	4


	//----- nvinfo : EIATTR_CUDA_API_VERSION
	.align		4
        /*0000*/ 	.byte	0x04, 0x37
        /*0002*/ 	.short	(.L_381 - .L_380)
.L_380:
        /*0004*/ 	.word	0x00000082


	//----- nvinfo : EIATTR_KPARAM_INFO
	.align		4
.L_381:
        /*0008*/ 	.byte	0x04, 0x17
        /*000a*/ 	.short	(.L_383 - .L_382)
.L_382:
        /*000c*/ 	.word	0x00000000
        /*0010*/ 	.short	0x0005
        /*0012*/ 	.short	0x0070
        /*0014*/ 	.byte	0x00, 0xf0, 0x05, 0x00


	//----- nvinfo : EIATTR_KPARAM_INFO
	.align		4
.L_383:
        /*0018*/ 	.byte	0x04, 0x17
        /*001a*/ 	.short	(.L_385 - .L_384)
.L_384:
        /*001c*/ 	.word	0x00000000
        /*0020*/ 	.short	0x0004
        /*0022*/ 	.short	0x0068
        /*0024*/ 	.byte	0x00, 0xf0, 0x21, 0x00


	//----- nvinfo : EIATTR_KPARAM_INFO
	.align		4
.L_385:
        /*0028*/ 	.byte	0x04, 0x17
        /*002a*/ 	.short	(.L_387 - .L_386)
.L_386:
        /*002c*/ 	.word	0x00000000
        /*0030*/ 	.short	0x0003
        /*0032*/ 	.short	0x0020
        /*0034*/ 	.byte	0x00, 0xf0, 0x21, 0x01


	//----- nvinfo : EIATTR_KPARAM_INFO
	.align		4
.L_387:
        /*0038*/ 	.byte	0x04, 0x17
        /*003a*/ 	.short	(.L_389 - .L_388)
.L_388:
        /*003c*/ 	.word	0x00000000
        /*0040*/ 	.short	0x0002
        /*0042*/ 	.short	0x0018
        /*0044*/ 	.byte	0x00, 0xf0, 0x21, 0x00


	//----- nvinfo : EIATTR_KPARAM_INFO
	.align		4
.L_389:
        /*0048*/ 	.byte	0x04, 0x17
        /*004a*/ 	.short	(.L_391 - .L_390)
.L_390:
        /*004c*/ 	.word	0x00000000
        /*0050*/ 	.short	0x0001
        /*0052*/ 	.short	0x0010
        /*0054*/ 	.byte	0x00, 0xf5, 0x21, 0x00


	//----- nvinfo : EIATTR_KPARAM_INFO
	.align		4
.L_391:
        /*0058*/ 	.byte	0x04, 0x17
        /*005a*/ 	.short	(.L_393 - .L_392)
.L_392:
        /*005c*/ 	.word	0x00000000
        /*0060*/ 	.short	0x0000
        /*0062*/ 	.short	0x0000
        /*0064*/ 	.byte	0x00, 0xf0, 0x41, 0x00


	//----- nvinfo : EIATTR_SPARSE_MMA_MASK
	.align		4
.L_393:
        /*0068*/ 	.byte	0x03, 0x50
        /*006a*/ 	.short	0x0000


	//----- nvinfo : EIATTR_MAXREG_COUNT
	.align		4
        /*006c*/ 	.byte	0x03, 0x1b
        /*006e*/ 	.short	0x00ff


	//----- nvinfo : EIATTR_NUM_BARRIERS
	.align		4
        /*0070*/ 	.byte	0x02, 0x4c
        /*0072*/ 	.byte	0x01
	.zero		1


	//----- nvinfo : EIATTR_MERCURY_ISA_VERSION
	.align		4
        /*0074*/ 	.byte	0x03, 0x5f
        /*0076*/ 	.short	0x0101


	//----- nvinfo : EIATTR_COOP_GROUP_MASK_REGIDS
	.align		4
        /*0078*/ 	.byte	0x04, 0x29
        /*007a*/ 	.short	(.L_395 - .L_394)


	//   ....[0]....
.L_394:
        /*007c*/ 	.word	0xffffffff


	//   ....[1]....
        /*0080*/ 	.word	0xffffffff


	//   ....[2]....
        /*0084*/ 	.word	0xffffffff


	//   ....[3]....
        /*0088*/ 	.word	0xffffffff


	//   ....[4]....
        /*008c*/ 	.word	0xffffffff


	//   ....[5]....
        /*0090*/ 	.word	0xffffffff


	//   ....[6]....
        /*0094*/ 	.word	0xffffffff


	//   ....[7]....
        /*0098*/ 	.word	0xffffffff


	//   ....[8]....
        /*009c*/ 	.word	0xffffffff


	//   ....[9]....
        /*00a0*/ 	.word	0xffffffff


	//   ....[10]....
        /*00a4*/ 	.word	0xffffffff


	//   ....[11]....
        /*00a8*/ 	.word	0xffffffff


	//   ....[12]....
        /*00ac*/ 	.word	0xffffffff


	//   ....[13]....
        /*00b0*/ 	.word	0xffffffff


	//   ....[14]....
        /*00b4*/ 	.word	0xffffffff


	//   ....[15]....
        /*00b8*/ 	.word	0xffffffff


	//   ....[16]....
        /*00bc*/ 	.word	0xffffffff


	//   ....[17]....
        /*00c0*/ 	.word	0xffffffff


	//   ....[18]....
        /*00c4*/ 	.word	0xffffffff


	//   ....[19]....
        /*00c8*/ 	.word	0xffffffff


	//   ....[20]....
        /*00cc*/ 	.word	0xffffffff


	//   ....[21]....
        /*00d0*/ 	.word	0xffffffff


	//   ....[22]....
        /*00d4*/ 	.word	0xffffffff


	//   ....[23]....
        /*00d8*/ 	.word	0xffffffff


	//   ....[24]....
        /*00dc*/ 	.word	0xffffffff


	//   ....[25]....
        /*00e0*/ 	.word	0xffffffff


	//   ....[26]....
        /*00e4*/ 	.word	0xffffffff


	//   ....[27]....
        /*00e8*/ 	.word	0xffffffff


	//   ....[28]....
        /*00ec*/ 	.word	0xffffffff


	//   ....[29]....
        /*00f0*/ 	.word	0xffffffff


	//   ....[30]....
        /*00f4*/ 	.word	0xffffffff


	//   ....[31]....
        /*00f8*/ 	.word	0xffffffff


	//   ....[32]....
        /*00fc*/ 	.word	0xffffffff


	//   ....[33]....
        /*0100*/ 	.word	0xffffffff


	//   ....[34]....
        /*0104*/ 	.word	0xffffffff


	//   ....[35]....
        /*0108*/ 	.word	0xffffffff


	//   ....[36]....
        /*010c*/ 	.word	0xffffffff


	//   ....[37]....
        /*0110*/ 	.word	0xffffffff


	//   ....[38]....
        /*0114*/ 	.word	0xffffffff


	//   ....[39]....
        /*0118*/ 	.word	0xffffffff


	//   ....[40]....
        /*011c*/ 	.word	0xffffffff


	//   ....[41]....
        /*0120*/ 	.word	0xffffffff


	//   ....[42]....
        /*0124*/ 	.word	0xffffffff


	//   ....[43]....
        /*0128*/ 	.word	0xffffffff


	//   ....[44]....
        /*012c*/ 	.word	0xffffffff


	//----- nvinfo : EIATTR_COOP_GROUP_INSTR_OFFSETS
	.align		4
.L_395:
        /*0130*/ 	.byte	0x04, 0x28
        /*0132*/ 	.short	(.L_397 - .L_396)


	//   ....[0]....
.L_396:
        /*0134*/ 	.word	0x00000c20


	//   ....[1]....
        /*0138*/ 	.word	0x00000c50


	//   ....[2]....
        /*013c*/ 	.word	0x00000c60


	//   ....[3]....
        /*0140*/ 	.word	0x00000dc0


	//   ....[4]....
        /*0144*/ 	.word	0x00000e00


	//   ....[5]....
        /*0148*/ 	.word	0x00000e40


	//   ....[6]....
        /*014c*/ 	.word	0x00000f80


	//   ....[7]....
        /*0150*/ 	.word	0x00000fb0


	//   ....[8]....
        /*0154*/ 	.word	0x00000fe0


	//   ....[9]....
        /*0158*/ 	.word	0x00001110


	//   ....[10]....
        /*015c*/ 	.word	0x00001140


	//   ....[11]....
        /*0160*/ 	.word	0x00001170


	//   ....[12]....
        /*0164*/ 	.word	0x000012a0


	//   ....[13]....
        /*0168*/ 	.word	0x000012d0


	//   ....[14]....
        /*016c*/ 	.word	0x00001300


	//   ....[15]....
        /*0170*/ 	.word	0x00001eb0


	//   ....[16]....
        /*0174*/ 	.word	0x00001ec0


	//   ....[17]....
        /*0178*/ 	.word	0x00001f40


	//   ....[18]....
        /*017c*/ 	.word	0x000020c0


	//   ....[19]....
        /*0180*/ 	.word	0x000020f0


	//   ....[20]....
        /*0184*/ 	.word	0x00002120


	//   ....[21]....
        /*0188*/ 	.word	0x00002250


	//   ....[22]....
        /*018c*/ 	.word	0x00002280


	//   ....[23]....
        /*0190*/ 	.word	0x000022b0


	//   ....[24]....
        /*0194*/ 	.word	0x000023e0


	//   ....[25]....
        /*0198*/ 	.word	0x00002410


	//   ....[26]....
        /*019c*/ 	.word	0x00002440


	//   ....[27]....
        /*01a0*/ 	.word	0x00002570


	//   ....[28]....
        /*01a4*/ 	.word	0x000025a0


	//   ....[29]....
        /*01a8*/ 	.word	0x000025d0


	//   ....[30]....
        /*01ac*/ 	.word	0x000048a0


	//   ....[31]....
        /*01b0*/ 	.word	0x000048c0


	//   ....[32]....
        /*01b4*/ 	.word	0x000048d0


	//   ....[33]....
        /*01b8*/ 	.word	0x00004a70


	//   ....[34]....
        /*01bc*/ 	.word	0x00004aa0


	//   ....[35]....
        /*01c0*/ 	.word	0x00004ad0


	//   ....[36]....
        /*01c4*/ 	.word	0x00004c00


	//   ....[37]....
        /*01c8*/ 	.word	0x00004c30


	//   ....[38]....
        /*01cc*/ 	.word	0x00004c60


	//   ....[39]....
        /*01d0*/ 	.word	0x00004d90


	//   ....[40]....
        /*01d4*/ 	.word	0x00004dc0


	//   ....[41]....
        /*01d8*/ 	.word	0x00004df0


	//   ....[42]....
        /*01dc*/ 	.word	0x00004f20


	//   ....[43]....
        /*01e0*/ 	.word	0x00004f50


	//   ....[44]....
        /*01e4*/ 	.word	0x00004f80


	//----- nvinfo : EIATTR_VRC_CTA_INIT_COUNT
	.align		4
.L_397:
        /*01e8*/ 	.byte	0x02, 0x4a
	.zero		1
	.zero		1


	//----- nvinfo : EIATTR_EXIT_INSTR_OFFSETS
	.align		4
        /*01ec*/ 	.byte	0x04, 0x1c
        /*01ee*/ 	.short	(.L_399 - .L_398)


	//   ....[0]....
.L_398:
        /*01f0*/ 	.word	0x00005a90


	//   ....[1]....
        /*01f4*/ 	.word	0x00005b00


	//----- nvinfo : EIATTR_MAX_THREADS
	.align		4
.L_399:
        /*01f8*/ 	.byte	0x04, 0x05
        /*01fa*/ 	.short	(.L_401 - .L_400)
.L_400:
        /*01fc*/ 	.word	0x00000100
        /*0200*/ 	.word	0x00000001
        /*0204*/ 	.word	0x00000001


	//----- nvinfo : EIATTR_CRS_STACK_SIZE
	.align		4
.L_401:
        /*0208*/ 	.byte	0x04, 0x1e
        /*020a*/ 	.short	(.L_403 - .L_402)
.L_402:
        /*020c*/ 	.word	0x00000000


	//----- nvinfo : EIATTR_CBANK_PARAM_SIZE
	.align		4
.L_403:
        /*0210*/ 	.byte	0x03, 0x19
        /*0212*/ 	.short	0x0071


	//----- nvinfo : EIATTR_PARAM_CBANK
	.align		4
        /*0214*/ 	.byte	0x04, 0x0a
        /*0216*/ 	.short	(.L_405 - .L_404)
	.align		4
.L_404:
        /*0218*/ 	.word	index@(.nv.constant0._ZN6thrust24THRUST_300001_SM_1000_NS8cuda_cub4core6detail13_kernel_agentINS1_8__reduce11ReduceAgentINS0_12zip_iteratorIN4cuda3std3__45tupleIJNS0_10device_ptrIiEENS0_17counting_iteratorIlNS0_11use_defaultESF_SF_EEEEEEEPNSB_IJilEEESJ_lNS1_9__extrema9arg_max_fIilNSA_4lessIiEEEEEEJSI_SK_lN3cub18CUB_300001_SM_100013GridEvenShareIlEENSS_9GridQueueIyEESP_EEEvDpT0_)
        /*021c*/ 	.short	0x0380
        /*021e*/ 	.short	0x0071


	//----- nvinfo : EIATTR_SW_WAR
	.align		4
.L_405:
        /*0220*/ 	.byte	0x04, 0x36
        /*0222*/ 	.short	(.L_407 - .L_406)
.L_406:
        /*0224*/ 	.word	0x00000008
.L_407:


//--------------------- .nv.info._ZN6thrust24THRUST_300001_SM_1000_NS8cuda_cub4core6detail13_kernel_agentINS1_8__reduce11ReduceAgentINS0_12zip_iteratorIN4cuda3std3__45tupleIJNS0_10device_ptrIiEENS0_17counting_iteratorIlNS0_11use_defaultESF_SF_EEEEEEEPNSB_IJilEEESJ_lNS1_9__extrema9arg_max_fIilNSA_4lessIiEEEEEEJSI_SK_lSP_EEEvDpT0_ --------------------------
	.section	.nv.info._ZN6thrust24THRUST_300001_SM_1000_NS8cuda_cub4core6detail13_kernel_agentINS1_8__reduce11ReduceAgentINS0_12zip_iteratorIN4cuda3std3__45tupleIJNS0_10device_ptrIiEENS0_17counting_iteratorIlNS0_11use_defaultESF_SF_EEEEEEEPNSB_IJilEEESJ_lNS1_9__extrema9arg_max_fIilNSA_4lessIiEEEEEEJSI_SK_lSP_EEEvDpT0_,"",@"SHT_CUDA_INFO"
	.sectionflags	@""
	.align	4


	//----- nvinfo : EIATTR_CUDA_API_VERSION
	.align		4
        /*0000*/ 	.byte	0x04, 0x37
        /*0002*/ 	.short	(.L_409 - .L_408)
.L_408:
        /*0004*/ 	.word	0x00000082


	//----- nvinfo : EIATTR_KPARAM_INFO
	.align		4
.L_409:
        /*0008*/ 	.byte	0x04, 0x17
        /*000a*/ 	.short	(.L_411 - .L_410)
.L_410:
        /*000c*/ 	.word	0x00000000
        /*0010*/ 	.short	0x0003
        /*0012*/ 	.short	0x0020
        /*0014*/ 	.byte	0x00, 0xf0, 0x05, 0x00


	//----- nvinfo : EIATTR_KPARAM_INFO
	.align		4
.L_411:
        /*0018*/ 	.byte	0x04, 0x17
        /*001a*/ 	.short	(.L_413 - .L_412)
.L_412:
        /*001c*/ 	.word	0x00000000
        /*0020*/ 	.short	0x0002
        /*0022*/ 	.short	0x0018
        /*0024*/ 	.byte	0x00, 0xf0, 0x21, 0x00


	//----- nvinfo : EIATTR_KPARAM_INFO
	.align		4
.L_413:
        /*0028*/ 	.byte	0x04, 0x17
        /*002a*/ 	.short	(.L_415 - .L_414)
.L_414:
        /*002c*/ 	.word	0x00000000
        /*0030*/ 	.short	0x0001
        /*0032*/ 	.short	0x0010
        /*0034*/ 	.byte	0x00, 0xf5, 0x21, 0x00


	//----- nvinfo : EIATTR_KPARAM_INFO
	.align		4
.L_415:
        /*0038*/ 	.byte	0x04, 0x17
        /*003a*/ 	.short	(.L_417 - .L_416)
.L_416:
        /*003c*/ 	.word	0x00000000
        /*0040*/ 	.short	0x0000
        /*0042*/ 	.short	0x0000
        /*0044*/ 	.byte	0x00, 0xf0, 0x41, 0x00


	//----- nvinfo : EIATTR_SPARSE_MMA_MASK
	.align		4
.L_417:
        /*0048*/ 	.byte	0x03, 0x50
        /*004a*/ 	.short	0x0000


	//----- nvinfo : EIATTR_MAXREG_COUNT
	.align		4
        /*004c*/ 	.byte	0x03, 0x1b
        /*004e*/ 	.short	0x00ff


	//----- nvinfo : EIATTR_NUM_BARRIERS
	.align		4
        /*0050*/ 	.byte	0x02, 0x4c
        /*0052*/ 	.byte	0x01
	.zero		1


	//----- nvinfo : EIATTR_MERCURY_ISA_VERSION
	.align		4
        /*0054*/ 	.byte	0x03, 0x5f
        /*0056*/ 	.short	0x0101


	//----- nvinfo : EIATTR_COOP_GROUP_MASK_REGIDS
	.align		4
        /*0058*/ 	.byte	0x04, 0x29
        /*005a*/ 	.short	(.L_419 - .L_418)


	//   ....[0]....
.L_418:
        /*005c*/ 	.word	0xffffffff


	//   ....[1]....
        /*0060*/ 	.word	0xffffffff


	//   ....[2]....
        /*0064*/ 	.word	0xffffffff


	//   ....[3]....
        /*0068*/ 	.word	0xffffffff


	//   ....[4]....
        /*006c*/ 	.word	0xffffffff


	//   ....[5]....
        /*0070*/ 	.word	0xffffffff


	//   ....[6]....
        /*0074*/ 	.word	0xffffffff


	//   ....[7]....
        /*0078*/ 	.word	0xffffffff


	//   ....[8]....
        /*007c*/ 	.word	0xffffffff


	//   ....[9]....
        /*0080*/ 	.word	0xffffffff


	//   ....[10]....
        /*0084*/ 	.word	0xffffffff


	//   ....[11]....
        /*0088*/ 	.word	0xffffffff


	//   ....[12]....
        /*008c*/ 	.word	0xffffffff


	//   ....[13]....
        /*0090*/ 	.word	0xffffffff


	//   ....[14]....
        /*0094*/ 	.word	0xffffffff


	//   ....[15]....
        /*0098*/ 	.word	0xffffffff


	//   ....[16]....
        /*009c*/ 	.word	0xffffffff


	//   ....[17]....
        /*00a0*/ 	.word	0xffffffff


	//   ....[18]....
        /*00a4*/ 	.word	0xffffffff


	//   ....[19]....
        /*00a8*/ 	.word	0xffffffff


	//   ....[20]....
        /*00ac*/ 	.word	0xffffffff


	//   ....[21]....
        /*00b0*/ 	.word	0xffffffff


	//   ....[22]....
        /*00b4*/ 	.word	0xffffffff


	//   ....[23]....
        /*00b8*/ 	.word	0xffffffff


	//   ....[24]....
        /*00bc*/ 	.word	0xffffffff


	//   ....[25]....
        /*00c0*/ 	.word	0xffffffff


	//   ....[26]....
        /*00c4*/ 	.word	0xffffffff


	//   ....[27]....
        /*00c8*/ 	.word	0xffffffff


	//   ....[28]....
        /*00cc*/ 	.word	0xffffffff


	//   ....[29]....
        /*00d0*/ 	.word	0xffffffff


	//   ....[30]....
        /*00d4*/ 	.word	0xffffffff


	//   ....[31]....
        /*00d8*/ 	.word	0xffffffff


	//   ....[32]....
        /*00dc*/ 	.word	0xffffffff


	//   ....[33]....
        /*00e0*/ 	.word	0xffffffff


	//   ....[34]....
        /*00e4*/ 	.word	0xffffffff


	//   ....[35]....
        /*00e8*/ 	.word	0xffffffff


	//   ....[36]....
        /*00ec*/ 	.word	0xffffffff


	//   ....[37]....
        /*00f0*/ 	.word	0xffffffff


	//   ....[38]....
        /*00f4*/ 	.word	0xffffffff


	//   ....[39]....
        /*00f8*/ 	.word	0xffffffff


	//   ....[40]....
        /*00fc*/ 	.word	0xffffffff


	//   ....[41]....
        /*0100*/ 	.word	0xffffffff


	//   ....[42]....
        /*0104*/ 	.word	0xffffffff


	//   ....[43]....
        /*0108*/ 	.word	0xffffffff


	//   ....[44]....
        /*010c*/ 	.word	0xffffffff


	//----- nvinfo : EIATTR_COOP_GROUP_INSTR_OFFSETS
	.align		4
.L_419:
        /*0110*/ 	.byte	0x04, 0x28
        /*0112*/ 	.short	(.L_421 - .L_420)


	//   ....[0]....
.L_420:
        /*0114*/ 	.word	0x00000b20


	//   ....[1]....
        /*0118*/ 	.word	0x00000b50


	//   ....[2]....
        /*011c*/ 	.word	0x00000b60


	//   ....[3]....
        /*0120*/ 	.word	0x00000cd0


	//   ....[4]....
        /*0124*/ 	.word	0x00000d10


	//   ....[5]....
        /*0128*/ 	.word	0x00000d40


	//   ....[6]....
        /*012c*/ 	.word	0x00000e80


	//   ....[7]....
        /*0130*/ 	.word	0x00000eb0


	//   ....[8]....
        /*0134*/ 	.word	0x00000ee0


	//   ....[9]....
        /*0138*/ 	.word	0x00001010


	//   ....[10]....
        /*013c*/ 	.word	0x00001040


	//   ....[11]....
        /*0140*/ 	.word	0x00001070


	//   ....[12]....
        /*0144*/ 	.word	0x000011a0


	//   ....[13]....
        /*0148*/ 	.word	0x000011d0


	//   ....[14]....
        /*014c*/ 	.word	0x00001200


	//   ....[15]....
        /*0150*/ 	.word	0x00001dc0


	//   ....[16]....
        /*0154*/ 	.word	0x00001dd0


	//   ....[17]....
        /*0158*/ 	.word	0x00001e50


	//   ....[18]....
        /*015c*/ 	.word	0x00001fc0


	//   ....[19]....
        /*0160*/ 	.word	0x00001ff0


	//   ....[20]....
        /*0164*/ 	.word	0x00002020


	//   ....[21]....
        /*0168*/ 	.word	0x00002150


	//   ....[22]....
        /*016c*/ 	.word	0x00002180


	//   ....[23]....
        /*0170*/ 	.word	0x000021b0


	//   ....[24]....
        /*0174*/ 	.word	0x000022e0


	//   ....[25]....
        /*0178*/ 	.word	0x00002310


	//   ....[26]....
        /*017c*/ 	.word	0x00002340


	//   ....[27]....
        /*0180*/ 	.word	0x00002470


	//   ....[28]....
        /*0184*/ 	.word	0x000024a0


	//   ....[29]....
        /*0188*/ 	.word	0x000024d0


	//   ....[30]....
        /*018c*/ 	.word	0x00004400


	//   ....[31]....
        /*0190*/ 	.word	0x00004420


	//   ....[32]....
        /*0194*/ 	.word	0x00004430


	//   ....[33]....
        /*0198*/ 	.word	0x000045d0


	//   ....[34]....
        /*019c*/ 	.word	0x00004600


	//   ....[35]....
        /*01a0*/ 	.word	0x00004630


	//   ....[36]....
        /*01a4*/ 	.word	0x00004760


	//   ....[37]....
        /*01a8*/ 	.word	0x00004790


	//   ....[38]....
        /*01ac*/ 	.word	0x000047c0


	//   ....[39]....
        /*01b0*/ 	.word	0x000048f0


	//   ....[40]....
        /*01b4*/ 	.word	0x00004920


	//   ....[41]....
        /*01b8*/ 	.word	0x00004950


	//   ....[42]....
        /*01bc*/ 	.word	0x00004a80


	//   ....[43]....
        /*01c0*/ 	.word	0x00004ab0


	//   ....[44]....
        /*01c4*/ 	.word	0x00004ae0


	//----- nvinfo : EIATTR_VRC_CTA_INIT_COUNT
	.align		4
.L_421:
        /*01c8*/ 	.byte	0x02, 0x4a
	.zero		1
	.zero		1


	//----- nvinfo : EIATTR_EXIT_INSTR_OFFSETS
	.align		4
        /*01cc*/ 	.byte	0x04, 0x1c
        /*01ce*/ 	.short	(.L_423 - .L_422)


	//   ....[0]....
.L_422:
        /*01d0*/ 	.word	0x00000040


	//   ....[1]....
        /*01d4*/ 	.word	0x000055f0


	//   ....[2]....
        /*01d8*/ 	.word	0x00005660


	//----- nvinfo : EIATTR_MAX_THREADS
	.align		4
.L_423:
        /*01dc*/ 	.byte	0x04, 0x05
        /*01de*/ 	.short	(.L_425 - .L_424)
.L_424:
        /*01e0*/ 	.word	0x00000100
        /*01e4*/ 	.word	0x00000001
        /*01e8*/ 	.word	0x00000001


	//----- nvinfo : EIATTR_CRS_STACK_SIZE
	.align		4
.L_425:
        /*01ec*/ 	.byte	0x04, 0x1e
        /*01ee*/ 	.short	(.L_427 - .L_426)
.L_426:
        /*01f0*/ 	.word	0x00000000


	//----- nvinfo : EIATTR_CBANK_PARAM_SIZE
	.align		4
.L_427:
        /*01f4*/ 	.byte	0x03, 0x19
        /*01f6*/ 	.short	0x0021


	//----- nvinfo : EIATTR_PARAM_CBANK
	.align		4
        /*01f8*/ 	.byte	0x04, 0x0a
        /*01fa*/ 	.short	(.L_429 - .L_428)
	.align		4
.L_428:
        /*01fc*/ 	.word	index@(.nv.constant0._ZN6thrust24THRUST_300001_SM_1000_NS8cuda_cub4core6detail13_kernel_agentINS1_8__reduce11ReduceAgentINS0_12zip_iteratorIN4cuda3std3__45tupleIJNS0_10device_ptrIiEENS0_17counting_iteratorIlNS0_11use_defaultESF_SF_EEEEEEEPNSB_IJilEEESJ_lNS1_9__extrema9arg_max_fIilNSA_4lessIiEEEEEEJSI_SK_lSP_EEEvDpT0_)
        /*0200*/ 	.short	0x0380
        /*0202*/ 	.short	0x0021


	//----- nvinfo : EIATTR_SW_WAR
	.align		4
.L_429:
        /*0204*/ 	.byte	0x04, 0x36
        /*0206*/ 	.short	(.L_431 - .L_430)
.L_430:
        /*0208*/ 	.word	0x00000008
.L_431:


//--------------------- .nv.info._ZN6thrust24THRUST_300001_SM_1000_NS8cuda_cub4core6detail13_kernel_agentINS1_8__reduce11ReduceAgentIPN4cuda3std3__45tupleIJilEEESC_SB_iNS1_9__extrema9arg_max_fIilNS9_4lessIiEEEEEEJSC_SC_iSH_EEEvDpT0_ --------------------------
	.section	.nv.info._ZN6thrust24THRUST_300001_SM_1000_NS8cuda_cub4core6detail13_kernel_agentINS1_8__reduce11ReduceAgentIPN4cuda3std3__45tupleIJilEEESC_SB_iNS1_9__extrema9arg_max_fIilNS9_4lessIiEEEEEEJSC_SC_iSH_EEEvDpT0_,"",@"SHT_CUDA_INFO"
	.sectionflags	@""
	.align	4


	//----- nvinfo : EIATTR_CUDA_API_VERSION
	.align		4
        /*0000*/ 	.byte	0x04, 0x37
        /*0002*/ 	.short	(.L_433 - .L_432)
.L_432:
        /*0004*/ 	.word	0x00000082


	//----- nvinfo : EIATTR_KPARAM_INFO
	.align		4
.L_433:
        /*0008*/ 	.byte	0x04, 0x17
        /*000a*/ 	.short	(.L_435 - .L_434)
.L_434:
        /*000c*/ 	.word	0x00000000
        /*0010*/ 	.short	0x0003
        /*0012*/ 	.short	0x0014
        /*0014*/ 	.byte	0x00, 0xf0, 0x05, 0x00


	//----- nvinfo : EIATTR_KPARAM_INFO
	.align		4
.L_435:
        /*0018*/ 	.byte	0x04, 0x17
        /*001a*/ 	.short	(.L_437 - .L_436)
.L_436:
        /*001c*/ 	.word	0x00000000
        /*0020*/ 	.short	0x0002
        /*0022*/ 	.short	0x0010
        /*0024*/ 	.byte	0x00, 0xf0, 0x11, 0x00


	//----- nvinfo : EIATTR_KPARAM_INFO
	.align		4
.L_437:
        /*0028*/ 	.byte	0x04, 0x17
        /*002a*/ 	.short	(.L_439 - .L_438)
.L_438:
        /*002c*/ 	.word	0x00000000
        /*0030*/ 	.short	0x0001
        /*0032*/ 	.short	0x0008
        /*0034*/ 	.byte	0x00, 0xf5, 0x21, 0x00


	//----- nvinfo : EIATTR_KPARAM_INFO
	.align		4
.L_439:
        /*0038*/ 	.byte	0x04, 0x17
        /*003a*/ 	.short	(.L_441 - .L_440)
.L_440:
        /*003c*/ 	.word	0x00000000
        /*0040*/ 	.short	0x0000
        /*0042*/ 	.short	0x0000
        /*0044*/ 	.byte	0x00, 0xf5, 0x21, 0x00


	//----- nvinfo : EIATTR_SPARSE_MMA_MASK
	.align		4
.L_441:
        /*0048*/ 	.byte	0x03, 0x50
        /*004a*/ 	.short	0x0000


	//----- nvinfo : EIATTR_MAXREG_COUNT
	.align		4
        /*004c*/ 	.byte	0x03, 0x1b
        /*004e*/ 	.short	0x00ff


	//----- nvinfo : EIATTR_NUM_BARRIERS
	.align		4
        /*0050*/ 	.byte	0x02, 0x4c
        /*0052*/ 	.byte	0x01
	.zero		1


	//----- nvinfo : EIATTR_MERCURY_ISA_VERSION
	.align		4
        /*0054*/ 	.byte	0x03, 0x5f
        /*0056*/ 	.short	0x0101


	//----- nvinfo : EIATTR_COOP_GROUP_MASK_REGIDS
	.align		4
        /*0058*/ 	.byte	0x04, 0x29
        /*005a*/ 	.short	(.L_443 - .L_442)


	//   ....[0]....
.L_442:
        /*005c*/ 	.word	0xffffffff


	//   ....[1]....
        /*0060*/ 	.word	0xffffffff


	//   ....[2]....
        /*0064*/ 	.word	0xffffffff


	//   ....[3]....
        /*0068*/ 	.word	0xffffffff


	//   ....[4]....
        /*006c*/ 	.word	0xffffffff


	//   ....[5]....
        /*0070*/ 	.word	0xffffffff


	//   ....[6]....
        /*0074*/ 	.word	0xffffffff


	//   ....[7]....
        /*0078*/ 	.word	0xffffffff


	//   ....[8]....
        /*007c*/ 	.word	0xffffffff


	//   ....[9]....
        /*0080*/ 	.word	0xffffffff


	//   ....[10]....
        /*0084*/ 	.word	0xffffffff


	//   ....[11]....
        /*0088*/ 	.word	0xffffffff


	//   ....[12]....
        /*008c*/ 	.word	0xffffffff


	//   ....[13]....
        /*0090*/ 	.word	0xffffffff


	//   ....[14]....
        /*0094*/ 	.word	0xffffffff


	//   ....[15]....
        /*0098*/ 	.word	0xffffffff


	//   ....[16]....
        /*009c*/ 	.word	0xffffffff


	//   ....[17]....
        /*00a0*/ 	.word	0xffffffff


	//   ....[18]....
        /*00a4*/ 	.word	0xffffffff


	//   ....[19]....
        /*00a8*/ 	.word	0xffffffff


	//   ....[20]....
        /*00ac*/ 	.word	0xffffffff


	//   ....[21]....
        /*00b0*/ 	.word	0xffffffff


	//   ....[22]....
        /*00b4*/ 	.word	0xffffffff


	//   ....[23]....
        /*00b8*/ 	.word	0xffffffff


	//   ....[24]....
        /*00bc*/ 	.word	0xffffffff


	//   ....[25]....
        /*00c0*/ 	.word	0xffffffff


	//   ....[26]....
        /*00c4*/ 	.word	0xffffffff


	//   ....[27]....
        /*00c8*/ 	.word	0xffffffff


	//   ....[28]....
        /*00cc*/ 	.word	0xffffffff


	//   ....[29]....
        /*00d0*/ 	.word	0xffffffff


	//   ....[30]....
        /*00d4*/ 	.word	0xffffffff


	//   ....[31]....
        /*00d8*/ 	.word	0xffffffff


	//   ....[32]....
        /*00dc*/ 	.word	0xffffffff


	//   ....[33]....
        /*00e0*/ 	.word	0xffffffff


	//   ....[34]....
        /*00e4*/ 	.word	0xffffffff


	//   ....[35]....
        /*00e8*/ 	.word	0xffffffff


	//   ....[36]....
        /*00ec*/ 	.word	0xffffffff


	//   ....[37]....
        /*00f0*/ 	.word	0xffffffff


	//   ....[38]....
        /*00f4*/ 	.word	0xffffffff


	//   ....[39]....
        /*00f8*/ 	.word	0xffffffff


	//   ....[40]....
        /*00fc*/ 	.word	0xffffffff


	//   ....[41]....
        /*0100*/ 	.word	0xffffffff


	//   ....[42]....
        /*0104*/ 	.word	0xffffffff


	//   ....[43]....
        /*0108*/ 	.word	0xffffffff


	//   ....[44]....
        /*010c*/ 	.word	0xffffffff


	//----- nvinfo : EIATTR_COOP_GROUP_INSTR_OFFSETS
	.align		4
.L_443:
        /*0110*/ 	.byte	0x04, 0x28
        /*0112*/ 	.short	(.L_445 - .L_444)


	//   ....[0]....
.L_444:
        /*0114*/ 	.word	0x00000a60


	//   ....[1]....
        /*0118*/ 	.word	0x00000a90


	//   ....[2]....
        /*011c*/ 	.word	0x00000aa0


	//   ....[3]....
        /*0120*/ 	.word	0x00000c00


	//   ....[4]....
        /*0124*/ 	.word	0x00000c40


	//   ....[5]....
        /*0128*/ 	.word	0x00000c80


	//   ....[6]....
        /*012c*/ 	.word	0x00000dc0


	//   ....[7]....
        /*0130*/ 	.word	0x00000df0


	//   ....[8]....
        /*0134*/ 	.word	0x00000e20


	//   ....[9]....
        /*0138*/ 	.word	0x00000f50


	//   ....[10]....
        /*013c*/ 	.word	0x00000f80


	//   ....[11]....
        /*0140*/ 	.word	0x00000fb0


	//   ....[12]....
        /*0144*/ 	.word	0x000010e0


	//   ....[13]....
        /*0148*/ 	.word	0x00001110


	//   ....[14]....
        /*014c*/ 	.word	0x00001140


	//   ....[15]....
        /*0150*/ 	.word	0x00001d00


	//   ....[16]....
        /*0154*/ 	.word	0x00001d10


	//   ....[17]....
        /*0158*/ 	.word	0x00001d20


	//   ....[18]....
        /*015c*/ 	.word	0x00001ef0


	//   ....[19]....
        /*0160*/ 	.word	0x00001f30


	//   ....[20]....
        /*0164*/ 	.word	0x00001f60


	//   ....[21]....
        /*0168*/ 	.word	0x00002090


	//   ....[22]....
        /*016c*/ 	.word	0x000020c0


	//   ....[23]....
        /*0170*/ 	.word	0x000020f0


	//   ....[24]....
        /*0174*/ 	.word	0x00002220


	//   ....[25]....
        /*0178*/ 	.word	0x00002250


	//   ....[26]....
        /*017c*/ 	.word	0x00002280


	//   ....[27]....
        /*0180*/ 	.word	0x000023b0


	//   ....[28]....
        /*0184*/ 	.word	0x000023e0


	//   ....[29]....
        /*0188*/ 	.word	0x00002410


	//   ....[30]....
        /*018c*/ 	.word	0x000042a0


	//   ....[31]....
        /*0190*/ 	.word	0x000042c0


	//   ....[32]....
        /*0194*/ 	.word	0x000042d0


	//   ....[33]....
        /*0198*/ 	.word	0x00004470


	//   ....[34]....
        /*019c*/ 	.word	0x000044a0


	//   ....[35]....
        /*01a0*/ 	.word	0x000044d0


	//   ....[36]....
        /*01a4*/ 	.word	0x00004600


	//   ....[37]....
        /*01a8*/ 	.word	0x00004630


	//   ....[38]....
        /*01ac*/ 	.word	0x00004660


	//   ....[39]....
        /*01b0*/ 	.word	0x00004790


	//   ....[40]....
        /*01b4*/ 	.word	0x000047c0


	//   ....[41]....
        /*01b8*/ 	.word	0x000047f0


	//   ....[42]....
        /*01bc*/ 	.word	0x00004920


	//   ....[43]....
        /*01c0*/ 	.word	0x00004950


	//   ....[44]....
        /*01c4*/ 	.word	0x00004980


	//----- nvinfo : EIATTR_VRC_CTA_INIT_COUNT
	.align		4
.L_445:
        /*01c8*/ 	.byte	0x02, 0x4a
	.zero		1
	.zero		1


	//----- nvinfo : EIATTR_EXIT_INSTR_OFFSETS
	.align		4
        /*01cc*/ 	.byte	0x04, 0x1c
        /*01ce*/ 	.short	(.L_447 - .L_446)


	//   ....[0]....
.L_446:
        /*01d0*/ 	.word	0x00000030


	//   ....[1]....
        /*01d4*/ 	.word	0x00005490


	//   ....[2]....
        /*01d8*/ 	.word	0x00005500


	//----- nvinfo : EIATTR_MAX_THREADS
	.align		4
.L_447:
        /*01dc*/ 	.byte	0x04, 0x05
        /*01de*/ 	.short	(.L_449 - .L_448)
.L_448:
        /*01e0*/ 	.word	0x00000100
        /*01e4*/ 	.word	0x00000001
        /*01e8*/ 	.word	0x00000001


	//----- nvinfo : EIATTR_CRS_STACK_SIZE
	.align		4
.L_449:
        /*01ec*/ 	.byte	0x04, 0x1e
        /*01ee*/ 	.short	(.L_451 - .L_450)
.L_450:
        /*01f0*/ 	.word	0x00000000


	//----- nvinfo : EIATTR_CBANK_PARAM_SIZE
	.align		4
.L_451:
        /*01f4*/ 	.byte	0x03, 0x19
        /*01f6*/ 	.short	0x0015


	//----- nvinfo : EIATTR_PARAM_CBANK
	.align		4
        /*01f8*/ 	.byte	0x04, 0x0a
        /*01fa*/ 	.short	(.L_453 - .L_452)
	.align		4
.L_452:
        /*01fc*/ 	.word	index@(.nv.constant0._ZN6thrust24THRUST_300001_SM_1000_NS8cuda_cub4core6detail13_kernel_agentINS1_8__reduce11ReduceAgentIPN4cuda3std3__45tupleIJilEEESC_SB_iNS1_9__extrema9arg_max_fIilNS9_4lessIiEEEEEEJSC_SC_iSH_EEEvDpT0_)
        /*0200*/ 	.short	0x0380
        /*0202*/ 	.short	0x0015


	//----- nvinfo : EIATTR_SW_WAR
	.align		4
.L_453:
        /*0204*/ 	.byte	0x04, 0x36
        /*0206*/ 	.short	(.L_455 - .L_454)
.L_454:
        /*0208*/ 	.word	0x00000008
.L_455:


//--------------------- .nv.info._ZN6thrust24THRUST_300001_SM_1000_NS8cuda_cub4core6detail13_kernel_agentINS1_8__reduce10DrainAgentIiEEJN3cub18CUB_300001_SM_10009GridQueueIjEEiEEEvDpT0_ --------------------------
	.section	.nv.info._ZN6thrust24THRUST_300001_SM_1000_NS8cuda_cub4core6detail13_kernel_agentINS1_8__reduce10DrainAgentIiEEJN3cub18CUB_300001_SM_10009GridQueueIjEEiEEEvDpT0_,"",@"SHT_CUDA_INFO"
	.sectionflags	@""
	.align	4


	//----- nvinfo : EIATTR_CUDA_API_VERSION
	.align		4
        /*0000*/ 	.byte	0x04, 0x37
        /*0002*/ 	.short	(.L_457 - .L_456)
.L_456:
        /*0004*/ 	.word	0x00000082


	//----- nvinfo : EIATTR_KPARAM_INFO
	.align		4
.L_457:
        /*0008*/ 	.byte	0x04, 0x17
        /*000a*/ 	.short	(.L_459 - .L_458)
.L_458:
        /*000c*/ 	.word	0x00000000
        /*0010*/ 	.short	0x0001
        /*0012*/ 	.short	0x0008
        /*0014*/ 	.byte	0x00, 0xf0, 0x11, 0x00


	//----- nvinfo : EIATTR_KPARAM_INFO
	.align		4
.L_459:
        /*0018*/ 	.byte	0x04, 0x17
        /*001a*/ 	.short	(.L_461 - .L_460)
.L_460:
        /*001c*/ 	.word	0x00000000
        /*0020*/ 	.short	0x0000
        /*0022*/ 	.short	0x0000
        /*0024*/ 	.byte	0x00, 0xf0, 0x21, 0x00


	//----- nvinfo : EIATTR_SPARSE_MMA_MASK
	.align		4
.L_461:
        /*0028*/ 	.byte	0x03, 0x50
        /*002a*/ 	.short	0x0000


	//----- nvinfo : EIATTR_MAXREG_COUNT
	.align		4
        /*002c*/ 	.byte	0x03, 0x1b
        /*002e*/ 	.short	0x00ff


	//----- nvinfo : EIATTR_MERCURY_ISA_VERSION
	.align		4
        /*0030*/ 	.byte	0x03, 0x5f
        /*0032*/ 	.short	0x0101


	//----- nvinfo : EIATTR_VRC_CTA_INIT_COUNT
	.align		4
        /*0034*/ 	.byte	0x02, 0x4a
	.zero		1
	.zero		1


	//----- nvinfo : EIATTR_EXIT_INSTR_OFFSETS
	.align		4
        /*0038*/ 	.byte	0x04, 0x1c
        /*003a*/ 	.short	(.L_463 - .L_462)


	//   ....[0]....
.L_462:
        /*003c*/ 	.word	0x00000060


	//----- nvinfo : EIATTR_MAX_THREADS
	.align		4
.L_463:
        /*0040*/ 	.byte	0x04, 0x05
        /*0042*/ 	.short	(.L_465 - .L_464)
.L_464:
        /*0044*/ 	.word	0x00000001
        /*0048*/ 	.word	0x00000001
        /*004c*/ 	.word	0x00000001


	//----- nvinfo : EIATTR_CBANK_PARAM_SIZE
	.align		4
.L_465:
        /*0050*/ 	.byte	0x03, 0x19
        /*0052*/ 	.short	0x000c


	//----- nvinfo : EIATTR_PARAM_CBANK
	.align		4
        /*0054*/ 	.byte	0x04, 0x0a
        /*0056*/ 	.short	(.L_467 - .L_466)
	.align		4
.L_466:
        /*0058*/ 	.word	index@(.nv.constant0._ZN6thrust24THRUST_300001_SM_1000_NS8cuda_cub4core6detail13_kernel_agentINS1_8__reduce10DrainAgentIiEEJN3cub18CUB_300001_SM_10009GridQueueIjEEiEEEvDpT0_)
        /*005c*/ 	.short	0x0380
        /*005e*/ 	.short	0x000c


	//----- nvinfo : EIATTR_SW_WAR
	.align		4
.L_467:
        /*0060*/ 	.byte	0x04, 0x36
        /*0062*/ 	.short	(.L_469 - .L_468)
.L_468:
        /*0064*/ 	.word	0x00000008
.L_469:


//--------------------- .nv.info._ZN6thrust24THRUST_300001_SM_1000_NS8cuda_cub4core6detail13_kernel_agentINS1_8__reduce11ReduceAgentINS0_12zip_iteratorIN4cuda3std3__45tupleIJNS0_10device_ptrIiEENS0_17counting_iteratorIlNS0_11use_defaultESF_SF_EEEEEEEPNSB_IJilEEESJ_iNS1_9__extrema9arg_max_fIilNSA_4lessIiEEEEEEJSI_SK_iN3cub18CUB_300001_SM_100013GridEvenShareIiEENSS_9GridQueueIjEESP_EEEvDpT0_ --------------------------
	.section	.nv.info._ZN6thrust24THRUST_300001_SM_1000_NS8cuda_cub4core6detail13_kernel_agentINS1_8__reduce11ReduceAgentINS0_12zip_iteratorIN4cuda3std3__45tupleIJNS0_10device_ptrIiEENS0_17counting_iteratorIlNS0_11use_defaultESF_SF_EEEEEEEPNSB_IJilEEESJ_iNS1_9__extrema9arg_max_fIilNSA_4lessIiEEEEEEJSI_SK_iN3cub18CUB_300001_SM_100013GridEvenShareIiEENSS_9GridQueueIjEESP_EEEvDpT0_,"",@"SHT_CUDA_INFO"
	.sectionflags	@""
	.align	4


	//----- nvinfo : EIATTR_CUDA_API_VERSION
	.align		4
        /*0000*/ 	.byte	0x04, 0x37
        /*0002*/ 	.short	(.L_471 - .L_470)
.L_470:
        /*0004*/ 	.word	0x00000082


	//----- nvinfo : EIATTR_KPARAM_INFO
	.align		4
.L_471:
        /*0008*/ 	.byte	0x04, 0x17
        /*000a*/ 	.short	(.L_473 - .L_472)
.L_472:
        /*000c*/ 	.word	0x00000000
        /*0010*/ 	.short	0x0005
        /*0012*/ 	.short	0x0050
        /*0014*/ 	.byte	0x00, 0xf0, 0x05, 0x00


	//----- nvinfo : EIATTR_KPARAM_INFO
	.align		4
.L_473:
        /*0018*/ 	.byte	0x04, 0x17
        /*001a*/ 	.short	(.L_475 - .L_474)
.L_474:
        /*001c*/ 	.word	0x00000000
        /*0020*/ 	.short	0x0004
        /*0022*/ 	.short	0x0048
        /*0024*/ 	.byte	0x00, 0xf0, 0x21, 0x00


	//----- nvinfo : EIATTR_KPARAM_INFO
	.align		4
.L_475:
        /*0028*/ 	.byte	0x04, 0x17
        /*002a*/ 	.short	(.L_477 - .L_476)
.L_476:
        /*002c*/ 	.word	0x00000000
        /*0030*/ 	.short	0x0003
        /*0032*/ 	.short	0x001c
        /*0034*/ 	.byte	0x00, 0xf0, 0xa1, 0x00


	//----- nvinfo : EIATTR_KPARAM_INFO
	.align		4
.L_477:
        /*0038*/ 	.byte	0x04, 0x17
        /*003a*/ 	.short	(.L_479 - .L_478)
.L_478:
        /*003c*/ 	.word	0x00000000
        /*0040*/ 	.short	0x0002
        /*0042*/ 	.short	0x0018
        /*0044*/ 	.byte	0x00, 0xf0, 0x11, 0x00


	//----- nvinfo : EIATTR_KPARAM_INFO
	.align		4
.L_479:
        /*0048*/ 	.byte	0x04, 0x17
        /*004a*/ 	.short	(.L_481 - .L_480)
.L_480:
        /*004c*/ 	.word	0x00000000
        /*0050*/ 	.short	0x0001
        /*0052*/ 	.short	0x0010
        /*0054*/ 	.byte	0x00, 0xf5, 0x21, 0x00


	//----- nvinfo : EIATTR_KPARAM_INFO
	.align		4
.L_481:
        /*0058*/ 	.byte	0x04, 0x17
        /*005a*/ 	.short	(.L_483 - .L_482)
.L_482:
        /*005c*/ 	.word	0x00000000
        /*0060*/ 	.short	0x0000
        /*0062*/ 	.short	0x0000
        /*0064*/ 	.byte	0x00, 0xf0, 0x41, 0x00


	//----- nvinfo : EIATTR_SPARSE_MMA_MASK
	.align		4
.L_483:
        /*0068*/ 	.byte	0x03, 0x50
        /*006a*/ 	.short	0x0000


	//----- nvinfo : EIATTR_MAXREG_COUNT
	.align		4
        /*006c*/ 	.byte	0x03, 0x1b
        /*006e*/ 	.short	0x00ff


	//----- nvinfo : EIATTR_NUM_BARRIERS
	.align		4
        /*0070*/ 	.byte	0x02, 0x4c
        /*0072*/ 	.byte	0x01
	.zero		1


	//----- nvinfo : EIATTR_MERCURY_ISA_VERSION
	.align		4
        /*0074*/ 	.byte	0x03, 0x5f
        /*0076*/ 	.short	0x0101


	//----- nvinfo : EIATTR_COOP_GROUP_MASK_REGIDS
	.align		4
        /*0078*/ 	.byte	0x04, 0x29
        /*007a*/ 	.short	(.L_485 - .L_484)


	//   ....[0]....
.L_484:
        /*007c*/ 	.word	0xffffffff


	//   ....[1]....
        /*0080*/ 	.word	0xffffffff


	//   ....[2]....
        /*0084*/ 	.word	0xffffffff


	//   ....[3]....
        /*0088*/ 	.word	0xffffffff


	//   ....[4]....
        /*008c*/ 	.word	0xffffffff


	//   ....[5]....
        /*0090*/ 	.word	0xffffffff


	//   ....[6]....
        /*0094*/ 	.word	0xffffffff


	//   ....[7]....
        /*0098*/ 	.word	0xffffffff


	//   ....[8]....
        /*009c*/ 	.word	0xffffffff


	//   ....[9]....
        /*00a0*/ 	.word	0xffffffff


	//   ....[10]....
        /*00a4*/ 	.word	0xffffffff


	//   ....[11]....
        /*00a8*/ 	.word	0xffffffff


	//   ....[12]....
        /*00ac*/ 	.word	0xffffffff


	//   ....[13]....
        /*00b0*/ 	.word	0xffffffff


	//   ....[14]....
        /*00b4*/ 	.word	0xffffffff


	//   ....[15]....
        /*00b8*/ 	.word	0xffffffff


	//   ....[16]....
        /*00bc*/ 	.word	0xffffffff


	//   ....[17]....
        /*00c0*/ 	.word	0xffffffff


	//   ....[18]....
        /*00c4*/ 	.word	0xffffffff


	//   ....[19]....
        /*00c8*/ 	.word	0xffffffff


	//   ....[20]....
        /*00cc*/ 	.word	0xffffffff


	//   ....[21]....
        /*00d0*/ 	.word	0xffffffff


	//   ....[22]....
        /*00d4*/ 	.word	0xffffffff


	//   ....[23]....
        /*00d8*/ 	.word	0xffffffff


	//   ....[24]....
        /*00dc*/ 	.word	0xffffffff


	//   ....[25]....
        /*00e0*/ 	.word	0xffffffff


	//   ....[26]....
        /*00e4*/ 	.word	0xffffffff


	//   ....[27]....
        /*00e8*/ 	.word	0xffffffff


	//   ....[28]....
        /*00ec*/ 	.word	0xffffffff


	//   ....[29]....
        /*00f0*/ 	.word	0xffffffff


	//   ....[30]....
        /*00f4*/ 	.word	0xffffffff


	//   ....[31]....
        /*00f8*/ 	.word	0xffffffff


	//   ....[32]....
        /*00fc*/ 	.word	0xffffffff


	//   ....[33]....
        /*0100*/ 	.word	0xffffffff


	//   ....[34]....
        /*0104*/ 	.word	0xffffffff


	//   ....[35]....
        /*0108*/ 	.word	0xffffffff


	//   ....[36]....
        /*010c*/ 	.word	0xffffffff


	//   ....[37]....
        /*0110*/ 	.word	0xffffffff


	//   ....[38]....
        /*0114*/ 	.word	0xffffffff


	//   ....[39]....
        /*0118*/ 	.word	0xffffffff


	//   ....[40]....
        /*011c*/ 	.word	0xffffffff


	//   ....[41]....
        /*0120*/ 	.word	0xffffffff


	//   ....[42]....
        /*0124*/ 	.word	0xffffffff


	//   ....[43]....
        /*0128*/ 	.word	0xffffffff


	//   ....[44]....
        /*012c*/ 	.word	0xffffffff


	//----- nvinfo : EIATTR_COOP_GROUP_INSTR_OFFSETS
	.align		4
.L_485:
        /*0130*/ 	.byte	0x04, 0x28
        /*0132*/ 	.short	(.L_487 - .L_486)


	//   ....[0]....
.L_486:
        /*0134*/ 	.word	0x00000b70


	//   ....[1]....
        /*0138*/ 	.word	0x00000ba0


	//   ....[2]....
        /*013c*/ 	.word	0x00000bb0


	//   ....[3]....
        /*0140*/ 	.word	0x00000d20


	//   ....[4]....
        /*0144*/ 	.word	0x00000d60


	//   ....[5]....
        /*0148*/ 	.word	0x00000d90


	//   ....[6]....
        /*014c*/ 	.word	0x00000ed0


	//   ....[7]....
        /*0150*/ 	.word	0x00000f00


	//   ....[8]....
        /*0154*/ 	.word	0x00000f30


	//   ....[9]....
        /*0158*/ 	.word	0x00001060


	//   ....[10]....
        /*015c*/ 	.word	0x00001090


	//   ....[11]....
        /*0160*/ 	.word	0x000010c0


	//   ....[12]....
        /*0164*/ 	.word	0x000011f0


	//   ....[13]....
        /*0168*/ 	.word	0x00001220


	//   ....[14]....
        /*016c*/ 	.word	0x00001250


	//   ....[15]....
        /*0170*/ 	.word	0x00001e00


	//   ....[16]....
        /*0174*/ 	.word	0x00001e10


	//   ....[17]....
        /*0178*/ 	.word	0x00001e90


	//   ....[18]....
        /*017c*/ 	.word	0x00002010


	//   ....[19]....
        /*0180*/ 	.word	0x00002040


	//   ....[20]....
        /*0184*/ 	.word	0x00002070


	//   ....[21]....
        /*0188*/ 	.word	0x000021a0


	//   ....[22]....
        /*018c*/ 	.word	0x000021d0


	//   ....[23]....
        /*0190*/ 	.word	0x00002200


	//   ....[24]....
        /*0194*/ 	.word	0x00002330


	//   ....[25]....
        /*0198*/ 	.word	0x00002360


	//   ....[26]....
        /*019c*/ 	.word	0x00002390


	//   ....[27]....
        /*01a0*/ 	.word	0x000024c0


	//   ....[28]....
        /*01a4*/ 	.word	0x000024f0


	//   ....[29]....
        /*01a8*/ 	.word	0x00002520


	//   ....[30]....
        /*01ac*/ 	.word	0x000046b0


	//   ....[31]....
        /*01b0*/ 	.word	0x000046d0


	//   ....[32]....
        /*01b4*/ 	.word	0x000046e0


	//   ....[33]....
        /*01b8*/ 	.word	0x00004880


	//   ....[34]....
        /*01bc*/ 	.word	0x000048b0


	//   ....[35]....
        /*01c0*/ 	.word	0x000048e0


	//   ....[36]....
        /*01c4*/ 	.word	0x00004a10


	//   ....[37]....
        /*01c8*/ 	.word	0x00004a40


	//   ....[38]....
        /*01cc*/ 	.word	0x00004a70


	//   ....[39]....
        /*01d0*/ 	.word	0x00004ba0


	//   ....[40]....
        /*01d4*/ 	.word	0x00004bd0


	//   ....[41]....
        /*01d8*/ 	.word	0x00004c00


	//   ....[42]....
        /*01dc*/ 	.word	0x00004d30


	//   ....[43]....
        /*01e0*/ 	.word	0x00004d60


	//   ....[44]....
        /*01e4*/ 	.word	0x00004d90


	//----- nvinfo : EIATTR_VRC_CTA_INIT_COUNT
	.align		4
.L_487:
        /*01e8*/ 	.byte	0x02, 0x4a
	.zero		1
	.zero		1


	//----- nvinfo : EIATTR_EXIT_INSTR_OFFSETS
	.align		4
        /*01ec*/ 	.byte	0x04, 0x1c
        /*01ee*/ 	.short	(.L_489 - .L_488)


	//   ....[0]....
.L_488:
        /*01f0*/ 	.word	0x000058a0


	//   ....[1]....
        /*01f4*/ 	.word	0x00005910


	//----- nvinfo : EIATTR_MAX_THREADS
	.align		4
.L_489:
        /*01f8*/ 	.byte	0x04, 0x05
        /*01fa*/ 	.short	(.L_491 - .L_490)
.L_490:
        /*01fc*/ 	.word	0x00000100
        /*0200*/ 	.word	0x00000001
        /*0204*/ 	.word	0x00000001


	//----- nvinfo : EIATTR_CRS_STACK_SIZE
	.align		4
.L_491:
        /*0208*/ 	.byte	0x04, 0x1e
        /*020a*/ 	.short	(.L_493 - .L_492)
.L_492:
        /*020c*/ 	.word	0x00000000


	//----- nvinfo : EIATTR_CBANK_PARAM_SIZE
	.align		4
.L_493:
        /*0210*/ 	.byte	0x03, 0x19
        /*0212*/ 	.short	0x0051


	//----- nvinfo : EIATTR_PARAM_CBANK
	.align		4
        /*0214*/ 	.byte	0x04, 0x0a
        /*0216*/ 	.short	(.L_495 - .L_494)
	.align		4
.L_494:
        /*0218*/ 	.word	index@(.nv.constant0._ZN6thrust24THRUST_300001_SM_1000_NS8cuda_cub4core6detail13_kernel_agentINS1_8__reduce11ReduceAgentINS0_12zip_iteratorIN4cuda3std3__45tupleIJNS0_10device_ptrIiEENS0_17counting_iteratorIlNS0_11use_defaultESF_SF_EEEEEEEPNSB_IJilEEESJ_iNS1_9__extrema9arg_max_fIilNSA_4lessIiEEEEEEJSI_SK_iN3cub18CUB_300001_SM_100013GridEvenShareIiEENSS_9GridQueueIjEESP_EEEvDpT0_)
        /*021c*/ 	.short	0x0380
        /*021e*/ 	.short	0x0051


	//----- nvinfo : EIATTR_SW_WAR
	.align		4
.L_495:
        /*0220*/ 	.byte	0x04, 0x36
        /*0222*/ 	.short	(.L_497 - .L_496)
.L_496:
        /*0224*/ 	.word	0x00000008
.L_497:


//--------------------- .nv.info._ZN6thrust24THRUST_300001_SM_1000_NS8cuda_cub4core6detail13_kernel_agentINS1_8__reduce11ReduceAgentINS0_12zip_iteratorIN4cuda3std3__45tupleIJNS0_10device_ptrIiEENS0_17counting_iteratorIlNS0_11use_defaultESF_SF_EEEEEEEPNSB_IJilEEESJ_iNS1_9__extrema9arg_max_fIilNSA_4lessIiEEEEEEJSI_SK_iSP_EEEvDpT0_ --------------------------
	.section	.nv.info._ZN6thrust24THRUST_300001_SM_1000_NS8cuda_cub4core6detail13_kernel_agentINS1_8__reduce11ReduceAgentINS0_12zip_iteratorIN4cuda3std3__45tupleIJNS0_10device_ptrIiEENS0_17counting_iteratorIlNS0_11use_defaultESF_SF_EEEEEEEPNSB_IJilEEESJ_iNS1_9__extrema9arg_max_fIilNSA_4lessIiEEEEEEJSI_SK_iSP_EEEvDpT0_,"",@"SHT_CUDA_INFO"
	.sectionflags	@""
	.align	4


	//----- nvinfo : EIATTR_CUDA_API_VERSION
	.align		4
        /*0000*/ 	.byte	0x04, 0x37
        /*0002*/ 	.short	(.L_499 - .L_498)
.L_498:
        /*0004*/ 	.word	0x00000082


	//----- nvinfo : EIATTR_KPARAM_INFO
	.align		4
.L_499:
        /*0008*/ 	.byte	0x04, 0x17
        /*000a*/ 	.short	(.L_501 - .L_500)
.L_500:
        /*000c*/ 	.word	0x00000000
        /*0010*/ 	.short	0x0003
        /*0012*/ 	.short	0x001c
        /*0014*/ 	.byte	0x00, 0xf0, 0x05, 0x00


	//----- nvinfo : EIATTR_KPARAM_INFO
	.align		4
.L_501:
        /*0018*/ 	.byte	0x04, 0x17
        /*001a*/ 	.short	(.L_503 - .L_502)
.L_502:
        /*001c*/ 	.word	0x00000000
        /*0020*/ 	.short	0x0002
        /*0022*/ 	.short	0x0018
        /*0024*/ 	.byte	0x00, 0xf0, 0x11, 0x00


	//----- nvinfo : EIATTR_KPARAM_INFO
	.align		4
.L_503:
        /*0028*/ 	.byte	0x04, 0x17
        /*002a*/ 	.short	(.L_505 - .L_504)
.L_504:
        /*002c*/ 	.word	0x00000000
        /*0030*/ 	.short	0x0001
        /*0032*/ 	.short	0x0010
        /*0034*/ 	.byte	0x00, 0xf5, 0x21, 0x00


	//----- nvinfo : EIATTR_KPARAM_INFO
	.align		4
.L_505:
        /*0038*/ 	.byte	0x04, 0x17
        /*003a*/ 	.short	(.L_507 - .L_506)
.L_506:
        /*003c*/ 	.word	0x00000000
        /*0040*/ 	.short	0x0000
        /*0042*/ 	.short	0x0000
        /*0044*/ 	.byte	0x00, 0xf0, 0x41, 0x00


	//----- nvinfo : EIATTR_SPARSE_MMA_MASK
	.align		4
.L_507:
        /*0048*/ 	.byte	0x03, 0x50
        /*004a*/ 	.short	0x0000


	//----- nvinfo : EIATTR_MAXREG_COUNT
	.align		4
        /*004c*/ 	.byte	0x03, 0x1b
        /*004e*/ 	.short	0x00ff


	//----- nvinfo : EIATTR_NUM_BARRIERS
	.align		4
        /*0050*/ 	.byte	0x02, 0x4c
        /*0052*/ 	.byte	0x01
	.zero		1


	//----- nvinfo : EIATTR_MERCURY_ISA_VERSION
	.align		4
        /*0054*/ 	.byte	0x03, 0x5f
        /*0056*/ 	.short	0x0101


	//----- nvinfo : EIATTR_COOP_GROUP_MASK_REGIDS
	.align		4
        /*0058*/ 	.byte	0x04, 0x29
        /*005a*/ 	.short	(.L_509 - .L_508)


	//   ....[0]....
.L_508:
        /*005c*/ 	.word	0xffffffff


	//   ....[1]....
        /*0060*/ 	.word	0xffffffff


	//   ....[2]....
        /*0064*/ 	.word	0xffffffff


	//   ....[3]....
        /*0068*/ 	.word	0xffffffff


	//   ....[4]....
        /*006c*/ 	.word	0xffffffff


	//   ....[5]....
        /*0070*/ 	.word	0xffffffff


	//   ....[6]....
        /*0074*/ 	.word	0xffffffff


	//   ....[7]....
        /*0078*/ 	.word	0xffffffff


	//   ....[8]....
        /*007c*/ 	.word	0xffffffff


	//   ....[9]....
        /*0080*/ 	.word	0xffffffff


	//   ....[10]....
        /*0084*/ 	.word	0xffffffff


	//   ....[11]....
        /*0088*/ 	.word	0xffffffff


	//   ....[12]....
        /*008c*/ 	.word	0xffffffff


	//   ....[13]....
        /*0090*/ 	.word	0xffffffff


	//   ....[14]....
        /*0094*/ 	.word	0xffffffff


	//   ....[15]....
        /*0098*/ 	.word	0xffffffff


	//   ....[16]....
        /*009c*/ 	.word	0xffffffff


	//   ....[17]....
        /*00a0*/ 	.word	0xffffffff


	//   ....[18]....
        /*00a4*/ 	.word	0xffffffff


	//   ....[19]....
        /*00a8*/ 	.word	0xffffffff


	//   ....[20]....
        /*00ac*/ 	.word	0xffffffff


	//   ....[21]....
        /*00b0*/ 	.word	0xffffffff


	//   ....[22]....
        /*00b4*/ 	.word	0xffffffff


	//   ....[23]....
        /*00b8*/ 	.word	0xffffffff


	//   ....[24]....
        /*00bc*/ 	.word	0xffffffff


	//   ....[25]....
        /*00c0*/ 	.word	0xffffffff


	//   ....[26]....
        /*00c4*/ 	.word	0xffffffff


	//   ....[27]....
        /*00c8*/ 	.word	0xffffffff


	//   ....[28]....
        /*00cc*/ 	.word	0xffffffff


	//   ....[29]....
        /*00d0*/ 	.word	0xffffffff


	//   ....[30]....
        /*00d4*/ 	.word	0xffffffff


	//   ....[31]....
        /*00d8*/ 	.word	0xffffffff


	//   ....[32]....
        /*00dc*/ 	.word	0xffffffff


	//   ....[33]....
        /*00e0*/ 	.word	0xffffffff


	//   ....[34]....
        /*00e4*/ 	.word	0xffffffff


	//   ....[35]....
        /*00e8*/ 	.word	0xffffffff


	//   ....[36]....
        /*00ec*/ 	.word	0xffffffff


	//   ....[37]....
        /*00f0*/ 	.word	0xffffffff


	//   ....[38]....
        /*00f4*/ 	.word	0xffffffff


	//   ....[39]....
        /*00f8*/ 	.word	0xffffffff


	//   ....[40]....
        /*00fc*/ 	.word	0xffffffff


	//   ....[41]....
        /*0100*/ 	.word	0xffffffff


	//   ....[42]....
        /*0104*/ 	.word	0xffffffff


	//   ....[43]....
        /*0108*/ 	.word	0xffffffff


	//   ....[44]....
        /*010c*/ 	.word	0xffffffff


	//----- nvinfo : EIATTR_COOP_GROUP_INSTR_OFFSETS
	.align		4
.L_509:
        /*0110*/ 	.byte	0x04, 0x28
        /*0112*/ 	.short	(.L_511 - .L_510)


	//   ....[0]....
.L_510:
        /*0114*/ 	.word	0x00000b00


	//   ....[1]....
        /*0118*/ 	.word	0x00000b30


	//   ....[2]....
        /*011c*/ 	.word	0x00000b40


	//   ....[3]....
        /*0120*/ 	.word	0x00000cb0


	//   ....[4]....
        /*0124*/ 	.word	0x00000cf0


	//   ....[5]....
        /*0128*/ 	.word	0x00000d20


	//   ....[6]....
        /*012c*/ 	.word	0x00000e60


	//   ....[7]....
        /*0130*/ 	.word	0x00000e90


	//   ....[8]....
        /*0134*/ 	.word	0x00000ec0


	//   ....[9]....
        /*0138*/ 	.word	0x00000ff0


	//   ....[10]....
        /*013c*/ 	.word	0x00001020


	//   ....[11]....
        /*0140*/ 	.word	0x00001050


	//   ....[12]....
        /*0144*/ 	.word	0x00001180


	//   ....[13]....
        /*0148*/ 	.word	0x000011b0


	//   ....[14]....
        /*014c*/ 	.word	0x000011e0


	//   ....[15]....
        /*0150*/ 	.word	0x00001da0


	//   ....[16]....
        /*0154*/ 	.word	0x00001db0


	//   ....[17]....
        /*0158*/ 	.word	0x00001e30


	//   ....[18]....
        /*015c*/ 	.word	0x00001fa0


	//   ....[19]....
        /*0160*/ 	.word	0x00001fd0


	//   ....[20]....
        /*0164*/ 	.word	0x00002000


	//   ....[21]....
        /*0168*/ 	.word	0x00002130


	//   ....[22]....
        /*016c*/ 	.word	0x00002160


	//   ....[23]....
        /*0170*/ 	.word	0x00002190


	//   ....[24]....
        /*0174*/ 	.word	0x000022c0


	//   ....[25]....
        /*0178*/ 	.word	0x000022f0


	//   ....[26]....
        /*017c*/ 	.word	0x00002320


	//   ....[27]....
        /*0180*/ 	.word	0x00002450


	//   ....[28]....
        /*0184*/ 	.word	0x00002480


	//   ....[29]....
        /*0188*/ 	.word	0x000024b0


	//   ....[30]....
        /*018c*/ 	.word	0x000043f0


	//   ....[31]....
        /*0190*/ 	.word	0x00004410


	//   ....[32]....
        /*0194*/ 	.word	0x00004420


	//   ....[33]....
        /*0198*/ 	.word	0x000045c0


	//   ....[34]....
        /*019c*/ 	.word	0x000045f0


	//   ....[35]....
        /*01a0*/ 	.word	0x00004620


	//   ....[36]....
        /*01a4*/ 	.word	0x00004750


	//   ....[37]....
        /*01a8*/ 	.word	0x00004780


	//   ....[38]....
        /*01ac*/ 	.word	0x000047b0


	//   ....[39]....
        /*01b0*/ 	.word	0x000048e0


	//   ....[40]....
        /*01b4*/ 	.word	0x00004910


	//   ....[41]....
        /*01b8*/ 	.word	0x00004940


	//   ....[42]....
        /*01bc*/ 	.word	0x00004a70


	//   ....[43]....
        /*01c0*/ 	.word	0x00004aa0


	//   ....[44]....
        /*01c4*/ 	.word	0x00004ad0


	//----- nvinfo : EIATTR_VRC_CTA_INIT_COUNT
	.align		4
.L_511:
        /*01c8*/ 	.byte	0x02, 0x4a
	.zero		1
	.zero		1


	//----- nvinfo : EIATTR_EXIT_INSTR_OFFSETS
	.align		4
        /*01cc*/ 	.byte	0x04, 0x1c
        /*01ce*/ 	.short	(.L_513 - .L_512)


	//   ....[0]....
.L_512:
        /*01d0*/ 	.word	0x00000030


	//   ....[1]....
        /*01d4*/ 	.word	0x000055e0


	//   ....[2]....
        /*01d8*/ 	.word	0x00005650


	//----- nvinfo : EIATTR_MAX_THREADS
	.align		4
.L_513:
        /*01dc*/ 	.byte	0x04, 0x05
        /*01de*/ 	.short	(.L_515 - .L_514)
.L_514:
        /*01e0*/ 	.word	0x00000100
        /*01e4*/ 	.word	0x00000001
        /*01e8*/ 	.word	0x00000001


	//----- nvinfo : EIATTR_CRS_STACK_SIZE
	.align		4
.L_515:
        /*01ec*/ 	.byte	0x04, 0x1e
        /*01ee*/ 	.short	(.L_517 - .L_516)
.L_516:
        /*01f0*/ 	.word	0x00000000


	//----- nvinfo : EIATTR_CBANK_PARAM_SIZE
	.align		4
.L_517:
        /*01f4*/ 	.byte	0x03, 0x19
        /*01f6*/ 	.short	0x001d


	//----- nvinfo : EIATTR_PARAM_CBANK
	.align		4
        /*01f8*/ 	.byte	0x04, 0x0a
        /*01fa*/ 	.short	(.L_519 - .L_518)
	.align		4
.L_518:
        /*01fc*/ 	.word	index@(.nv.constant0._ZN6thrust24THRUST_300001_SM_1000_NS8cuda_cub4core6detail13_kernel_agentINS1_8__reduce11ReduceAgentINS0_12zip_iteratorIN4cuda3std3__45tupleIJNS0_10device_ptrIiEENS0_17counting_iteratorIlNS0_11use_defaultESF_SF_EEEEEEEPNSB_IJilEEESJ_iNS1_9__extrema9arg_max_fIilNSA_4lessIiEEEEEEJSI_SK_iSP_EEEvDpT0_)
        /*0200*/ 	.short	0x0380
        /*0202*/ 	.short	0x001d


	//----- nvinfo : EIATTR_SW_WAR
	.align		4
.L_519:
        /*0204*/ 	.byte	0x04, 0x36
        /*0206*/ 	.short	(.L_521 - .L_520)
.L_520:
        /*0208*/ 	.word	0x00000008
.L_521:


//--------------------- .nv.info._Z10degreeCalcPiS_S_ii --------------------------
	.section	.nv.info._Z10degreeCalcPiS_S_ii,"",@"SHT_CUDA_INFO"
	.sectionflags	@""
	.align	4


	//----- nvinfo : EIATTR_CUDA_API_VERSION
	.align		4
        /*0000*/ 	.byte	0x04, 0x37
        /*0002*/ 	.short	(.L_523 - .L_522)
.L_522:
        /*0004*/ 	.word	0x00000082


	//----- nvinfo : EIATTR_KPARAM_INFO
	.align		4
.L_523:
        /*0008*/ 	.byte	0x04, 0x17
        /*000a*/ 	.short	(.L_525 - .L_524)
.L_524:
        /*000c*/ 	.word	0x00000000
        /*0010*/ 	.short	0x0004
        /*0012*/ 	.short	0x001c
        /*0014*/ 	.byte	0x00, 0xf0, 0x11, 0x00


	//----- nvinfo : EIATTR_KPARAM_INFO
	.align		4
.L_525:
        /*0018*/ 	.byte	0x04, 0x17
        /*001a*/ 	.short	(.L_527 - .L_526)
.L_526:
        /*001c*/ 	.word	0x00000000
        /*0020*/ 	.short	0x0003
        /*0022*/ 	.short	0x0018
        /*0024*/ 	.byte	0x00, 0xf0, 0x11, 0x00


	//----- nvinfo : EIATTR_KPARAM_INFO
	.align		4
.L_527:
        /*0028*/ 	.byte	0x04, 0x17
        /*002a*/ 	.short	(.L_529 - .L_528)
.L_528:
        /*002c*/ 	.word	0x00000000
        /*0030*/ 	.short	0x0002
        /*0032*/ 	.short	0x0010
        /*0034*/ 	.byte	0x00, 0xf5, 0x21, 0x00


	//----- nvinfo : EIATTR_KPARAM_INFO
	.align		4
.L_529:
        /*0038*/ 	.byte	0x04, 0x17
        /*003a*/ 	.short	(.L_531 - .L_530)
.L_530:
        /*003c*/ 	.word	0x00000000
        /*0040*/ 	.short	0x0001
        /*0042*/ 	.short	0x0008
        /*0044*/ 	.byte	0x00, 0xf5, 0x21, 0x00


	//----- nvinfo : EIATTR_KPARAM_INFO
	.align		4
.L_531:
        /*0048*/ 	.byte	0x04, 0x17
        /*004a*/ 	.short	(.L_533 - .L_532)
.L_532:
        /*004c*/ 	.word	0x00000000
        /*0050*/ 	.short	0x0000
        /*0052*/ 	.short	0x0000
        /*0054*/ 	.byte	0x00, 0xf5, 0x21, 0x00


	//----- nvinfo : EIATTR_SPARSE_MMA_MASK
	.align		4
.L_533:
        /*0058*/ 	.byte	0x03, 0x50
        /*005a*/ 	.short	0x0000


	//----- nvinfo : EIATTR_MAXREG_COUNT
	.align		4
        /*005c*/ 	.byte	0x03, 0x1b
        /*005e*/ 	.short	0x00ff


	//----- nvinfo : EIATTR_MERCURY_ISA_VERSION
	.align		4
        /*0060*/ 	.byte	0x03, 0x5f
        /*0062*/ 	.short	0x0101


	//----- nvinfo : EIATTR_VRC_CTA_INIT_COUNT
	.align		4
        /*0064*/ 	.byte	0x02, 0x4a
	.zero		1
	.zero		1


	//----- nvinfo : EIATTR_EXIT_INSTR_OFFSETS
	.align		4
        /*0068*/ 	.byte	0x04, 0x1c
        /*006a*/ 	.short	(.L_535 - .L_534)


	//   ....[0]....
.L_534:
        /*006c*/ 	.word	0x00000070


	//   ....[1]....
        /*0070*/ 	.word	0x00000150


	//----- nvinfo : EIATTR_CBANK_PARAM_SIZE
	.align		4
.L_535:
        /*0074*/ 	.byte	0x03, 0x19
        /*0076*/ 	.short	0x0020


	//----- nvinfo : EIATTR_PARAM_CBANK
	.align		4
        /*0078*/ 	.byte	0x04, 0x0a
        /*007a*/ 	.short	(.L_537 - .L_536)
	.align		4
.L_536:
        /*007c*/ 	.word	index@(.nv.constant0._Z10degreeCalcPiS_S_ii)
        /*0080*/ 	.short	0x0380
        /*0082*/ 	.short	0x0020


	//----- nvinfo : EIATTR_SW_WAR
	.align		4
.L_537:
        /*0084*/ 	.byte	0x04, 0x36
        /*0086*/ 	.short	(.L_539 - .L_538)
.L_538:
        /*0088*/ 	.word	0x00000008
.L_539:


//--------------------- .nv.info._Z17conflictDetectionPiS_S_iiS_ --------------------------
	.section	.nv.info._Z17conflictDetectionPiS_S_iiS_,"",@"SHT_CUDA_INFO"
	.sectionflags	@""
	.align	4


	//----- nvinfo : EIATTR_CUDA_API_VERSION
	.align		4
        /*0000*/ 	.byte	0x04, 0x37
        /*0002*/ 	.short	(.L_541 - .L_540)
.L_540:
        /*0004*/ 	.word	0x00000082


	//----- nvinfo : EIATTR_KPARAM_INFO
	.align		4
.L_541:
        /*0008*/ 	.byte	0x04, 0x17
        /*000a*/ 	.short	(.L_543 - .L_542)
.L_542:
        /*000c*/ 	.word	0x00000000
        /*0010*/ 	.short	0x0005
        /*0012*/ 	.short	0x0020
        /*0014*/ 	.byte	0x00, 0xf5, 0x21, 0x00


	//----- nvinfo : EIATTR_KPARAM_INFO
	.align		4
.L_543:
        /*0018*/ 	.byte	0x04, 0x17
        /*001a*/ 	.short	(.L_545 - .L_544)
.L_544:
        /*001c*/ 	.word	0x00000000
        /*0020*/ 	.short	0x0004
        /*0022*/ 	.short	0x001c
        /*0024*/ 	.byte	0x00, 0xf0, 0x11, 0x00


	//----- nvinfo : EIATTR_KPARAM_INFO
	.align		4
.L_545:
        /*0028*/ 	.byte	0x04, 0x17
        /*002a*/ 	.short	(.L_547 - .L_546)
.L_546:
        /*002c*/ 	.word	0x00000000
        /*0030*/ 	.short	0x0003
        /*0032*/ 	.short	0x0018
        /*0034*/ 	.byte	0x00, 0xf0, 0x11, 0x00


	//----- nvinfo : EIATTR_KPARAM_INFO
	.align		4
.L_547:
        /*0038*/ 	.byte	0x04, 0x17
        /*003a*/ 	.short	(.L_549 - .L_548)
.L_548:
        /*003c*/ 	.word	0x00000000
        /*0040*/ 	.short	0x0002
        /*0042*/ 	.short	0x0010
        /*0044*/ 	.byte	0x00, 0xf5, 0x21, 0x00


	//----- nvinfo : EIATTR_KPARAM_INFO
	.align		4
.L_549:
        /*0048*/ 	.byte	0x04, 0x17
        /*004a*/ 	.short	(.L_551 - .L_550)
.L_550:
        /*004c*/ 	.word	0x00000000
        /*0050*/ 	.short	0x0001
        /*0052*/ 	.short	0x0008
        /*0054*/ 	.byte	0x00, 0xf5, 0x21, 0x00


	//----- nvinfo : EIATTR_KPARAM_INFO
	.align		4
.L_551:
        /*0058*/ 	.byte	0x04, 0x17
        /*005a*/ 	.short	(.L_553 - .L_552)
.L_552:
        /*005c*/ 	.word	0x00000000
        /*0060*/ 	.short	0x0000
        /*0062*/ 	.short	0x0000
        /*0064*/ 	.byte	0x00, 0xf5, 0x21, 0x00


	//----- nvinfo : EIATTR_SPARSE_MMA_MASK
	.align		4
.L_553:
        /*0068*/ 	.byte	0x03, 0x50
        /*006a*/ 	.short	0x0000


	//----- nvinfo : EIATTR_MAXREG_COUNT
	.align		4
        /*006c*/ 	.byte	0x03, 0x1b
        /*006e*/ 	.short	0x00ff


	//----- nvinfo : EIATTR_MERCURY_ISA_VERSION
	.align		4
        /*0070*/ 	.byte	0x03, 0x5f
        /*0072*/ 	.short	0x0101


	//----- nvinfo : EIATTR_VRC_CTA_INIT_COUNT
	.align		4
        /*0074*/ 	.byte	0x02, 0x4a
	.zero		1
	.zero		1


	//----- nvinfo : EIATTR_EXIT_INSTR_OFFSETS
	.align		4
        /*0078*/ 	.byte	0x04, 0x1c
        /*007a*/ 	.short	(.L_555 - .L_554)


	//   ....[0]....
.L_554:
        /*007c*/ 	.word	0x00000070


	//   ....[1]....
        /*0080*/ 	.word	0x00000120


	//   ....[2]....
        /*0084*/ 	.word	0x000003f0


	//   ....[3]....
        /*0088*/ 	.word	0x00000a10


	//----- nvinfo : EIATTR_CRS_STACK_SIZE
	.align		4
.L_555:
        /*008c*/ 	.byte	0x04, 0x1e
        /*008e*/ 	.short	(.L_557 - .L_556)
.L_556:
        /*0090*/ 	.word	0x00000000


	//----- nvinfo : EIATTR_CBANK_PARAM_SIZE
	.align		4
.L_557:
        /*0094*/ 	.byte	0x03, 0x19
        /*0096*/ 	.short	0x0028


	//----- nvinfo : EIATTR_PARAM_CBANK
	.align		4
        /*0098*/ 	.byte	0x04, 0x0a
        /*009a*/ 	.short	(.L_559 - .L_558)
	.align		4
.L_558:
        /*009c*/ 	.word	index@(.nv.constant0._Z17conflictDetectionPiS_S_iiS_)
        /*00a0*/ 	.short	0x0380
        /*00a2*/ 	.short	0x0028


	//----- nvinfo : EIATTR_SW_WAR
	.align		4
.L_559:
        /*00a4*/ 	.byte	0x04, 0x36
        /*00a6*/ 	.short	(.L_561 - .L_560)
.L_560:
        /*00a8*/ 	.word	0x00000008
.L_561:


//--------------------- .nv.info._Z15randomColouringP17curandStateXORWOWPiii --------------------------
	.section	.nv.info._Z15randomColouringP17curandStateXORWOWPiii,"",@"SHT_CUDA_INFO"
	.sectionflags	@""
	.align	4


	//----- nvinfo : EIATTR_CUDA_API_VERSION
	.align		4
        /*0000*/ 	.byte	0x04, 0x37
        /*0002*/ 	.short	(.L_563 - .L_562)
.L_562:
        /*0004*/ 	.word	0x00000082


	//----- nvinfo : EIATTR_KPARAM_INFO
	.align		4
.L_563:
        /*0008*/ 	.byte	0x04, 0x17
        /*000a*/ 	.short	(.L_565 - .L_564)
.L_564:
        /*000c*/ 	.word	0x00000000
        /*0010*/ 	.short	0x0003
        /*0012*/ 	.short	0x0014
        /*0014*/ 	.byte	0x00, 0xf0, 0x11, 0x00


	//----- nvinfo : EIATTR_KPARAM_INFO
	.align		4
.L_565:
        /*0018*/ 	.byte	0x04, 0x17
        /*001a*/ 	.short	(.L_567 - .L_566)
.L_566:
        /*001c*/ 	.word	0x00000000
        /*0020*/ 	.short	0x0002
        /*0022*/ 	.short	0x0010
        /*0024*/ 	.byte	0x00, 0xf0, 0x11, 0x00


	//----- nvinfo : EIATTR_KPARAM_INFO
	.align		4
.L_567:
        /*0028*/ 	.byte	0x04, 0x17
        /*002a*/ 	.short	(.L_569 - .L_568)
.L_568:
        /*002c*/ 	.word	0x00000000
        /*0030*/ 	.short	0x0001
        /*0032*/ 	.short	0x0008
        /*0034*/ 	.byte	0x00, 0xf5, 0x21, 0x00


	//----- nvinfo : EIATTR_KPARAM_INFO
	.align		4
.L_569:
        /*0038*/ 	.byte	0x04, 0x17
        /*003a*/ 	.short	(.L_571 - .L_570)
.L_570:
        /*003c*/ 	.word	0x00000000
        /*0040*/ 	.short	0x0000
        /*0042*/ 	.short	0x0000
        /*0044*/ 	.byte	0x00, 0xf5, 0x21, 0x00


	//----- nvinfo : EIATTR_SPARSE_MMA_MASK
	.align		4
.L_571:
        /*0048*/ 	.byte	0x03, 0x50
        /*004a*/ 	.short	0x0000


	//----- nvinfo : EIATTR_MAXREG_COUNT
	.align		4
        /*004c*/ 	.byte	0x03, 0x1b
        /*004e*/ 	.short	0x00ff


	//----- nvinfo : EIATTR_MERCURY_ISA_VERSION
	.align		4
        /*0050*/ 	.byte	0x03, 0x5f
        /*0052*/ 	.short	0x0101


	//----- nvinfo : EIATTR_VRC_CTA_INIT_COUNT
	.align		4
        /*0054*/ 	.byte	0x02, 0x4a
	.zero		1
	.zero		1


	//----- nvinfo : EIATTR_EXIT_INSTR_OFFSETS
	.align		4
        /*0058*/ 	.byte	0x04, 0x1c
        /*005a*/ 	.short	(.L_573 - .L_572)


	//   ....[0]....
.L_572:
        /*005c*/ 	.word	0x000002b0


	//----- nvinfo : EIATTR_CBANK_PARAM_SIZE
	.align		4
.L_573:
        /*0060*/ 	.byte	0x03, 0x19
        /*0062*/ 	.short	0x0018


	//----- nvinfo : EIATTR_PARAM_CBANK
	.align		4
        /*0064*/ 	.byte	0x04, 0x0a
        /*0066*/ 	.short	(.L_575 - .L_574)
	.align		4
.L_574:
        /*0068*/ 	.word	index@(.nv.constant0._Z15randomColouringP17curandStateXORWOWPiii)
        /*006c*/ 	.short	0x0380
        /*006e*/ 	.short	0x0018


	//----- nvinfo : EIATTR_SW_WAR
	.align		4
.L_575:
        /*0070*/ 	.byte	0x04, 0x36
        /*0072*/ 	.short	(.L_577 - .L_576)
.L_576:
        /*0074*/ 	.word	0x00000008
.L_577:


//--------------------- .nv.info._Z12setup_kernelP17curandStateXORWOWm --------------------------
	.section	.nv.info._Z12setup_kernelP17curandStateXORWOWm,"",@"SHT_CUDA_INFO"
	.sectionflags	@""
	.align	4


	//----- nvinfo : EIATTR_CUDA_API_VERSION
	.align		4
        /*0000*/ 	.byte	0x04, 0x37
        /*0002*/ 	.short	(.L_579 - .L_578)
.L_578:
        /*0004*/ 	.word	0x00000082


	//----- nvinfo : EIATTR_KPARAM_INFO
	.align		4
.L_579:
        /*0008*/ 	.byte	0x04, 0x17
        /*000a*/ 	.short	(.L_581 - .L_580)
.L_580:
        /*000c*/ 	.word	0x00000000
        /*0010*/ 	.short	0x0001
        /*0012*/ 	.short	0x0008
        /*0014*/ 	.byte	0x00, 0xf0, 0x21, 0x00


	//----- nvinfo : EIATTR_KPARAM_INFO
	.align		4
.L_581:
        /*0018*/ 	.byte	0x04, 0x17
        /*001a*/ 	.short	(.L_583 - .L_582)
.L_582:
        /*001c*/ 	.word	0x00000000
        /*0020*/ 	.short	0x0000
        /*0022*/ 	.short	0x0000
        /*0024*/ 	.byte	0x00, 0xf5, 0x21, 0x00


	//----- nvinfo : EIATTR_SPARSE_MMA_MASK
	.align		4
.L_583:
        /*0028*/ 	.byte	0x03, 0x50
        /*002a*/ 	.short	0x0000


	//----- nvinfo : EIATTR_MAXREG_COUNT
	.align		4
        /*002c*/ 	.byte	0x03, 0x1b
        /*002e*/ 	.short	0x00ff


	//----- nvinfo : EIATTR_MERCURY_ISA_VERSION
	.align		4
        /*0030*/ 	.byte	0x03, 0x5f
        /*0032*/ 	.short	0x0101


	//----- nvinfo : EIATTR_VRC_CTA_INIT_COUNT
	.align		4
        /*0034*/ 	.byte	0x02, 0x4a
	.zero		1
	.zero		1


	//----- nvinfo : EIATTR_EXIT_INSTR_OFFSETS
	.align		4
        /*0038*/ 	.byte	0x04, 0x1c
        /*003a*/ 	.short	(.L_585 - .L_584)


	//   ....[0]....
.L_584:
        /*003c*/ 	.word	0x00000ed0


	//----- nvinfo : EIATTR_CRS_STACK_SIZE
	.align		4
.L_585:
        /*0040*/ 	.byte	0x04, 0x1e
        /*0042*/ 	.short	(.L_587 - .L_586)
.L_586:
        /*0044*/ 	.word	0x00000000


	//----- nvinfo : EIATTR_CBANK_PARAM_SIZE
	.align		4
.L_587:
        /*0048*/ 	.byte	0x03, 0x19
        /*004a*/ 	.short	0x0010


	//----- nvinfo : EIATTR_PARAM_CBANK
	.align		4
        /*004c*/ 	.byte	0x04, 0x0a
        /*004e*/ 	.short	(.L_589 - .L_588)
	.align		4
.L_588:
        /*0050*/ 	.word	index@(.nv.constant0._Z12setup_kernelP17curandStateXORWOWm)
        /*0054*/ 	.short	0x0380
        /*0056*/ 	.short	0x0010


	//----- nvinfo : EIATTR_SW_WAR
	.align		4
.L_589:
        /*0058*/ 	.byte	0x04, 0x36
        /*005a*/ 	.short	(.L_591 - .L_590)
.L_590:
        /*005c*/ 	.word	0x00000008
.L_591:


//--------------------- .nv.callgraph             --------------------------
	.section	.nv.callgraph,"",@"SHT_CUDA_CALLGRAPH"
	.align	4
	.sectionentsize	8
	.align		4
        /*0000*/ 	.word	0x00000000
	.align		4
        /*0004*/ 	.word	0xffffffff
	.align		4
        /*0008*/ 	.word	0x00000000
	.align		4
        /*000c*/ 	.word	0xfffffffe
	.align		4
        /*0010*/ 	.word	0x00000000
	.align		4
        /*0014*/ 	.word	0xfffffffd
	.align		4
        /*0018*/ 	.word	0x00000000
	.align		4
        /*001c*/ 	.word	0xfffffffc


//--------------------- .nv.constant4             --------------------------
	.section	.nv.constant4,"a",@progbits
	.align	8
	.align		8
.nv.constant4:
        /*0000*/ 	.dword	precalc_xorwow_matrix
	.align		8
        /*0008*/ 	.dword	precalc_xorwow_offset_matrix
	.align		8
        /*0010*/ 	.dword	mrg32k3aM1
	.align		8
        /*0018*/ 	.dword	mrg32k3aM2
	.align		8
        /*0020*/ 	.dword	mrg32k3aM1SubSeq
	.align		8
        /*0028*/ 	.dword	mrg32k3aM2SubSeq
	.align		8
        /*0030*/ 	.dword	mrg32k3aM1Seq
	.align		8
        /*0038*/ 	.dword	mrg32k3aM2Seq
	.align		8
        /*0040*/ 	.dword	_ZN34_INTERNAL_5a4ea874_4_k_cu_a80b5f3d4cuda3std3__45__cpo5beginE
	.align		8
        /*0048*/ 	.dword	_ZN34_INTERNAL_5a4ea874_4_k_cu_a80b5f3d4cuda3std3__45__cpo3endE
	.align		8
        /*0050*/ 	.dword	_ZN34_INTERNAL_5a4ea874_4_k_cu_a80b5f3d4cuda3std3__45__cpo6cbeginE
	.align		8
        /*0058*/ 	.dword	_ZN34_INTERNAL_5a4ea874_4_k_cu_a80b5f3d4cuda3std3__45__cpo4cendE
	.align		8
        /*0060*/ 	.dword	_ZN34_INTERNAL_5a4ea874_4_k_cu_a80b5f3d4cuda3std3__45__cpo6rbeginE
	.align		8
        /*0068*/ 	.dword	_ZN34_INTERNAL_5a4ea874_4_k_cu_a80b5f3d4cuda3std3__45__cpo4rendE
	.align		8
        /*0070*/ 	.dword	_ZN34_INTERNAL_5a4ea874_4_k_cu_a80b5f3d4cuda3std3__45__cpo7crbeginE
	.align		8
        /*0078*/ 	.dword	_ZN34_INTERNAL_5a4ea874_4_k_cu_a80b5f3d4cuda3std3__45__cpo5crendE
	.align		8
        /*0080*/ 	.dword	_ZN34_INTERNAL_5a4ea874_4_k_cu_a80b5f3d4cuda3std3__436_GLOBAL__N__5a4ea874_4_k_cu_a80b5f3d6ignoreE
	.align		8
        /*0088*/ 	.dword	_ZN34_INTERNAL_5a4ea874_4_k_cu_a80b5f3d4cuda3std3__419piecewise_constructE
	.align		8
        /*0090*/ 	.dword	_ZN34_INTERNAL_5a4ea874_4_k_cu_a80b5f3d4cuda3std3__48in_placeE
	.align		8
        /*0098*/ 	.dword	_ZN34_INTERNAL_5a4ea874_4_k_cu_a80b5f3d4cuda3std3__420unreachable_sentinelE
	.align		8
        /*00a0*/ 	.dword	_ZN34_INTERNAL_5a4ea874_4_k_cu_a80b5f3d4cuda3std3__47nulloptE
	.align		8
        /*00a8*/ 	.dword	_ZN34_INTERNAL_5a4ea874_4_k_cu_a80b5f3d4cuda3std3__48unexpectE
	.align		8
        /*00b0*/ 	.dword	_ZN34_INTERNAL_5a4ea874_4_k_cu_a80b5f3d4cuda3std6ranges3__45__cpo4swapE
	.align		8
        /*00b8*/ 	.dword	_ZN34_INTERNAL_5a4ea874_4_k_cu_a80b5f3d4cuda3std6ranges3__45__cpo9iter_moveE
	.align		8
        /*00c0*/ 	.dword	_ZN34_INTERNAL_5a4ea874_4_k_cu_a80b5f3d4cuda3std6ranges3__45__cpo5beginE
	.align		8
        /*00c8*/ 	.dword	_ZN34_INTERNAL_5a4ea874_4_k_cu_a80b5f3d4cuda3std6ranges3__45__cpo3endE
	.align		8
        /*00d0*/ 	.dword	_ZN34_INTERNAL_5a4ea874_4_k_cu_a80b5f3d4cuda3std6ranges3__45__cpo6cbeginE
	.align		8
        /*00d8*/ 	.dword	_ZN34_INTERNAL_5a4ea874_4_k_cu_a80b5f3d4cuda3std6ranges3__45__cpo4cendE
	.align		8
        /*00e0*/ 	.dword	_ZN34_INTERNAL_5a4ea874_4_k_cu_a80b5f3d4cuda3std6ranges3__45__cpo7advanceE
	.align		8
        /*00e8*/ 	.dword	_ZN34_INTERNAL_5a4ea874_4_k_cu_a80b5f3d4cuda3std6ranges3__45__cpo9iter_swapE
	.align		8
        /*00f0*/ 	.dword	_ZN34_INTERNAL_5a4ea874_4_k_cu_a80b5f3d4cuda3std6ranges3__45__cpo4nextE
	.align		8
        /*00f8*/ 	.dword	_ZN34_INTERNAL_5a4ea874_4_k_cu_a80b5f3d4cuda3std6ranges3__45__cpo4prevE
	.align		8
        /*0100*/ 	.dword	_ZN34_INTERNAL_5a4ea874_4_k_cu_a80b5f3d4cuda3std6ranges3__45__cpo4dataE
	.align		8
        /*0108*/ 	.dword	_ZN34_INTERNAL_5a4ea874_4_k_cu_a80b5f3d4cuda3std6ranges3__45__cpo5cdataE
	.align		8
        /*0110*/ 	.dword	_ZN34_INTERNAL_5a4ea874_4_k_cu_a80b5f3d4cuda3std6ranges3__45__cpo4sizeE
	.align		8
        /*0118*/ 	.dword	_ZN34_INTERNAL_5a4ea874_4_k_cu_a80b5f3d4cuda3std6ranges3__45__cpo5ssizeE
	.align		8
        /*0120*/ 	.dword	_ZN34_INTERNAL_5a4ea874_4_k_cu_a80b5f3d4cuda3std6ranges3__45__cpo8distanceE
	.align		8
        /*0128*/ 	.dword	_ZN34_INTERNAL_5a4ea874_4_k_cu_a80b5f3d6thrust24THRUST_300001_SM_1000_NS8cuda_cub3parE
	.align		8
        /*0130*/ 	.dword	_ZN34_INTERNAL_5a4ea874_4_k_cu_a80b5f3d6thrust24THRUST_300001_SM_1000_NS8cuda_cub10par_nosyncE
	.align		8
        /*0138*/ 	.dword	_ZN34_INTERNAL_5a4ea874_4_k_cu_a80b5f3d6thrust24THRUST_300001_SM_1000_NS6system6detail10sequential3seqE
	.align		8
        /*0140*/ 	.dword	_ZN34_INTERNAL_5a4ea874_4_k_cu_a80b5f3d6thrust24THRUST_300001_SM_1000_NS6system3cpp3parE
	.align		8
        /*0148*/ 	.dword	_ZN34_INTERNAL_5a4ea874_4_k_cu_a80b5f3d6thrust24THRUST_300001_SM_1000_NS12placeholders2_1E
	.align		8
        /*0150*/ 	.dword	_ZN34_INTERNAL_5a4ea874_4_k_cu_a80b5f3d6thrust24THRUST_300001_SM_1000_NS12placeholders2_2E
	.align		8
        /*0158*/ 	.dword	_ZN34_INTERNAL_5a4ea874_4_k_cu_a80b5f3d6thrust24THRUST_300001_SM_1000_NS12placeholders2_3E
	.align		8
        /*0160*/ 	.dword	_ZN34_INTERNAL_5a4ea874_4_k_cu_a80b5f3d6thrust24THRUST_300001_SM_1000_NS12placeholders2_4E
	.align		8
        /*0168*/ 	.dword	_ZN34_INTERNAL_5a4ea874_4_k_cu_a80b5f3d6thrust24THRUST_300001_SM_1000_NS12placeholders2_5E
	.align		8
        /*0170*/ 	.dword	_ZN34_INTERNAL_5a4ea874_4_k_cu_a80b5f3d6thrust24THRUST_300001_SM_1000_NS12placeholders2_6E
	.align		8
        /*0178*/ 	.dword	_ZN34_INTERNAL_5a4ea874_4_k_cu_a80b5f3d6thrust24THRUST_300001_SM_1000_NS12placeholders2_7E
	.align		8
        /*0180*/ 	.dword	_ZN34_INTERNAL_5a4ea874_4_k_cu_a80b5f3d6thrust24THRUST_300001_SM_1000_NS12placeholders2_8E
	.align		8
        /*0188*/ 	.dword	_ZN34_INTERNAL_5a4ea874_4_k_cu_a80b5f3d6thrust24THRUST_300001_SM_1000_NS12placeholders2_9E
	.align		8
        /*0190*/ 	.dword	_ZN34_INTERNAL_5a4ea874_4_k_cu_a80b5f3d6thrust24THRUST_300001_SM_1000_NS12placeholders3_10E
	.align		8
        /*0198*/ 	.dword	_ZN34_INTERNAL_5a4ea874_4_k_cu_a80b5f3d6thrust24THRUST_300001_SM_1000_NS3seqE
	.align		8
        /*01a0*/ 	.dword	_ZN34_INTERNAL_5a4ea874_4_k_cu_a80b5f3d6thrust24THRUST_300001_SM_1000_NS6deviceE


//--------------------- .nv.constant3             --------------------------
	.section	.nv.constant3,"a",@progbits
	.align	8
.nv.constant3:
	.type		__cr_lgamma_table,@object
	.size		__cr_lgamma_table,(.L_8 - __cr_lgamma_table)
__cr_lgamma_table:
        /*0000*/ 	.byte	0x00, 0x00, 0x00, 0x00, 0x00, 0x00, 0x00, 0x00, 0x00, 0x00, 0x00, 0x00, 0x00, 0x00, 0x00, 0x00
        /*0010*/ 	.byte	0xef, 0x39, 0xfa, 0xfe, 0x42, 0x2e, 0xe6, 0x3f, 0x02, 0x20, 0x2a, 0xfa, 0x0b, 0xab, 0xfc, 0x3f
        /*0020*/ 	.byte	0xf9, 0x2c, 0x92, 0x7c, 0xa7, 0x6c, 0x09, 0x40, 0xc9, 0x79, 0x44, 0x3c, 0x64, 0x26, 0x13, 0x40
        /*0030*/ 	.byte	0xca, 0x01, 0xcf, 0x3a, 0x27, 0x51, 0x1a, 0x40, 0x30, 0xcc, 0x2d, 0xf3, 0xe1, 0x0c, 0x21, 0x40
        /*0040*/ 	.byte	0x0d, 0xb7, 0xfc, 0x82, 0x8e, 0x35, 0x25, 0x40
.L_8:


//--------------------- .text._ZN3cub18CUB_300001_SM_10006detail6reduce28DeviceReduceSingleTileKernelINS2_10policy_hubIiyN4cuda3std3__44plusIiEEE10Policy1000EPiSC_iS9_iiNS7_10__identityEEEvT0_T1_T2_T3_T4_T6_ --------------------------
	.section	.text._ZN3cub18CUB_300001_SM_10006detail6reduce28DeviceReduceSingleTileKernelINS2_10policy_hubIiyN4cuda3std3__44plusIiEEE10Policy1000EPiSC_iS9_iiNS7_10__identityEEEvT0_T1_T2_T3_T4_T6_,"ax",@progbits
	.align	128
        .global         _ZN3cub18CUB_300001_SM_10006detail6reduce28DeviceReduceSingleTileKernelINS2_10policy_hubIiyN4cuda3std3__44plusIiEEE10Policy1000EPiSC_iS9_iiNS7_10__identityEEEvT0_T1_T2_T3_T4_T6_
        .type           _ZN3cub18CUB_300001_SM_10006detail6reduce28DeviceReduceSingleTileKernelINS2_10policy_hubIiyN4cuda3std3__44plusIiEEE10Policy1000EPiSC_iS9_iiNS7_10__identityEEEvT0_T1_T2_T3_T4_T6_,@function
        .size           _ZN3cub18CUB_300001_SM_10006detail6reduce28DeviceReduceSingleTileKernelINS2_10policy_hubIiyN4cuda3std3__44plusIiEEE10Policy1000EPiSC_iS9_iiNS7_10__identityEEEvT0_T1_T2_T3_T4_T6_,(.L_x_956 - _ZN3cub18CUB_300001_SM_10006detail6reduce28DeviceReduceSingleTileKernelINS2_10policy_hubIiyN4cuda3std3__44plusIiEEE10Policy1000EPiSC_iS9_iiNS7_10__identityEEEvT0_T1_T2_T3_T4_T6_)
        .other          _ZN3cub18CUB_300001_SM_10006detail6reduce28DeviceReduceSingleTileKernelINS2_10policy_hubIiyN4cuda3std3__44plusIiEEE10Policy1000EPiSC_iS9_iiNS7_10__identityEEEvT0_T1_T2_T3_T4_T6_,@"STO_CUDA_ENTRY STV_DEFAULT"
_ZN3cub18CUB_300001_SM_10006detail6reduce28DeviceReduceSingleTileKernelINS2_10policy_hubIiyN4cuda3std3__44plusIiEEE10Policy1000EPiSC_iS9_iiNS7_10__identityEEEvT0_T1_T2_T3_T4_T6_:
.text._ZN3cub18CUB_300001_SM_10006detail6reduce28DeviceReduceSingleTileKernelINS2_10policy_hubIiyN4cuda3std3__44plusIiEEE10Policy1000EPiSC_iS9_iiNS7_10__identityEEEvT0_T1_T2_T3_T4_T6_:
[----:B------:R-:W-:Y:S01]  /*0000*/  LDC R1, c[0x0][0x37c] ;  /* 0x0000df00ff017b82 */ /* 0x000fe20000000800 */
[----:B------:R-:W0:Y:S01]  /*0010*/  LDCU UR4, c[0x0][0x390] ;  /* 0x00007200ff0477ac */ /* 0x000e220008000800 */
[----:B------:R-:W1:Y:S01]  /*0020*/  LDCU.64 UR6, c[0x0][0x358] ;  /* 0x00006b00ff0677ac */ /* 0x000e620008000a00 */
[----:B0-----:R-:W-:-:S05]  /*0030*/  IMAD.U32 R20, RZ, RZ, UR4 ;  /* 0x00000004ff147e24 */ /* 0x001fca000f8e00ff */
[----:B------:R-:W-:-:S13]  /*0040*/  ISETP.NE.AND P0, PT, R20, RZ, PT ;  /* 0x000000ff1400720c */ /* 0x000fda0003f05270 */
[----:B-1----:R-:W-:Y:S05]  /*0050*/  @P0 BRA `(.L_x_0) ;  /* 0x00000000001c0947 */ /* 0x002fea0003800000 */
[----:B------:R-:W0:Y:S02]  /*0060*/  S2R R0, SR_TID.X ;  /* 0x0000000000007919 */ /* 0x000e240000002100 */
[----:B0-----:R-:W-:-:S13]  /*0070*/  ISETP.NE.AND P0, PT, R0, RZ, PT ;  /* 0x000000ff0000720c */ /* 0x001fda0003f05270 */
[----:B------:R-:W-:Y:S05]  /*0080*/  @P0 EXIT ;  /* 0x000000000000094d */ /* 0x000fea0003800000 */
[----:B------:R-:W0:Y:S08]  /*0090*/  LDC R5, c[0x0][0x398] ;  /* 0x0000e600ff057b82 */ /* 0x000e300000000800 */
[----:B------:R-:W0:Y:S02]  /*00a0*/  LDC.64 R2, c[0x0][0x388] ;  /* 0x0000e200ff027b82 */ /* 0x000e240000000a00 */
[----:B0-----:R-:W-:Y:S01]  /*00b0*/  STG.E desc[UR6][R2.64], R5 ;  /* 0x0000000502007986 */ /* 0x001fe2000c101906 */
[----:B------:R-:W-:Y:S05]  /*00c0*/  EXIT ;  /* 0x000000000000794d */ /* 0x000fea0003800000 */
.L_x_0:
[----:B------:R-:W0:Y:S01]  /*00d0*/  LDCU UR4, c[0x0][0x380] ;  /* 0x00007000ff0477ac */ /* 0x000e220008000800 */
[----:B------:R-:W-:Y:S01]  /*00e0*/  BSSY.RECONVERGENT B0, `(.L_x_1) ;  /* 0x0000385000007945 */ /* 0x000fe20003800200 */
[----:B0-----:R-:W-:-:S09]  /*00f0*/  ULOP3.LUT UP0, URZ, UR4, 0xf, URZ, 0xc0, !UPT ;  /* 0x0000000f04ff7892 */ /* 0x001fd2000f80c0ff */
[----:B------:R-:W-:Y:S05]  /*0100*/  BRA.U UP0, `(.L_x_2) ;  /* 0x0000001900d87547 */ /* 0x000fea000b800000 */
[----:B------:R-:W-:-:S13]  /*0110*/  ISETP.GT.AND P0, PT, R20, 0xfff, PT ;  /* 0x00000fff1400780c */ /* 0x000fda0003f04270 */
[----:B------:R-:W-:Y:S05]  /*0120*/  @P0 BRA `(.L_x_3) ;  /* 0x0000000c008c0947 */ /* 0x000fea0003800000 */
[----:B------:R-:W0:Y:S01]  /*0130*/  S2R R9, SR_TID.X ;  /* 0x0000000000097919 */ /* 0x000e220000002100 */
[----:B------:R-:W-:Y:S01]  /*0140*/  BSSY.RECONVERGENT B1, `(.L_x_4) ;  /* 0x0000009000017945 */ /* 0x000fe20003800200 */
[----:B------:R-:W-:Y:S01]  /*0150*/  IMAD.MOV.U32 R0, RZ, RZ, RZ ;  /* 0x000000ffff007224 */ /* 0x000fe200078e00ff */
[----:B0-----:R-:W-:Y:S01]  /*0160*/  ISETP.GE.AND P0, PT, R9, R20, PT ;  /* 0x000000140900720c */ /* 0x001fe20003f06270 */
[----:B------:R-:W-:-:S12]  /*0170*/  IMAD.MOV.U32 R11, RZ, RZ, R9 ;  /* 0x000000ffff0b7224 */ /* 0x000fd800078e0009 */
[----:B------:R-:W-:Y:S05]  /*0180*/  @P0 BRA `(.L_x_5) ;  /* 0x0000000000100947 */ /* 0x000fea0003800000 */
[----:B------:R-:W0:Y:S02]  /*0190*/  LDC.64 R2, c[0x0][0x380] ;  /* 0x0000e000ff027b82 */ /* 0x000e240000000a00 */
[----:B0-----:R-:W-:-:S05]  /*01a0*/  IMAD.WIDE.U32 R2, R9, 0x4, R2 ;  /* 0x0000000409027825 */ /* 0x001fca00078e0002 */
[----:B------:R0:W5:Y:S01]  /*01b0*/  LDG.E.CONSTANT R0, desc[UR6][R2.64] ;  /* 0x0000000602007981 */ /* 0x000162000c1e9900 */
[----:B------:R-:W-:-:S07]  /*01c0*/  VIADD R11, R9, 0x100 ;  /* 0x00000100090b7836 */ /* 0x000fce0000000000 */
.L_x_5:
[----:B------:R-:W-:Y:S05]  /*01d0*/  BSYNC.RECONVERGENT B1 ;  /* 0x0000000000017941 */ /* 0x000fea0003800200 */
.L_x_4:
[----:B------:R-:W-:Y:S01]  /*01e0*/  ISETP.GE.AND P0, PT, R11, R20, PT ;  /* 0x000000140b00720c */ /* 0x000fe20003f06270 */
[----:B------:R-:W-:-:S12]  /*01f0*/  BSSY.RECONVERGENT B1, `(.L_x_6) ;  /* 0x0000066000017945 */ /* 0x000fd80003800200 */
[----:B------:R-:W-:Y:S05]  /*0200*/  @P0 BRA `(.L_x_7) ;  /* 0x0000000400900947 */ /* 0x000fea0003800000 */
[----:B0-----:R-:W-:Y:S01]  /*0210*/  LOP3.LUT R3, RZ, R11, RZ, 0x33, !PT ;  /* 0x0000000bff037212 */ /* 0x001fe200078e33ff */
[----:B------:R-:W-:Y:S04]  /*0220*/  BSSY.RECONVERGENT B2, `(.L_x_8) ;  /* 0x0000015000027945 */ /* 0x000fe80003800200 */
[----:B------:R-:W-:-:S05]  /*0230*/  IMAD.IADD R4, R3, 0x1, R20 ;  /* 0x0000000103047824 */ /* 0x000fca00078e0214 */
[C---:B------:R-:W-:Y:S02]  /*0240*/  LOP3.LUT R2, R4.reuse, 0x300, RZ, 0xc0, !PT ;  /* 0x0000030004027812 */ /* 0x040fe400078ec0ff */
[----:B------:R-:W-:Y:S02]  /*0250*/  ISETP.GE.U32.AND P1, PT, R4, 0x300, PT ;  /* 0x000003000400780c */ /* 0x000fe40003f26070 */
[----:B------:R-:W-:-:S13]  /*0260*/  ISETP.NE.AND P0, PT, R2, 0x300, PT ;  /* 0x000003000200780c */ /* 0x000fda0003f05270 */
[----:B------:R-:W-:Y:S05]  /*0270*/  @!P0 BRA `(.L_x_9) ;  /* 0x00000000003c8947 */ /* 0x000fea0003800000 */
[----:B------:R-:W0:Y:S01]  /*0280*/  LDC.64 R2, c[0x0][0x380] ;  /* 0x0000e000ff027b82 */ /* 0x000e220000000a00 */
[----:B------:R-:W-:-:S04]  /*0290*/  LEA.HI R4, R4, 0x1, RZ, 0x18 ;  /* 0x0000000104047811 */ /* 0x000fc800078fc0ff */
[----:B------:R-:W-:-:S05]  /*02a0*/  LOP3.LUT R4, R4, 0x3, RZ, 0xc0, !PT ;  /* 0x0000000304047812 */ /* 0x000fca00078ec0ff */
[----:B------:R-:W-:Y:S02]  /*02b0*/  IMAD.MOV R4, RZ, RZ, -R4 ;  /* 0x000000ffff047224 */ /* 0x000fe400078e0a04 */
[----:B0-----:R-:W-:-:S04]  /*02c0*/  IMAD.WIDE.U32 R2, R11, 0x4, R2 ;  /* 0x000000040b027825 */ /* 0x001fc800078e0002 */
[----:B------:R-:W-:-:S07]  /*02d0*/  IMAD.MOV.U32 R5, RZ, RZ, R3 ;  /* 0x000000ffff057224 */ /* 0x000fce00078e0003 */
.L_x_10:
[----:B------:R-:W-:-:S06]  /*02e0*/  IMAD.MOV.U32 R3, RZ, RZ, R5 ;  /* 0x000000ffff037224 */ /* 0x000fcc00078e0005 */
[----:B------:R0:W2:Y:S01]  /*02f0*/  LDG.E.CONSTANT R3, desc[UR6][R2.64] ;  /* 0x0000000602037981 */ /* 0x0000a2000c1e9900 */
[----:B------:R-:W-:Y:S02]  /*0300*/  VIADD R4, R4, 0x1 ;  /* 0x0000000104047836 */ /* 0x000fe40000000000 */
[----:B------:R-:W-:-:S03]  /*0310*/  VIADD R11, R11, 0x100 ;  /* 0x000001000b0b7836 */ /* 0x000fc60000000000 */
[----:B------:R-:W-:Y:S02]  /*0320*/  ISETP.NE.AND P0, PT, R4, RZ, PT ;  /* 0x000000ff0400720c */ /* 0x000fe40003f05270 */
[----:B0-----:R-:W-:-:S05]  /*0330*/  IADD3 R2, P2, PT, R2, 0x400, RZ ;  /* 0x0000040002027810 */ /* 0x001fca0007f5e0ff */
[----:B------:R-:W-:Y:S02]  /*0340*/  IMAD.X R5, RZ, RZ, R5, P2 ;  /* 0x000000ffff057224 */ /* 0x000fe400010e0605 */
[----:B--2--5:R-:W-:-:S04]  /*0350*/  IMAD.IADD R0, R3, 0x1, R0 ;  /* 0x0000000103007824 */ /* 0x024fc800078e0200 */
[----:B------:R-:W-:Y:S05]  /*0360*/  @P0 BRA `(.L_x_10) ;  /* 0xfffffffc00dc0947 */ /* 0x000fea000383ffff */
.L_x_9:
[----:B------:R-:W-:Y:S05]  /*0370*/  BSYNC.RECONVERGENT B2 ;  /* 0x0000000000027941 */ /* 0x000fea0003800200 */
.L_x_8:
[----:B------:R-:W-:Y:S05]  /*0380*/  @!P1 BRA `(.L_x_7) ;  /* 0x0000000400309947 */ /* 0x000fea0003800000 */
[----:B------:R-:W-:Y:S01]  /*0390*/  IMAD.IADD R2, R20, 0x1, -R11 ;  /* 0x0000000114027824 */ /* 0x000fe200078e0a0b */
[----:B------:R-:W-:Y:S01]  /*03a0*/  BSSY.RECONVERGENT B2, `(.L_x_11) ;  /* 0x0000029000027945 */ /* 0x000fe20003800200 */
[----:B------:R-:W-:-:S03]  /*03b0*/  PLOP3.LUT P0, PT, PT, PT, PT, 0x80, 0x8 ;  /* 0x000000000008781c */ /* 0x000fc60003f0f070 */
[----:B------:R-:W-:-:S13]  /*03c0*/  ISETP.GT.AND P1, PT, R2, 0xc00, PT ;  /* 0x00000c000200780c */ /* 0x000fda0003f24270 */
[----:B------:R-:W-:Y:S05]  /*03d0*/  @!P1 BRA `(.L_x_12) ;  /* 0x0000000000949947 */ /* 0x000fea0003800000 */
[----:B------:R-:W-:Y:S01]  /*03e0*/  PLOP3.LUT P0, PT, PT, PT, PT, 0x8, 0x80 ;  /* 0x000000000080781c */ /* 0x000fe20003f0e170 */
[----:B------:R-:W-:-:S12]  /*03f0*/  VIADD R8, R20, 0xfffff400 ;  /* 0xfffff40014087836 */ /* 0x000fd80000000000 */
.L_x_13:
[----:B------:R-:W0:Y:S01]  /*0400*/  LDC.64 R4, c[0x0][0x380] ;  /* 0x0000e000ff047b82 */ /* 0x000e220000000a00 */
[C---:B------:R-:W-:Y:S02]  /*0410*/  VIADD R7, R11.reuse, 0x400 ;  /* 0x000004000b077836 */ /* 0x040fe40000000000 */
[C---:B------:R-:W-:Y:S02]  /*0420*/  VIADD R3, R11.reuse, 0x800 ;  /* 0x000008000b037836 */ /* 0x040fe40000000000 */
[----:B0-----:R-:W-:-:S05]  /*0430*/  IMAD.WIDE R22, R11, 0x4, R4 ;  /* 0x000000040b167825 */ /* 0x001fca00078e0204 */
[----:B------:R-:W2:Y:S01]  /*0440*/  LDG.E.CONSTANT R13, desc[UR6][R22.64] ;  /* 0x00000006160d7981 */ /* 0x000ea2000c1e9900 */
[----:B------:R-:W-:-:S03]  /*0450*/  IMAD.WIDE R6, R7, 0x4, R4 ;  /* 0x0000000407067825 */ /* 0x000fc600078e0204 */
[----:B------:R-:W2:Y:S04]  /*0460*/  LDG.E.CONSTANT R10, desc[UR6][R22.64+0x400] ;  /* 0x00040006160a7981 */ /* 0x000ea8000c1e9900 */
[----:B------:R-:W3:Y:S04]  /*0470*/  LDG.E.CONSTANT R12, desc[UR6][R22.64+0x800] ;  /* 0x00080006160c7981 */ /* 0x000ee8000c1e9900 */
[----:B------:R-:W3:Y:S01]  /*0480*/  LDG.E.CONSTANT R19, desc[UR6][R22.64+0xc00] ;  /* 0x000c000616137981 */ /* 0x000ee2000c1e9900 */
[----:B------:R-:W-:-:S03]  /*0490*/  IMAD.WIDE R2, R3, 0x4, R4 ;  /* 0x0000000403027825 */ /* 0x000fc600078e0204 */
[----:B------:R-:W4:Y:S04]  /*04a0*/  LDG.E.CONSTANT R16, desc[UR6][R6.64] ;  /* 0x0000000606107981 */ /* 0x000f28000c1e9900 */
[----:B------:R-:W4:Y:S01]  /*04b0*/  LDG.E.CONSTANT R15, desc[UR6][R6.64+0x400] ;  /* 0x00040006060f7981 */ /* 0x000f22000c1e9900 */
[----:B------:R-:W-:-:S03]  /*04c0*/  VIADD R25, R11, 0xc00 ;  /* 0x00000c000b197836 */ /* 0x000fc60000000000 */
[----:B------:R-:W4:Y:S04]  /*04d0*/  LDG.E.CONSTANT R14, desc[UR6][R6.64+0x800] ;  /* 0x00080006060e7981 */ /* 0x000f28000c1e9900 */
[----:B------:R-:W4:Y:S01]  /*04e0*/  LDG.E.CONSTANT R21, desc[UR6][R6.64+0xc00] ;  /* 0x000c000606157981 */ /* 0x000f22000c1e9900 */
[----:B------:R-:W-:-:S03]  /*04f0*/  IMAD.WIDE R4, R25, 0x4, R4 ;  /* 0x0000000419047825 */ /* 0x000fc600078e0204 */
[----:B------:R-:W4:Y:S04]  /*0500*/  LDG.E.CONSTANT R18, desc[UR6][R2.64] ;  /* 0x0000000602127981 */ /* 0x000f28000c1e9900 */
[----:B------:R-:W4:Y:S04]  /*0510*/  LDG.E.CONSTANT R17, desc[UR6][R2.64+0x400] ;  /* 0x0004000602117981 */ /* 0x000f28000c1e9900 */
[----:B------:R-:W4:Y:S04]  /*0520*/  LDG.E.CONSTANT R23, desc[UR6][R2.64+0x800] ;  /* 0x0008000602177981 */ /* 0x000f28000c1e9900 */
[----:B------:R-:W4:Y:S04]  /*0530*/  LDG.E.CONSTANT R24, desc[UR6][R2.64+0xc00] ;  /* 0x000c000602187981 */ /* 0x000f28000c1e9900 */
[----:B------:R-:W4:Y:S04]  /*0540*/  LDG.E.CONSTANT R25, desc[UR6][R4.64] ;  /* 0x0000000604197981 */ /* 0x000f28000c1e9900 */
[----:B------:R-:W4:Y:S04]  /*0550*/  LDG.E.CONSTANT R26, desc[UR6][R4.64+0x400] ;  /* 0x00040006041a7981 */ /* 0x000f28000c1e9900 */
[----:B------:R-:W4:Y:S04]  /*0560*/  LDG.E.CONSTANT R22, desc[UR6][R4.64+0x800] ;  /* 0x0008000604167981 */ /* 0x000f28000c1e9900 */
[----:B------:R-:W4:Y:S01]  /*0570*/  LDG.E.CONSTANT R27, desc[UR6][R4.64+0xc00] ;  /* 0x000c0006041b7981 */ /* 0x000f22000c1e9900 */
[----:B------:R-:W-:-:S05]  /*0580*/  VIADD R11, R11, 0x1000 ;  /* 0x000010000b0b7836 */ /* 0x000fca0000000000 */
[----:B------:R-:W-:Y:S02]  /*0590*/  ISETP.GE.AND P1, PT, R11, R8, PT ;  /* 0x000000080b00720c */ /* 0x000fe40003f26270 */
[----:B--2--5:R-:W-:-:S04]  /*05a0*/  IADD3 R10, PT, PT, R10, R13, R0 ;  /* 0x0000000d0a0a7210 */ /* 0x024fc80007ffe000 */
[----:B---3--:R-:W-:-:S04]  /*05b0*/  IADD3 R10, PT, PT, R19, R12, R10 ;  /* 0x0000000c130a7210 */ /* 0x008fc80007ffe00a */
[----:B----4-:R-:W-:-:S04]  /*05c0*/  IADD3 R10, PT, PT, R15, R16, R10 ;  /* 0x000000100f0a7210 */ /* 0x010fc80007ffe00a */
[----:B------:R-:W-:-:S04]  /*05d0*/  IADD3 R10, PT, PT, R21, R14, R10 ;  /* 0x0000000e150a7210 */ /* 0x000fc80007ffe00a */
[----:B------:R-:W-:-:S04]  /*05e0*/  IADD3 R10, PT, PT, R17, R18, R10 ;  /* 0x00000012110a7210 */ /* 0x000fc80007ffe00a */
[----:B------:R-:W-:-:S04]  /*05f0*/  IADD3 R10, PT, PT, R24, R23, R10 ;  /* 0x00000017180a7210 */ /* 0x000fc80007ffe00a */
[----:B------:R-:W-:-:S04]  /*0600*/  IADD3 R25, PT, PT, R26, R25, R10 ;  /* 0x000000191a197210 */ /* 0x000fc80007ffe00a */
[----:B------:R-:W-:Y:S01]  /*0610*/  IADD3 R0, PT, PT, R27, R22, R25 ;  /* 0x000000161b007210 */ /* 0x000fe20007ffe019 */
[----:B------:R-:W-:Y:S06]  /*0620*/  @!P1 BRA `(.L_x_13) ;  /* 0xfffffffc00749947 */ /* 0x000fec000383ffff */
.L_x_12:
[----:B------:R-:W-:Y:S05]  /*0630*/  BSYNC.RECONVERGENT B2 ;  /* 0x0000000000027941 */ /* 0x000fea0003800200 */
.L_x_11:
[----:B------:R-:W-:Y:S01]  /*0640*/  IMAD.IADD R2, R20, 0x1, -R11 ;  /* 0x0000000114027824 */ /* 0x000fe200078e0a0b */
[----:B------:R-:W-:Y:S04]  /*0650*/  BSSY.RECONVERGENT B2, `(.L_x_14) ;  /* 0x0000015000027945 */ /* 0x000fe80003800200 */
[----:B------:R-:W-:-:S13]  /*0660*/  ISETP.GT.AND P1, PT, R2, 0x400, PT ;  /* 0x000004000200780c */ /* 0x000fda0003f24270 */
[----:B------:R-:W-:Y:S05]  /*0670*/  @!P1 BRA `(.L_x_15) ;  /* 0x0000000000489947 */ /* 0x000fea0003800000 */
[----:B------:R-:W0:Y:S01]  /*0680*/  LDC.64 R4, c[0x0][0x380] ;  /* 0x0000e000ff047b82 */ /* 0x000e220000000a00 */
[C---:B------:R-:W-:Y:S02]  /*0690*/  VIADD R13, R11.reuse, 0x400 ;  /* 0x000004000b0d7836 */ /* 0x040fe40000000000 */
[----:B0-----:R-:W-:-:S05]  /*06a0*/  IMAD.WIDE R2, R11, 0x4, R4 ;  /* 0x000000040b027825 */ /* 0x001fca00078e0204 */
[----:B------:R-:W2:Y:S01]  /*06b0*/  LDG.E.CONSTANT R7, desc[UR6][R2.64] ;  /* 0x0000000602077981 */ /* 0x000ea2000c1e9900 */
[----:B------:R-:W-:-:S03]  /*06c0*/  IMAD.WIDE R4, R13, 0x4, R4 ;  /* 0x000000040d047825 */ /* 0x000fc600078e0204 */
[----:B------:R-:W2:Y:S04]  /*06d0*/  LDG.E.CONSTANT R6, desc[UR6][R2.64+0x400] ;  /* 0x0004000602067981 */ /* 0x000ea8000c1e9900 */
[----:B------:R-:W3:Y:S04]  /*06e0*/  LDG.E.CONSTANT R13, desc[UR6][R2.64+0x800] ;  /* 0x00080006020d7981 */ /* 0x000ee8000c1e9900 */
[----:B------:R-:W3:Y:S04]  /*06f0*/  LDG.E.CONSTANT R8, desc[UR6][R2.64+0xc00] ;  /* 0x000c000602087981 */ /* 0x000ee8000c1e9900 */
[----:B------:R-:W4:Y:S04]  /*0700*/  LDG.E.CONSTANT R15, desc[UR6][R4.64] ;  /* 0x00000006040f7981 */ /* 0x000f28000c1e9900 */
[----:B------:R-:W4:Y:S04]  /*0710*/  LDG.E.CONSTANT R10, desc[UR6][R4.64+0x400] ;  /* 0x00040006040a7981 */ /* 0x000f28000c1e9900 */
[----:B------:R-:W4:Y:S04]  /*0720*/  LDG.E.CONSTANT R17, desc[UR6][R4.64+0x800] ;  /* 0x0008000604117981 */ /* 0x000f28000c1e9900 */
[----:B------:R-:W4:Y:S01]  /*0730*/  LDG.E.CONSTANT R12, desc[UR6][R4.64+0xc00] ;  /* 0x000c0006040c7981 */ /* 0x000f22000c1e9900 */
[----:B------:R-:W-:Y:S01]  /*0740*/  PLOP3.LUT P0, PT, PT, PT, PT, 0x8, 0x80 ;  /* 0x000000000080781c */ /* 0x000fe20003f0e170 */
[----:B------:R-:W-:Y:S01]  /*0750*/  VIADD R11, R11, 0x800 ;  /* 0x000008000b0b7836 */ /* 0x000fe20000000000 */
[----:B--2--5:R-:W-:-:S04]  /*0760*/  IADD3 R6, PT, PT, R6, R7, R0 ;  /* 0x0000000706067210 */ /* 0x024fc80007ffe000 */
[----:B---3--:R-:W-:-:S04]  /*0770*/  IADD3 R6, PT, PT, R8, R13, R6 ;  /* 0x0000000d08067210 */ /* 0x008fc80007ffe006 */
[----:B----4-:R-:W-:-:S04]  /*0780*/  IADD3 R6, PT, PT, R10, R15, R6 ;  /* 0x0000000f0a067210 */ /* 0x010fc80007ffe006 */
[----:B------:R-:W-:-:S07]  /*0790*/  IADD3 R0, PT, PT, R12, R17, R6 ;  /* 0x000000110c007210 */ /* 0x000fce0007ffe006 */
.L_x_15:
[----:B------:R-:W-:Y:S05]  /*07a0*/  BSYNC.RECONVERGENT B2 ;  /* 0x0000000000027941 */ /* 0x000fea0003800200 */
.L_x_14:
[----:B------:R-:W-:-:S13]  /*07b0*/  ISETP.LT.OR P0, PT, R11, R20, P0 ;  /* 0x000000140b00720c */ /* 0x000fda0000701670 */
[----:B------:R-:W-:Y:S05]  /*07c0*/  @!P0 BRA `(.L_x_7) ;  /* 0x0000000000208947 */ /* 0x000fea0003800000 */
[----:B------:R-:W0:Y:S02]  /*07d0*/  LDC.64 R2, c[0x0][0x380] ;  /* 0x0000e000ff027b82 */ /* 0x000e240000000a00 */
[----:B0-----:R-:W-:-:S05]  /*07e0*/  IMAD.WIDE R2, R11, 0x4, R2 ;  /* 0x000000040b027825 */ /* 0x001fca00078e0202 */
[----:B------:R-:W2:Y:S04]  /*07f0*/  LDG.E.CONSTANT R5, desc[UR6][R2.64] ;  /* 0x0000000602057981 */ /* 0x000ea8000c1e9900 */
[----:B------:R-:W2:Y:S04]  /*0800*/  LDG.E.CONSTANT R4, desc[UR6][R2.64+0x400] ;  /* 0x0004000602047981 */ /* 0x000ea8000c1e9900 */
[----:B------:R-:W3:Y:S04]  /*0810*/  LDG.E.CONSTANT R7, desc[UR6][R2.64+0x800] ;  /* 0x0008000602077981 */ /* 0x000ee8000c1e9900 */
[----:B------:R-:W3:Y:S01]  /*0820*/  LDG.E.CONSTANT R6, desc[UR6][R2.64+0xc00] ;  /* 0x000c000602067981 */ /* 0x000ee2000c1e9900 */
[----:B--2--5:R-:W-:-:S04]  /*0830*/  IADD3 R0, PT, PT, R4, R5, R0 ;  /* 0x0000000504007210 */ /* 0x024fc80007ffe000 */
[----:B---3--:R-:W-:-:S07]  /*0840*/  IADD3 R0, PT, PT, R6, R7, R0 ;  /* 0x0000000706007210 */ /* 0x008fce0007ffe000 */
.L_x_7:
[----:B------:R-:W-:Y:S05]  /*0850*/  BSYNC.RECONVERGENT B1 ;  /* 0x0000000000017941 */ /* 0x000fea0003800200 */
.L_x_6:
[----:B------:R-:W-:-:S13]  /*0860*/  ISETP.GE.AND P0, PT, R20, 0x100, PT ;  /* 0x000001001400780c */ /* 0x000fda0003f06270 */
[----:B------:R-:W-:Y:S05]  /*0870*/  @!P0 BRA `(.L_x_16) ;  /* 0x0000000000ac8947 */ /* 0x000fea0003800000 */
[----:B------:R-:W1:Y:S01]  /*0880*/  S2R R6, SR_LANEID ;  /* 0x0000000000067919 */ /* 0x000e620000000000 */
[----:B0----5:R-:W0:Y:S01]  /*0890*/  SHFL.DOWN PT, R2, R0, 0x1, 0x1f ;  /* 0x08201f0000027f89 */ /* 0x021e2200000e0000 */
[C---:B-1----:R-:W-:Y:S02]  /*08a0*/  ISETP.GT.AND P0, PT, R6.reuse, 0x1e, PT ;  /* 0x0000001e0600780c */ /* 0x042fe40003f04270 */
[----:B------:R-:W-:Y:S02]  /*08b0*/  ISETP.NE.AND P1, PT, R6, RZ, PT ;  /* 0x000000ff0600720c */ /* 0x000fe40003f25270 */
[----:B0-----:R-:W-:Y:S02]  /*08c0*/  SEL R3, R2, RZ, !P0 ;  /* 0x000000ff02037207 */ /* 0x001fe40004000000 */
[----:B------:R-:W-:-:S03]  /*08d0*/  ISETP.GT.AND P0, PT, R6, 0x1d, PT ;  /* 0x0000001d0600780c */ /* 0x000fc60003f04270 */
[----:B------:R-:W-:-:S05]  /*08e0*/  IMAD.IADD R3, R3, 0x1, R0 ;  /* 0x0000000103037824 */ /* 0x000fca00078e0200 */
[----:B------:R-:W0:Y:S01]  /*08f0*/  SHFL.DOWN PT, R2, R3, 0x2, 0x1f ;  /* 0x08401f0003027f89 */ /* 0x000e2200000e0000 */
[----:B------:R-:W1:Y:S01]  /*0900*/  @!P1 S2R R7, SR_CgaCtaId ;  /* 0x0000000000079919 */ /* 0x000e620000008800 */
[----:B0-----:R-:W-:Y:S02]  /*0910*/  SEL R2, R2, RZ, !P0 ;  /* 0x000000ff02027207 */ /* 0x001fe40004000000 */
[----:B------:R-:W-:-:S03]  /*0920*/  ISETP.GT.AND P0, PT, R6, 0x1b, PT ;  /* 0x0000001b0600780c */ /* 0x000fc60003f04270 */
[----:B------:R-:W-:-:S05]  /*0930*/  IMAD.IADD R2, R3, 0x1, R2 ;  /* 0x0000000103027824 */ /* 0x000fca00078e0202 */
[----:B------:R-:W0:Y:S02]  /*0940*/  SHFL.DOWN PT, R4, R2, 0x4, 0x1f ;  /* 0x08801f0002047f89 */ /* 0x000e2400000e0000 */
[----:B0-----:R-:W-:Y:S02]  /*0950*/  SEL R5, R4, RZ, !P0 ;  /* 0x000000ff04057207 */ /* 0x001fe40004000000 */
[----:B------:R-:W-:Y:S02]  /*0960*/  ISETP.GT.AND P0, PT, R6, 0x17, PT ;  /* 0x000000170600780c */ /* 0x000fe40003f04270 */
[----:B------:R-:W-:Y:S01]  /*0970*/  @!P1 MOV R4, 0x400 ;  /* 0x0000040000049802 */ /* 0x000fe20000000f00 */
[----:B------:R-:W-:Y:S01]  /*0980*/  IMAD.IADD R5, R2, 0x1, R5 ;  /* 0x0000000102057824 */ /* 0x000fe200078e0205 */
[----:B------:R-:W-:Y:S02]  /*0990*/  @!P1 SHF.R.U32.HI R2, RZ, 0x3, R9 ;  /* 0x00000003ff029819 */ /* 0x000fe40000011609 */
[----:B-1----:R-:W-:-:S02]  /*09a0*/  @!P1 LEA R7, R7, R4, 0x18 ;  /* 0x0000000407079211 */ /* 0x002fc400078ec0ff */
[----:B------:R-:W0:Y:S01]  /*09b0*/  SHFL.DOWN PT, R0, R5, 0x8, 0x1f ;  /* 0x09001f0005007f89 */ /* 0x000e2200000e0000 */
[----:B------:R-:W-:-:S05]  /*09c0*/  @!P1 LOP3.LUT R2, R2, 0x7c, RZ, 0xc0, !PT ;  /* 0x0000007c02029812 */ /* 0x000fca00078ec0ff */
[----:B------:R-:W-:Y:S01]  /*09d0*/  @!P1 IMAD.IADD R2, R2, 0x1, R7 ;  /* 0x0000000102029824 */ /* 0x000fe200078e0207 */
[----:B0-----:R-:W-:Y:S02]  /*09e0*/  SEL R0, R0, RZ, !P0 ;  /* 0x000000ff00007207 */ /* 0x001fe40004000000 */
[----:B------:R-:W-:-:S03]  /*09f0*/  ISETP.GT.AND P0, PT, R6, 0xf, PT ;  /* 0x0000000f0600780c */ /* 0x000fc60003f04270 */
[----:B------:R-:W-:-:S05]  /*0a00*/  IMAD.IADD R0, R5, 0x1, R0 ;  /* 0x0000000105007824 */ /* 0x000fca00078e0200 */
[----:B------:R-:W0:Y:S02]  /*0a10*/  SHFL.DOWN PT, R3, R0, 0x10, 0x1f ;  /* 0x0a001f0000037f89 */ /* 0x000e2400000e0000 */
[----:B0-----:R-:W-:Y:S02]  /*0a20*/  SEL R3, R3, RZ, !P0 ;  /* 0x000000ff03037207 */ /* 0x001fe40004000000 */
[----:B------:R-:W-:-:S03]  /*0a30*/  ISETP.NE.AND P0, PT, R9, RZ, PT ;  /* 0x000000ff0900720c */ /* 0x000fc60003f05270 */
[----:B------:R-:W-:-:S05]  /*0a40*/  IMAD.IADD R3, R0, 0x1, R3 ;  /* 0x0000000100037824 */ /* 0x000fca00078e0203 */
[----:B------:R0:W-:Y:S01]  /*0a50*/  @!P1 STS [R2+0x8], R3 ;  /* 0x0000080302009388 */ /* 0x0001e20000000800 */
[----:B------:R-:W-:Y:S06]  /*0a60*/  BAR.SYNC.DEFER_BLOCKING 0x0 ;  /* 0x0000000000007b1d */ /* 0x000fec0000010000 */
[----:B------:R-:W-:Y:S05]  /*0a70*/  @P0 BRA `(.L_x_17) ;  /* 0x0000002c00ac0947 */ /* 0x000fea0003800000 */
[----:B------:R-:W1:Y:S01]  /*0a80*/  S2UR UR5, SR_CgaCtaId ;  /* 0x00000000000579c3 */ /* 0x000e620000008800 */
[----:B------:R-:W-:Y:S02]  /*0a90*/  UMOV UR4, 0x400 ;  /* 0x0000040000047882 */ /* 0x000fe40000000000 */
[----:B-1----:R-:W-:-:S09]  /*0aa0*/  ULEA UR4, UR5, UR4, 0x18 ;  /* 0x0000000405047291 */ /* 0x002fd2000f8ec0ff */
[----:B------:R-:W-:Y:S04]  /*0ab0*/  LDS R0, [UR4+0xc] ;  /* 0x00000c04ff007984 */ /* 0x000fe80008000800 */
[----:B------:R-:W1:Y:S04]  /*0ac0*/  LDS.128 R4, [UR4+0x10] ;  /* 0x00001004ff047984 */ /* 0x000e680008000c00 */
[----:B------:R-:W2:Y:S01]  /*0ad0*/  LDS.64 R8, [UR4+0x20] ;  /* 0x00002004ff087984 */ /* 0x000ea20008000a00 */
[----:B-1----:R-:W-:-:S04]  /*0ae0*/  IADD3 R0, PT, PT, R4, R0, R3 ;  /* 0x0000000004007210 */ /* 0x002fc80007ffe003 */
[----:B------:R-:W-:-:S04]  /*0af0*/  IADD3 R0, PT, PT, R6, R0, R5 ;  /* 0x0000000006007210 */ /* 0x000fc80007ffe005 */
[----:B--2---:R-:W-:-:S05]  /*0b00*/  IADD3 R0, PT, PT, R8, R0, R7 ;  /* 0x0000000008007210 */ /* 0x004fca0007ffe007 */
[----:B0-----:R-:W-:Y:S01]  /*0b10*/  IMAD.IADD R3, R0, 0x1, R9 ;  /* 0x0000000100037824 */ /* 0x001fe200078e0209 */
[----:B------:R-:W-:Y:S06]  /*0b20*/  BRA `(.L_x_17) ;  /* 0x0000002c00807947 */ /* 0x000fec0003800000 */
.L_x_16:
[----:B0-----:R-:W-:Y:S01]  /*0b30*/  LOP3.LUT R2, R9, 0x3e0, RZ, 0xc0, !PT ;  /* 0x000003e009027812 */ /* 0x001fe200078ec0ff */
[----:B------:R-:W0:Y:S03]  /*0b40*/  S2R R8, SR_LANEID ;  /* 0x0000000000087919 */ /* 0x000e260000000000 */
[----:B------:R-:W-:Y:S01]  /*0b50*/  LOP3.LUT R5, RZ, R2, RZ, 0x33, !PT ;  /* 0x00000002ff057212 */ /* 0x000fe200078e33ff */
[----:B------:R-:W-:-:S04]  /*0b60*/  VIADD R3, R2, 0x20 ;  /* 0x0000002002037836 */ /* 0x000fc80000000000 */
[----:B------:R-:W-:Y:S01]  /*0b70*/  IMAD.IADD R5, R5, 0x1, R20 ;  /* 0x0000000105057824 */ /* 0x000fe200078e0214 */
[----:B------:R-:W-:-:S04]  /*0b80*/  ISETP.GT.AND P0, PT, R3, R20, PT ;  /* 0x000000140300720c */ /* 0x000fc80003f04270 */
[----:B------:R-:W-:-:S05]  /*0b90*/  SEL R5, R5, 0x1f, P0 ;  /* 0x0000001f05057807 */ /* 0x000fca0000000000 */
[----:B-----5:R-:W1:Y:S01]  /*0ba0*/  SHFL.DOWN PT, R2, R0, 0x1, R5 ;  /* 0x0820000000027989 */ /* 0x020e6200000e0005 */
[CC--:B0-----:R-:W-:Y:S01]  /*0bb0*/  ISETP.GE.AND P0, PT, R8.reuse, R5.reuse, PT ;  /* 0x000000050800720c */ /* 0x0c1fe20003f06270 */
[C---:B------:R-:W-:Y:S01]  /*0bc0*/  VIADD R4, R8.reuse, 0x2 ;  /* 0x0000000208047836 */ /* 0x040fe20000000000 */
[C---:B------:R-:W-:Y:S01]  /*0bd0*/  ISETP.NE.AND P1, PT, R8.reuse, RZ, PT ;  /* 0x000000ff0800720c */ /* 0x040fe20003f25270 */
[----:B------:R-:W-:Y:S01]  /*0be0*/  VIADD R6, R8, 0x4 ;  /* 0x0000000408067836 */ /* 0x000fe20000000000 */
[----:B-1----:R-:W-:Y:S02]  /*0bf0*/  SEL R3, R2, RZ, !P0 ;  /* 0x000000ff02037207 */ /* 0x002fe40004000000 */
[----:B------:R-:W-:-:S03]  /*0c00*/  ISETP.GT.AND P0, PT, R4, R5, PT ;  /* 0x000000050400720c */ /* 0x000fc60003f04270 */
[----:B------:R-:W-:-:S06]  /*0c10*/  IMAD.IADD R2, R3, 0x1, R0 ;  /* 0x0000000103027824 */ /* 0x000fcc00078e0200 */
[----:B------:R-:W0:Y:S01]  /*0c20*/  @!P1 S2R R10, SR_CgaCtaId ;  /* 0x00000000000a9919 */ /* 0x000e220000008800 */
[----:B------:R-:W-:Y:S01]  /*0c30*/  @!P1 MOV R7, 0x400 ;  /* 0x0000040000079802 */ /* 0x000fe20000000f00 */
[----:B------:R-:W1:Y:S02]  /*0c40*/  SHFL.DOWN PT, R3, R2, 0x2, R5 ;  /* 0x0840000002037989 */ /* 0x000e6400000e0005 */
[----:B-1----:R-:W-:Y:S02]  /*0c50*/  SEL R3, R3, RZ, !P0 ;  /* 0x000000ff03037207 */ /* 0x002fe40004000000 */
[----:B------:R-:W-:Y:S02]  /*0c60*/  ISETP.GT.AND P0, PT, R6, R5, PT ;  /* 0x000000050600720c */ /* 0x000fe40003f04270 */
[----:B------:R-:W-:Y:S01]  /*0c70*/  @!P1 SHF.R.U32.HI R6, RZ, 0x3, R9 ;  /* 0x00000003ff069819 */ /* 0x000fe20000011609 */
[----:B------:R-:W-:Y:S01]  /*0c80*/  IMAD.IADD R4, R2, 0x1, R3 ;  /* 0x0000000102047824 */ /* 0x000fe200078e0203 */
[----:B0-----:R-:W-:Y:S01]  /*0c90*/  @!P1 LEA R7, R10, R7, 0x18 ;  /* 0x000000070a079211 */ /* 0x001fe200078ec0ff */
[----:B------:R-:W-:Y:S01]  /*0ca0*/  VIADD R2, R8, 0x8 ;  /* 0x0000000808027836 */ /* 0x000fe20000000000 */
[----:B------:R-:W-:-:S02]  /*0cb0*/  @!P1 LOP3.LUT R6, R6, 0x7c, RZ, 0xc0, !PT ;  /* 0x0000007c06069812 */ /* 0x000fc400078ec0ff */
[----:B------:R-:W0:Y:S03]  /*0cc0*/  SHFL.DOWN PT, R3, R4, 0x4, R5 ;  /* 0x0880000004037989 */ /* 0x000e2600000e0005 */
[----:B------:R-:W-:Y:S01]  /*0cd0*/  @!P1 IMAD.IADD R6, R6, 0x1, R7 ;  /* 0x0000000106069824 */ /* 0x000fe200078e0207 */
[----:B0-----:R-:W-:Y:S02]  /*0ce0*/  SEL R3, R3, RZ, !P0 ;  /* 0x000000ff03037207 */ /* 0x001fe40004000000 */
[----:B------:R-:W-:-:S03]  /*0cf0*/  ISETP.GT.AND P0, PT, R2, R5, PT ;  /* 0x000000050200720c */ /* 0x000fc60003f04270 */
[----:B------:R-:W-:Y:S02]  /*0d00*/  IMAD.IADD R0, R4, 0x1, R3 ;  /* 0x0000000104007824 */ /* 0x000fe400078e0203 */
[----:B------:R-:W-:-:S03]  /*0d10*/  VIADD R4, R8, 0x10 ;  /* 0x0000001008047836 */ /* 0x000fc60000000000 */
[----:B------:R-:W0:Y:S02]  /*0d20*/  SHFL.DOWN PT, R3, R0, 0x8, R5 ;  /* 0x0900000000037989 */ /* 0x000e2400000e0005 */
[----:B0-----:R-:W-:Y:S02]  /*0d30*/  SEL R3, R3, RZ, !P0 ;  /* 0x000000ff03037207 */ /* 0x001fe40004000000 */
[----:B------:R-:W-:-:S03]  /*0d40*/  ISETP.GT.AND P0, PT, R4, R5, PT ;  /* 0x000000050400720c */ /* 0x000fc60003f04270 */
[----:B------:R-:W-:-:S05]  /*0d50*/  IMAD.IADD R2, R0, 0x1, R3 ;  /* 0x0000000100027824 */ /* 0x000fca00078e0203 */
[----:B------:R-:W0:Y:S02]  /*0d60*/  SHFL.DOWN PT, R3, R2, 0x10, R5 ;  /* 0x0a00000002037989 */ /* 0x000e2400000e0005 */
[----:B0-----:R-:W-:Y:S02]  /*0d70*/  SEL R3, R3, RZ, !P0 ;  /* 0x000000ff03037207 */ /* 0x001fe40004000000 */
[----:B------:R-:W-:-:S03]  /*0d80*/  ISETP.NE.AND P0, PT, R9, RZ, PT ;  /* 0x000000ff0900720c */ /* 0x000fc60003f05270 */
[----:B------:R-:W-:-:S05]  /*0d90*/  IMAD.IADD R3, R2, 0x1, R3 ;  /* 0x0000000102037824 */ /* 0x000fca00078e0203 */
[----:B------:R4:W-:Y:S01]  /*0da0*/  @!P1 STS [R6+0x8], R3 ;  /* 0x0000080306009388 */ /* 0x0009e20000000800 */
[----:B------:R-:W-:Y:S06]  /*0db0*/  BAR.SYNC.DEFER_BLOCKING 0x0 ;  /* 0x0000000000007b1d */ /* 0x000fec0000010000 */
[----:B------:R-:W-:Y:S05]  /*0dc0*/  @P0 BRA `(.L_x_17) ;  /* 0x0000002800d80947 */ /* 0x000fea0003800000 */
[----:B------:R-:W0:Y:S01]  /*0dd0*/  S2UR UR5, SR_CgaCtaId ;  /* 0x00000000000579c3 */ /* 0x000e220000008800 */
[----:B------:R-:W-:Y:S01]  /*0de0*/  UMOV UR4, 0x400 ;  /* 0x0000040000047882 */ /* 0x000fe20000000000 */
[C---:B------:R-:W-:Y:S02]  /*0df0*/  ISETP.GT.AND P2, PT, R20.reuse, 0x40, PT ;  /* 0x000000401400780c */ /* 0x040fe40003f44270 */
[C---:B------:R-:W-:Y:S02]  /*0e00*/  ISETP.GT.AND P1, PT, R20.reuse, 0x20, PT ;  /* 0x000000201400780c */ /* 0x040fe40003f24270 */
[----:B------:R-:W-:Y:S01]  /*0e10*/  ISETP.GT.AND P3, PT, R20, 0x80, PT ;  /* 0x000000801400780c */ /* 0x000fe20003f64270 */
[----:B0-----:R-:W-:-:S09]  /*0e20*/  ULEA UR4, UR5, UR4, 0x18 ;  /* 0x0000000405047291 */ /* 0x001fd2000f8ec0ff */
[----:B----4-:R-:W0:Y:S04]  /*0e30*/  LDS.128 R4, [UR4+0x10] ;  /* 0x00001004ff047984 */ /* 0x010e280008000c00 */
[----:B------:R-:W1:Y:S04]  /*0e40*/  LDS R0, [UR4+0xc] ;  /* 0x00000c04ff007984 */ /* 0x000e680008000800 */
[----:B------:R-:W2:Y:S01]  /*0e50*/  LDS.64 R8, [UR4+0x20] ;  /* 0x00002004ff087984 */ /* 0x000ea20008000a00 */
[----:B0-----:R-:W-:Y:S02]  /*0e60*/  SEL R4, R4, RZ, P2 ;  /* 0x000000ff04047207 */ /* 0x001fe40001000000 */
[----:B------:R-:W-:-:S02]  /*0e70*/  ISETP.GT.AND P2, PT, R20, 0x60, PT ;  /* 0x000000601400780c */ /* 0x000fc40003f44270 */
[----:B-1----:R-:W-:Y:S02]  /*0e80*/  SEL R0, R0, RZ, P1 ;  /* 0x000000ff00007207 */ /* 0x002fe40000800000 */
[----:B------:R-:W-:Y:S02]  /*0e90*/  SEL R5, R5, RZ, P2 ;  /* 0x000000ff05057207 */ /* 0x000fe40001000000 */
[----:B------:R-:W-:Y:S02]  /*0ea0*/  IADD3 R0, PT, PT, R4, R0, R3 ;  /* 0x0000000004007210 */ /* 0x000fe40007ffe003 */
[----:B------:R-:W-:Y:S02]  /*0eb0*/  ISETP.GT.AND P1, PT, R20, 0xa0, PT ;  /* 0x000000a01400780c */ /* 0x000fe40003f24270 */
[----:B------:R-:W-:Y:S02]  /*0ec0*/  SEL R6, R6, RZ, P3 ;  /* 0x000000ff06067207 */ /* 0x000fe40001800000 */
[----:B------:R-:W-:-:S02]  /*0ed0*/  ISETP.GT.AND P2, PT, R20, 0xc0, PT ;  /* 0x000000c01400780c */ /* 0x000fc40003f44270 */
[----:B------:R-:W-:Y:S02]  /*0ee0*/  ISETP.GT.AND P3, PT, R20, 0xe0, PT ;  /* 0x000000e01400780c */ /* 0x000fe40003f64270 */
[----:B------:R-:W-:Y:S02]  /*0ef0*/  SEL R7, R7, RZ, P1 ;  /* 0x000000ff07077207 */ /* 0x000fe40000800000 */
[----:B------:R-:W-:Y:S02]  /*0f00*/  IADD3 R0, PT, PT, R6, R0, R5 ;  /* 0x0000000006007210 */ /* 0x000fe40007ffe005 */
[----:B--2---:R-:W-:Y:S02]  /*0f10*/  SEL R8, R8, RZ, P2 ;  /* 0x000000ff08087207 */ /* 0x004fe40001000000 */
[----:B------:R-:W-:Y:S02]  /*0f20*/  SEL R9, R9, RZ, P3 ;  /* 0x000000ff09097207 */ /* 0x000fe40001800000 */
[----:B------:R-:W-:-:S05]  /*0f30*/  IADD3 R0, PT, PT, R8, R0, R7 ;  /* 0x0000000008007210 */ /* 0x000fca0007ffe007 */
[----:B------:R-:W-:Y:S01]  /*0f40*/  IMAD.IADD R3, R0, 0x1, R9 ;  /* 0x0000000100037824 */ /* 0x000fe200078e0209 */
[----:B------:R-:W-:Y:S06]  /*0f50*/  BRA `(.L_x_17) ;  /* 0x0000002800747947 */ /* 0x000fec0003800000 */
.L_x_3:
[----:B------:R-:W0:Y:S01]  /*0f60*/  S2R R0, SR_TID.X ;  /* 0x0000000000007919 */ /* 0x000e220000002100 */
[----:B------:R-:W1:Y:S01]  /*0f70*/  LDC.64 R2, c[0x0][0x380] ;  /* 0x0000e000ff027b82 */ /* 0x000e620000000a00 */
[----:B0-----:R-:W-:-:S04]  /*0f80*/  IMAD.SHL.U32 R5, R0, 0x4, RZ ;  /* 0x0000000400057824 */ /* 0x001fc800078e00ff */
[----:B-1----:R-:W-:-:S05]  /*0f90*/  IMAD.WIDE.U32 R2, R5, 0x4, R2 ;  /* 0x0000000405027825 */ /* 0x002fca00078e0002 */
[----:B------:R-:W2:Y:S04]  /*0fa0*/  LDG.E.128.CONSTANT R4, desc[UR6][R2.64] ;  /* 0x0000000602047981 */ /* 0x000ea8000c1e9d00 */
[----:B------:R-:W3:Y:S04]  /*0fb0*/  LDG.E.128.CONSTANT R8, desc[UR6][R2.64+0x1000] ;  /* 0x0010000602087981 */ /* 0x000ee8000c1e9d00 */
[----:B------:R-:W4:Y:S04]  /*0fc0*/  LDG.E.128.CONSTANT R12, desc[UR6][R2.64+0x2000] ;  /* 0x00200006020c7981 */ /* 0x000f28000c1e9d00 */
[----:B------:R-:W5:Y:S01]  /*0fd0*/  LDG.E.128.CONSTANT R16, desc[UR6][R2.64+0x3000] ;  /* 0x0030000602107981 */ /* 0x000f62000c1e9d00 */
[----:B------:R-:W-:Y:S01]  /*0fe0*/  ISETP.GE.U32.AND P0, PT, R20, 0x2000, PT ;  /* 0x000020001400780c */ /* 0x000fe20003f06070 */
[----:B------:R-:W-:Y:S01]  /*0ff0*/  IMAD.MOV.U32 R23, RZ, RZ, 0x1000 ;  /* 0x00001000ff177424 */ /* 0x000fe200078e00ff */
[----:B--2---:R-:W-:-:S04]  /*1000*/  IADD3 R5, PT, PT, R6, R5, R4 ;  /* 0x0000000506057210 */ /* 0x004fc80007ffe004 */
[----:B---3--:R-:W-:-:S04]  /*1010*/  IADD3 R5, PT, PT, R8, R7, R5 ;  /* 0x0000000708057210 */ /* 0x008fc80007ffe005 */
[----:B------:R-:W-:-:S04]  /*1020*/  IADD3 R5, PT, PT, R10, R9, R5 ;  /* 0x000000090a057210 */ /* 0x000fc80007ffe005 */
[----:B----4-:R-:W-:-:S04]  /*1030*/  IADD3 R5, PT, PT, R12, R11, R5 ;  /* 0x0000000b0c057210 */ /* 0x010fc80007ffe005 */
[----:B------:R-:W-:-:S04]  /*1040*/  IADD3 R5, PT, PT, R14, R13, R5 ;  /* 0x0000000d0e057210 */ /* 0x000fc80007ffe005 */
[----:B-----5:R-:W-:-:S04]  /*1050*/  IADD3 R5, PT, PT, R16, R15, R5 ;  /* 0x0000000f10057210 */ /* 0x020fc80007ffe005 */
[----:B------:R-:W-:-:S05]  /*1060*/  IADD3 R5, PT, PT, R18, R17, R5 ;  /* 0x0000001112057210 */ /* 0x000fca0007ffe005 */
[----:B------:R-:W-:Y:S01]  /*1070*/  IMAD.IADD R21, R19, 0x1, R5 ;  /* 0x0000000113157824 */ /* 0x000fe200078e0205 */
[----:B------:R-:W-:Y:S06]  /*1080*/  @!P0 BRA `(.L_x_18) ;  /* 0x00000000005c8947 */ /* 0x000fec0003800000 */
[----:B------:R-:W0:Y:S01]  /*1090*/  LDC R24, c[0x0][0x390] ;  /* 0x0000e400ff187b82 */ /* 0x000e220000000800 */
[----:B------:R-:W-:Y:S02]  /*10a0*/  VIADD R22, R20, 0xfffff000 ;  /* 0xfffff00014167836 */ /* 0x000fe40000000000 */
[----:B------:R-:W-:-:S07]  /*10b0*/  IMAD.MOV.U32 R23, RZ, RZ, 0x1000 ;  /* 0x00001000ff177424 */ /* 0x000fce00078e00ff */
.L_x_20:
[----:B------:R-:W-:-:S05]  /*10c0*/  IMAD.WIDE R26, R23, 0x4, R2 ;  /* 0x00000004171a7825 */ /* 0x000fca00078e0202 */
[----:B------:R-:W2:Y:S04]  /*10d0*/  LDG.E.128.CONSTANT R12, desc[UR6][R26.64] ;  /* 0x000000061a0c7981 */ /* 0x000ea8000c1e9d00 */
[----:B------:R-:W3:Y:S04]  /*10e0*/  LDG.E.128.CONSTANT R16, desc[UR6][R26.64+0x1000] ;  /* 0x001000061a107981 */ /* 0x000ee8000c1e9d00 */
[----:B------:R-:W4:Y:S04]  /*10f0*/  LDG.E.128.CONSTANT R4, desc[UR6][R26.64+0x2000] ;  /* 0x002000061a047981 */ /* 0x000f28000c1e9d00 */
[----:B------:R-:W5:Y:S01]  /*1100*/  LDG.E.128.CONSTANT R8, desc[UR6][R26.64+0x3000] ;  /* 0x003000061a087981 */ /* 0x000f62000c1e9d00 */
[----:B0-----:R-:W-:Y:S01]  /*1110*/  IMAD.MOV.U32 R20, RZ, RZ, R24 ;  /* 0x000000ffff147224 */ /* 0x001fe200078e0018 */
[----:B--2---:R-:W-:-:S04]  /*1120*/  IADD3 R13, PT, PT, R13, R12, R21 ;  /* 0x0000000c0d0d7210 */ /* 0x004fc80007ffe015 */
[----:B------:R-:W-:-:S04]  /*1130*/  IADD3 R13, PT, PT, R15, R14, R13 ;  /* 0x0000000e0f0d7210 */ /* 0x000fc80007ffe00d */
[----:B---3--:R-:W-:-:S04]  /*1140*/  IADD3 R13, PT, PT, R17, R16, R13 ;  /* 0x00000010110d7210 */ /* 0x008fc80007ffe00d */
[----:B------:R-:W-:-:S04]  /*1150*/  IADD3 R13, PT, PT, R19, R18, R13 ;  /* 0x00000012130d7210 */ /* 0x000fc80007ffe00d */
[----:B----4-:R-:W-:Y:S01]  /*1160*/  IADD3 R13, PT, PT, R5, R4, R13 ;  /* 0x00000004050d7210 */ /* 0x010fe20007ffe00d */
[----:B------:R-:W-:-:S03]  /*1170*/  IMAD.IADD R4, R20, 0x1, -R23 ;  /* 0x0000000114047824 */ /* 0x000fc600078e0a17 */
[----:B------:R-:W-:Y:S02]  /*1180*/  IADD3 R13, PT, PT, R7, R6, R13 ;  /* 0x00000006070d7210 */ /* 0x000fe40007ffe00d */
[----:B------:R-:W-:Y:S02]  /*1190*/  ISETP.GE.AND P0, PT, R4, 0x1000, PT ;  /* 0x000010000400780c */ /* 0x000fe40003f06270 */
[----:B-----5:R-:W-:-:S04]  /*11a0*/  IADD3 R13, PT, PT, R9, R8, R13 ;  /* 0x00000008090d7210 */ /* 0x020fc80007ffe00d */
[----:B------:R-:W-:-:S07]  /*11b0*/  IADD3 R21, PT, PT, R11, R10, R13 ;  /* 0x0000000a0b157210 */ /* 0x000fce0007ffe00d */
[----:B------:R-:W-:Y:S05]  /*11c0*/  @!P0 BRA `(.L_x_19) ;  /* 0x0000000400fc8947 */ /* 0x000fea0003800000 */
[----:B------:R-:W-:-:S05]  /*11d0*/  VIADD R23, R23, 0x1000 ;  /* 0x0000100017177836 */ /* 0x000fca0000000000 */
[----:B------:R-:W-:-:S13]  /*11e0*/  ISETP.GT.AND P0, PT, R23, R22, PT ;  /* 0x000000161700720c */ /* 0x000fda0003f04270 */
[----:B------:R-:W-:Y:S05]  /*11f0*/  @!P0 BRA `(.L_x_20) ;  /* 0xfffffffc00b08947 */ /* 0x000fea000383ffff */
.L_x_18:
[----:B------:R-:W-:-:S13]  /*1200*/  ISETP.GE.AND P0, PT, R23, R20, PT ;  /* 0x000000141700720c */ /* 0x000fda0003f06270 */
[----:B------:R-:W-:Y:S05]  /*1210*/  @P0 BRA `(.L_x_19) ;  /* 0x0000000400e80947 */ /* 0x000fea0003800000 */
[----:B------:R-:W-:Y:S01]  /*1220*/  IMAD.IADD R9, R20, 0x1, -R23 ;  /* 0x0000000114097824 */ /* 0x000fe200078e0a17 */
[----:B------:R-:W-:Y:S04]  /*1230*/  BSSY.RECONVERGENT B1, `(.L_x_19) ;  /* 0x0000078000017945 */ /* 0x000fe80003800200 */
[----:B------:R-:W-:-:S13]  /*1240*/  ISETP.GE.AND P0, PT, R0, R9, PT ;  /* 0x000000090000720c */ /* 0x000fda0003f06270 */
[----:B------:R-:W-:Y:S05]  /*1250*/  @P0 BRA `(.L_x_21) ;  /* 0x0000000400d40947 */ /* 0x000fea0003800000 */
[----:B------:R-:W-:Y:S01]  /*1260*/  LOP3.LUT R2, RZ, R0, RZ, 0x33, !PT ;  /* 0x00000000ff027212 */ /* 0x000fe200078e33ff */
[----:B------:R-:W-:Y:S01]  /*1270*/  BSSY.RECONVERGENT B2, `(.L_x_22) ;  /* 0x0000015000027945 */ /* 0x000fe20003800200 */
[----:B------:R-:W-:Y:S02]  /*1280*/  IMAD.MOV.U32 R8, RZ, RZ, R0 ;  /* 0x000000ffff087224 */ /* 0x000fe400078e0000 */
[----:B------:R-:W-:-:S04]  /*1290*/  IADD3 R2, PT, PT, -R23, R20, R2 ;  /* 0x0000001417027210 */ /* 0x000fc80007ffe102 */
[C---:B------:R-:W-:Y:S02]  /*12a0*/  LOP3.LUT R3, R2.reuse, 0x300, RZ, 0xc0, !PT ;  /* 0x0000030002037812 */ /* 0x040fe400078ec0ff */
[----:B------:R-:W-:Y:S02]  /*12b0*/  ISETP.GE.U32.AND P1, PT, R2, 0x300, PT ;  /* 0x000003000200780c */ /* 0x000fe40003f26070 */
[----:B------:R-:W-:-:S13]  /*12c0*/  ISETP.NE.AND P0, PT, R3, 0x300, PT ;  /* 0x000003000300780c */ /* 0x000fda0003f05270 */
[----:B------:R-:W-:Y:S05]  /*12d0*/  @!P0 BRA `(.L_x_23) ;  /* 0x0000000000388947 */ /* 0x000fea0003800000 */
[----:B------:R-:W0:Y:S01]  /*12e0*/  LDC.64 R4, c[0x0][0x380] ;  /* 0x0000e000ff047b82 */ /* 0x000e220000000a00 */
[----:B------:R-:W-:Y:S01]  /*12f0*/  LEA.HI R2, R2, 0x1, RZ, 0x18 ;  /* 0x0000000102027811 */ /* 0x000fe200078fc0ff */
[----:B------:R-:W-:Y:S02]  /*1300*/  IMAD.IADD R7, R0, 0x1, R23 ;  /* 0x0000000100077824 */ /* 0x000fe400078e0217 */
[----:B------:R-:W-:Y:S01]  /*1310*/  IMAD.MOV.U32 R8, RZ, RZ, R0 ;  /* 0x000000ffff087224 */ /* 0x000fe200078e0000 */
[----:B------:R-:W-:-:S05]  /*1320*/  LOP3.LUT R2, R2, 0x3, RZ, 0xc0, !PT ;  /* 0x0000000302027812 */ /* 0x000fca00078ec0ff */
[----:B------:R-:W-:-:S07]  /*1330*/  IMAD.MOV R6, RZ, RZ, -R2 ;  /* 0x000000ffff067224 */ /* 0x000fce00078e0a02 */
.L_x_24:
[----:B0-----:R-:W-:-:S06]  /*1340*/  IMAD.WIDE.U32 R2, R7, 0x4, R4 ;  /* 0x0000000407027825 */ /* 0x001fcc00078e0004 */
[----:B------:R-:W2:Y:S01]  /*1350*/  LDG.E.CONSTANT R2, desc[UR6][R2.64] ;  /* 0x0000000602027981 */ /* 0x000ea2000c1e9900 */
[----:B------:R-:W-:Y:S02]  /*1360*/  VIADD R6, R6, 0x1 ;  /* 0x0000000106067836 */ /* 0x000fe40000000000 */
[----:B------:R-:W-:Y:S02]  /*1370*/  VIADD R8, R8, 0x100 ;  /* 0x0000010008087836 */ /* 0x000fe40000000000 */
[----:B------:R-:W-:Y:S01]  /*1380*/  VIADD R7, R7, 0x100 ;  /* 0x0000010007077836 */ /* 0x000fe20000000000 */
[----:B------:R-:W-:Y:S01]  /*1390*/  ISETP.NE.AND P0, PT, R6, RZ, PT ;  /* 0x000000ff0600720c */ /* 0x000fe20003f05270 */
[----:B--2---:R-:W-:-:S12]  /*13a0*/  IMAD.IADD R21, R2, 0x1, R21 ;  /* 0x0000000102157824 */ /* 0x004fd800078e0215 */
[----:B------:R-:W-:Y:S05]  /*13b0*/  @P0 BRA `(.L_x_24) ;  /* 0xfffffffc00e00947 */ /* 0x000fea000383ffff */
.L_x_23:
[----:B------:R-:W-:Y:S05]  /*13c0*/  BSYNC.RECONVERGENT B2 ;  /* 0x0000000000027941 */ /* 0x000fea0003800200 */
.L_x_22:
[----:B------:R-:W-:Y:S05]  /*13d0*/  @!P1 BRA `(.L_x_21) ;  /* 0x0000000400749947 */ /* 0x000fea0003800000 */
[----:B------:R-:W0:Y:S01]  /*13e0*/  LDCU.64 UR4, c[0x0][0x380] ;  /* 0x00007000ff0477ac */ /* 0x000e220008000a00 */
[----:B------:R-:W-:Y:S01]  /*13f0*/  IMAD.IADD R5, R9, 0x1, -R8 ;  /* 0x0000000109057824 */ /* 0x000fe200078e0a08 */
[C---:B------:R-:W-:Y:S01]  /*1400*/  IADD3 R3, P0, PT, R8.reuse, R23, RZ ;  /* 0x0000001708037210 */ /* 0x040fe20007f1e0ff */
[----:B------:R-:W-:Y:S01]  /*1410*/  BSSY.RECONVERGENT B2, `(.L_x_25) ;  /* 0x0000033000027945 */ /* 0x000fe20003800200 */
[----:B------:R-:W-:Y:S02]  /*1420*/  IMAD.IADD R23, R8, 0x1, R23 ;  /* 0x0000000108177824 */ /* 0x000fe400078e0217 */
[----:B------:R-:W-:Y:S01]  /*1430*/  ISETP.GT.AND P1, PT, R5, 0xc00, PT ;  /* 0x00000c000500780c */ /* 0x000fe20003f24270 */
[----:B------:R-:W-:Y:S01]  /*1440*/  IMAD.X R4, RZ, RZ, RZ, P0 ;  /* 0x000000ffff047224 */ /* 0x000fe200000e06ff */
[----:B0-----:R-:W-:-:S04]  /*1450*/  LEA R2, P0, R3, UR4, 0x2 ;  /* 0x0000000403027c11 */ /* 0x001fc8000f8010ff */
[----:B------:R-:W-:Y:S02]  /*1460*/  LEA.HI.X R3, R3, UR5, R4, 0x2, P0 ;  /* 0x0000000503037c11 */ /* 0x000fe400080f1404 */
[----:B------:R-:W-:-:S05]  /*1470*/  IADD3 R2, P0, PT, R2, 0x800, RZ ;  /* 0x0000080002027810 */ /* 0x000fca0007f1e0ff */
[----:B------:R-:W-:Y:S01]  /*1480*/  IMAD.X R3, RZ, RZ, R3, P0 ;  /* 0x000000ffff037224 */ /* 0x000fe200000e0603 */
[----:B------:R-:W-:Y:S01]  /*1490*/  PLOP3.LUT P0, PT, PT, PT, PT, 0x80, 0x8 ;  /* 0x000000000008781c */ /* 0x000fe20003f0f070 */
[----:B------:R-:W-:-:S12]  /*14a0*/  @!P1 BRA `(.L_x_26) ;  /* 0x0000000000a49947 */ /* 0x000fd80003800000 */
[----:B------:R-:W-:Y:S01]  /*14b0*/  PLOP3.LUT P0, PT, PT, PT, PT, 0x8, 0x80 ;  /* 0x000000000080781c */ /* 0x000fe20003f0e170 */
[----:B------:R-:W-:-:S12]  /*14c0*/  VIADD R11, R9, 0xfffff400 ;  /* 0xfffff400090b7836 */ /* 0x000fd80000000000 */
.L_x_27:
[----:B------:R-:W0:Y:S01]  /*14d0*/  LDC.64 R4, c[0x0][0x380] ;  /* 0x0000e000ff047b82 */ /* 0x000e220000000a00 */
[C---:B------:R-:W-:Y:S01]  /*14e0*/  VIADD R27, R23.reuse, 0x400 ;  /* 0x00000400171b7836 */ /* 0x040fe20000000000 */
[----:B------:R-:W2:Y:S01]  /*14f0*/  LDG.E.CONSTANT R12, desc[UR6][R2.64+-0x400] ;  /* 0xfffc0006020c7981 */ /* 0x000ea2000c1e9900 */
[----:B------:R-:W-:-:S03]  /*1500*/  VIADD R7, R23, 0x800 ;  /* 0x0000080017077836 */ /* 0x000fc60000000000 */
[----:B------:R-:W3:Y:S04]  /*1510*/  LDG.E.CONSTANT R18, desc[UR6][R2.64] ;  /* 0x0000000602127981 */ /* 0x000ee8000c1e9900 */
[----:B------:R-:W3:Y:S04]  /*1520*/  LDG.E.CONSTANT R17, desc[UR6][R2.64+0x400] ;  /* 0x0004000602117981 */ /* 0x000ee8000c1e9900 */
[----:B------:R-:W4:Y:S01]  /*1530*/  LDG.E.CONSTANT R15, desc[UR6][R2.64+0xc00] ;  /* 0x000c0006020f7981 */ /* 0x000f22000c1e9900 */
[----:B------:R-:W-:-:S03]  /*1540*/  VIADD R29, R23, 0xc00 ;  /* 0x00000c00171d7836 */ /* 0x000fc60000000000 */
[----:B------:R-:W5:Y:S04]  /*1550*/  LDG.E.CONSTANT R14, desc[UR6][R2.64+0x1000] ;  /* 0x00100006020e7981 */ /* 0x000f68000c1e9900 */
[----:B------:R-:W5:Y:S01]  /*1560*/  LDG.E.CONSTANT R13, desc[UR6][R2.64+0x1400] ;  /* 0x00140006020d7981 */ /* 0x000f62000c1e9900 */
[----:B0-----:R-:W-:-:S03]  /*1570*/  IMAD.WIDE.U32 R24, R23, 0x4, R4 ;  /* 0x0000000417187825 */ /* 0x001fc600078e0004 */
[----:B------:R-:W5:Y:S04]  /*1580*/  LDG.E.CONSTANT R19, desc[UR6][R2.64+0x1c00] ;  /* 0x001c000602137981 */ /* 0x000f68000c1e9900 */
[----:B------:R-:W2:Y:S01]  /*1590*/  LDG.E.CONSTANT R10, desc[UR6][R24.64] ;  /* 0x00000006180a7981 */ /* 0x000ea2000c1e9900 */
[----:B------:R-:W-:-:S03]  /*15a0*/  IMAD.WIDE.U32 R26, R27, 0x4, R4 ;  /* 0x000000041b1a7825 */ /* 0x000fc600078e0004 */
[----:B------:R-:W5:Y:S01]  /*15b0*/  LDG.E.CONSTANT R20, desc[UR6][R2.64+0x2400] ;  /* 0x0024000602147981 */ /* 0x000f62000c1e9900 */
[----:B------:R-:W-:-:S03]  /*15c0*/  IMAD.WIDE.U32 R6, R7, 0x4, R4 ;  /* 0x0000000407067825 */ /* 0x000fc600078e0004 */
[----:B------:R-:W4:Y:S01]  /*15d0*/  LDG.E.CONSTANT R16, desc[UR6][R26.64] ;  /* 0x000000061a107981 */ /* 0x000f22000c1e9900 */
[----:B------:R-:W-:-:S03]  /*15e0*/  IMAD.WIDE.U32 R4, R29, 0x4, R4 ;  /* 0x000000041d047825 */ /* 0x000fc600078e0004 */
[----:B------:R-:W5:Y:S04]  /*15f0*/  LDG.E.CONSTANT R6, desc[UR6][R6.64] ;  /* 0x0000000606067981 */ /* 0x000f68000c1e9900 */
[----:B------:R-:W5:Y:S04]  /*1600*/  LDG.E.CONSTANT R25, desc[UR6][R2.64+0x2000] ;  /* 0x0020000602197981 */ /* 0x000f68000c1e9900 */
[----:B------:R0:W5:Y:S04]  /*1610*/  LDG.E.CONSTANT R5, desc[UR6][R4.64] ;  /* 0x0000000604057981 */ /* 0x000168000c1e9900 */
[----:B------:R-:W5:Y:S04]  /*1620*/  LDG.E.CONSTANT R24, desc[UR6][R2.64+0x2c00] ;  /* 0x002c000602187981 */ /* 0x000f68000c1e9900 */
[----:B------:R-:W5:Y:S04]  /*1630*/  LDG.E.CONSTANT R27, desc[UR6][R2.64+0x3000] ;  /* 0x00300006021b7981 */ /* 0x000f68000c1e9900 */
[----:B------:R1:W5:Y:S01]  /*1640*/  LDG.E.CONSTANT R22, desc[UR6][R2.64+0x3400] ;  /* 0x0034000602167981 */ /* 0x000362000c1e9900 */
[----:B------:R-:W-:-:S05]  /*1650*/  VIADD R8, R8, 0x1000 ;  /* 0x0000100008087836 */ /* 0x000fca0000000000 */
[----:B------:R-:W-:Y:S02]  /*1660*/  ISETP.GE.AND P1, PT, R8, R11, PT ;  /* 0x0000000b0800720c */ /* 0x000fe40003f26270 */
[----:B0-----:R-:W-:Y:S01]  /*1670*/  IADD3 R4, P2, PT, R2, 0x4000, RZ ;  /* 0x0000400002047810 */ /* 0x001fe20007f5e0ff */
[----:B------:R-:W-:-:S04]  /*1680*/  VIADD R23, R23, 0x1000 ;  /* 0x0000100017177836 */ /* 0x000fc80000000000 */
[----:B-1----:R-:W-:Y:S02]  /*1690*/  IMAD.X R3, RZ, RZ, R3, P2 ;  /* 0x000000ffff037224 */ /* 0x002fe400010e0603 */
[----:B------:R-:W-:Y:S01]  /*16a0*/  IMAD.MOV.U32 R2, RZ, RZ, R4 ;  /* 0x000000ffff027224 */ /* 0x000fe200078e0004 */
[----:B--2---:R-:W-:-:S04]  /*16b0*/  IADD3 R10, PT, PT, R12, R10, R21 ;  /* 0x0000000a0c0a7210 */ /* 0x004fc80007ffe015 */
[----:B---3--:R-:W-:-:S04]  /*16c0*/  IADD3 R10, PT, PT, R17, R18, R10 ;  /* 0x00000012110a7210 */ /* 0x008fc80007ffe00a */
[----:B----4-:R-:W-:-:S04]  /*16d0*/  IADD3 R10, PT, PT, R15, R16, R10 ;  /* 0x000000100f0a7210 */ /* 0x010fc80007ffe00a */
[----:B-----5:R-:W-:-:S04]  /*16e0*/  IADD3 R10, PT, PT, R13, R14, R10 ;  /* 0x0000000e0d0a7210 */ /* 0x020fc80007ffe00a */
[----:B------:R-:W-:-:S04]  /*16f0*/  IADD3 R6, PT, PT, R19, R6, R10 ;  /* 0x0000000613067210 */ /* 0x000fc80007ffe00a */
[----:B------:R-:W-:-:S04]  /*1700*/  IADD3 R6, PT, PT, R20, R25, R6 ;  /* 0x0000001914067210 */ /* 0x000fc80007ffe006 */
[----:B------:R-:W-:-:S04]  /*1710*/  IADD3 R5, PT, PT, R24, R5, R6 ;  /* 0x0000000518057210 */ /* 0x000fc80007ffe006 */
[----:B------:R-:W-:Y:S01]  /*1720*/  IADD3 R21, PT, PT, R22, R27, R5 ;  /* 0x0000001b16157210 */ /* 0x000fe20007ffe005 */
[----:B------:R-:W-:Y:S06]  /*1730*/  @!P1 BRA `(.L_x_27) ;  /* 0xfffffffc00649947 */ /* 0x000fec000383ffff */
.L_x_26:
[----:B------:R-:W-:Y:S05]  /*1740*/  BSYNC.RECONVERGENT B2 ;  /* 0x0000000000027941 */ /* 0x000fea0003800200 */
.L_x_25:
[----:B------:R-:W-:Y:S01]  /*1750*/  IMAD.IADD R4, R9, 0x1, -R8 ;  /* 0x0000000109047824 */ /* 0x000fe200078e0a08 */
[----:B------:R-:W-:Y:S04]  /*1760*/  BSSY.RECONVERGENT B2, `(.L_x_28) ;  /* 0x000001a000027945 */ /* 0x000fe80003800200 */
[----:B------:R-:W-:-:S13]  /*1770*/  ISETP.GT.AND P1, PT, R4, 0x400, PT ;  /* 0x000004000400780c */ /* 0x000fda0003f24270 */
[----:B------:R-:W-:Y:S05]  /*1780*/  @!P1 BRA `(.L_x_29) ;  /* 0x00000000005c9947 */ /* 0x000fea0003800000 */
[----:B------:R-:W0:Y:S01]  /*1790*/  LDC.64 R6, c[0x0][0x380] ;  /* 0x0000e000ff067b82 */ /* 0x000e220000000a00 */
[C---:B------:R-:W-:Y:S01]  /*17a0*/  VIADD R11, R23.reuse, 0x400 ;  /* 0x00000400170b7836 */ /* 0x040fe20000000000 */
[----:B------:R-:W2:Y:S04]  /*17b0*/  LDG.E.CONSTANT R10, desc[UR6][R2.64+-0x400] ;  /* 0xfffc0006020a7981 */ /* 0x000ea8000c1e9900 */
[----:B------:R-:W3:Y:S04]  /*17c0*/  LDG.E.CONSTANT R12, desc[UR6][R2.64+0x400] ;  /* 0x00040006020c7981 */ /* 0x000ee8000c1e9900 */
[----:B------:R-:W4:Y:S04]  /*17d0*/  LDG.E.CONSTANT R13, desc[UR6][R2.64+0xc00] ;  /* 0x000c0006020d7981 */ /* 0x000f28000c1e9900 */
[----:B------:R-:W5:Y:S04]  /*17e0*/  LDG.E.CONSTANT R15, desc[UR6][R2.64+0x1000] ;  /* 0x00100006020f7981 */ /* 0x000f68000c1e9900 */
[----:B------:R1:W5:Y:S01]  /*17f0*/  LDG.E.CONSTANT R14, desc[UR6][R2.64+0x1400] ;  /* 0x00140006020e7981 */ /* 0x000362000c1e9900 */
[----:B0-----:R-:W-:-:S04]  /*1800*/  IMAD.WIDE.U32 R4, R23, 0x4, R6 ;  /* 0x0000000417047825 */ /* 0x001fc800078e0006 */
[----:B------:R-:W-:Y:S02]  /*1810*/  IMAD.WIDE.U32 R6, R11, 0x4, R6 ;  /* 0x000000040b067825 */ /* 0x000fe400078e0006 */
[----:B------:R-:W2:Y:S04]  /*1820*/  LDG.E.CONSTANT R4, desc[UR6][R4.64] ;  /* 0x0000000604047981 */ /* 0x000ea8000c1e9900 */
[----:B------:R-:W3:Y:S04]  /*1830*/  LDG.E.CONSTANT R11, desc[UR6][R2.64] ;  /* 0x00000006020b7981 */ /* 0x000ee8000c1e9900 */
[----:B------:R-:W4:Y:S01]  /*1840*/  LDG.E.CONSTANT R7, desc[UR6][R6.64] ;  /* 0x0000000606077981 */ /* 0x000f22000c1e9900 */
[----:B------:R-:W-:Y:S01]  /*1850*/  PLOP3.LUT P0, PT, PT, PT, PT, 0x8, 0x80 ;  /* 0x000000000080781c */ /* 0x000fe20003f0e170 */
[----:B------:R-:W-:-:S02]  /*1860*/  VIADD R8, R8, 0x800 ;  /* 0x0000080008087836 */ /* 0x000fc40000000000 */
[----:B------:R-:W-:Y:S01]  /*1870*/  VIADD R23, R23, 0x800 ;  /* 0x0000080017177836 */ /* 0x000fe20000000000 */
[----:B--2---:R-:W-:Y:S02]  /*1880*/  IADD3 R10, PT, PT, R10, R4, R21 ;  /* 0x000000040a0a7210 */ /* 0x004fe40007ffe015 */
[----:B------:R-:W-:Y:S02]  /*1890*/  IADD3 R4, P1, PT, R2, 0x2000, RZ ;  /* 0x0000200002047810 */ /* 0x000fe40007f3e0ff */
[----:B---3--:R-:W-:-:S03]  /*18a0*/  IADD3 R10, PT, PT, R12, R11, R10 ;  /* 0x0000000b0c0a7210 */ /* 0x008fc60007ffe00a */
[----:B------:R-:W-:Y:S01]  /*18b0*/  IMAD.X R5, RZ, RZ, R3, P1 ;  /* 0x000000ffff057224 */ /* 0x000fe200008e0603 */
[----:B----4-:R-:W-:Y:S01]  /*18c0*/  IADD3 R10, PT, PT, R13, R7, R10 ;  /* 0x000000070d0a7210 */ /* 0x010fe20007ffe00a */
[----:B-1----:R-:W-:Y:S02]  /*18d0*/  IMAD.MOV.U32 R2, RZ, RZ, R4 ;  /* 0x000000ffff027224 */ /* 0x002fe400078e0004 */
[----:B------:R-:W-:Y:S01]  /*18e0*/  IMAD.MOV.U32 R3, RZ, RZ, R5 ;  /* 0x000000ffff037224 */ /* 0x000fe200078e0005 */
[----:B-----5:R-:W-:-:S07]  /*18f0*/  IADD3 R21, PT, PT, R14, R15, R10 ;  /* 0x0000000f0e157210 */ /* 0x020fce0007ffe00a */
.L_x_29:
[----:B------:R-:W-:Y:S05]  /*1900*/  BSYNC.RECONVERGENT B2 ;  /* 0x0000000000027941 */ /* 0x000fea0003800200 */
.L_x_28:
[----:B------:R-:W-:-:S13]  /*1910*/  ISETP.LT.OR P0, PT, R8, R9, P0 ;  /* 0x000000090800720c */ /* 0x000fda0000701670 */
[----:B------:R-:W-:Y:S05]  /*1920*/  @!P0 BRA `(.L_x_21) ;  /* 0x0000000000208947 */ /* 0x000fea0003800000 */
[----:B------:R-:W0:Y:S01]  /*1930*/  LDC.64 R4, c[0x0][0x380] ;  /* 0x0000e000ff047b82 */ /* 0x000e220000000a00 */
[----:B------:R-:W2:Y:S04]  /*1940*/  LDG.E.CONSTANT R6, desc[UR6][R2.64+-0x400] ;  /* 0xfffc000602067981 */ /* 0x000ea8000c1e9900 */
[----:B------:R-:W3:Y:S04]  /*1950*/  LDG.E.CONSTANT R7, desc[UR6][R2.64] ;  /* 0x0000000602077981 */ /* 0x000ee8000c1e9900 */
[----:B------:R-:W3:Y:S01]  /*1960*/  LDG.E.CONSTANT R8, desc[UR6][R2.64+0x400] ;  /* 0x0004000602087981 */ /* 0x000ee2000c1e9900 */
[----:B0-----:R-:W-:-:S06]  /*1970*/  IMAD.WIDE.U32 R4, R23, 0x4, R4 ;  /* 0x0000000417047825 */ /* 0x001fcc00078e0004 */
[----:B------:R-:W2:Y:S02]  /*1980*/  LDG.E.CONSTANT R4, desc[UR6][R4.64] ;  /* 0x0000000604047981 */ /* 0x000ea4000c1e9900 */
[----:B--2---:R-:W-:-:S04]  /*1990*/  IADD3 R6, PT, PT, R6, R4, R21 ;  /* 0x0000000406067210 */ /* 0x004fc80007ffe015 */
[----:B---3--:R-:W-:-:S07]  /*19a0*/  IADD3 R21, PT, PT, R8, R7, R6 ;  /* 0x0000000708157210 */ /* 0x008fce0007ffe006 */
.L_x_21:
[----:B------:R-:W-:Y:S05]  /*19b0*/  BSYNC.RECONVERGENT B1 ;  /* 0x0000000000017941 */ /* 0x000fea0003800200 */
.L_x_19:
[----:B------:R-:W0:Y:S01]  /*19c0*/  S2R R8, SR_LANEID ;  /* 0x0000000000087919 */ /* 0x000e220000000000 */
[----:B------:R-:W1:Y:S01]  /*19d0*/  SHFL.DOWN PT, R2, R21, 0x1, 0x1f ;  /* 0x08201f0015027f89 */ /* 0x000e6200000e0000 */
[C---:B0-----:R-:W-:Y:S02]  /*19e0*/  ISETP.GT.AND P0, PT, R8.reuse, 0x1e, PT ;  /* 0x0000001e0800780c */ /* 0x041fe40003f04270 */
[----:B------:R-:W-:Y:S02]  /*19f0*/  ISETP.NE.AND P1, PT, R8, RZ, PT ;  /* 0x000000ff0800720c */ /* 0x000fe40003f25270 */
[----:B-1----:R-:W-:Y:S02]  /*1a00*/  SEL R2, R2, RZ, !P0 ;  /* 0x000000ff02027207 */ /* 0x002fe40004000000 */
[----:B------:R-:W-:-:S03]  /*1a10*/  ISETP.GT.AND P0, PT, R8, 0x1d, PT ;  /* 0x0000001d0800780c */ /* 0x000fc60003f04270 */
[----:B------:R-:W-:-:S05]  /*1a20*/  IMAD.IADD R2, R2, 0x1, R21 ;  /* 0x0000000102027824 */ /* 0x000fca00078e0215 */
[----:B------:R-:W0:Y:S01]  /*1a30*/  SHFL.DOWN PT, R3, R2, 0x2, 0x1f ;  /* 0x08401f0002037f89 */ /* 0x000e2200000e0000 */
[----:B------:R-:W-:Y:S01]  /*1a40*/  @!P1 MOV R6, 0x400 ;  /* 0x0000040000069802 */ /* 0x000fe20000000f00 */
[----:B------:R-:W1:Y:S01]  /*1a50*/  @!P1 S2R R7, SR_CgaCtaId ;  /* 0x0000000000079919 */ /* 0x000e620000008800 */
[----:B0-----:R-:W-:Y:S02]  /*1a60*/  SEL R3, R3, RZ, !P0 ;  /* 0x000000ff03037207 */ /* 0x001fe40004000000 */
[----:B------:R-:W-:-:S03]  /*1a70*/  ISETP.GT.AND P0, PT, R8, 0x1b, PT ;  /* 0x0000001b0800780c */ /* 0x000fc60003f04270 */
[----:B------:R-:W-:-:S05]  /*1a80*/  IMAD.IADD R3, R2, 0x1, R3 ;  /* 0x0000000102037824 */ /* 0x000fca00078e0203 */
[----:B------:R-:W0:Y:S01]  /*1a90*/  SHFL.DOWN PT, R4, R3, 0x4, 0x1f ;  /* 0x08801f0003047f89 */ /* 0x000e2200000e0000 */
[----:B-1----:R-:W-:Y:S02]  /*1aa0*/  @!P1 LEA R6, R7, R6, 0x18 ;  /* 0x0000000607069211 */ /* 0x002fe400078ec0ff */
[----:B0-----:R-:W-:Y:S02]  /*1ab0*/  SEL R4, R4, RZ, !P0 ;  /* 0x000000ff04047207 */ /* 0x001fe40004000000 */
[----:B------:R-:W-:-:S03]  /*1ac0*/  ISETP.GT.AND P0, PT, R8, 0x17, PT ;  /* 0x000000170800780c */ /* 0x000fc60003f04270 */
[----:B------:R-:W-:Y:S01]  /*1ad0*/  IMAD.IADD R4, R3, 0x1, R4 ;  /* 0x0000000103047824 */ /* 0x000fe200078e0204 */
[----:B------:R-:W-:-:S04]  /*1ae0*/  @!P1 SHF.R.U32.HI R3, RZ, 0x3, R0 ;  /* 0x00000003ff039819 */ /* 0x000fc80000011600 */
        /* <DEDUP_REMOVED lines=13> */
[----:B------:R-:W0:Y:S01]  /*1bc0*/  S2UR UR5, SR_CgaCtaId ;  /* 0x00000000000579c3 */ /* 0x000e220000008800 */
[----:B------:R-:W-:Y:S02]  /*1bd0*/  UMOV UR4, 0x400 ;  /* 0x0000040000047882 */ /* 0x000fe40000000000 */
[----:B0-----:R-:W-:-:S09]  /*1be0*/  ULEA UR4, UR5, UR4, 0x18 ;  /* 0x0000000405047291 */ /* 0x001fd2000f8ec0ff */
[----:B------:R-:W-:Y:S04]  /*1bf0*/  LDS R0, [UR4+0xc] ;  /* 0x00000c04ff007984 */ /* 0x000fe80008000800 */
[----:B---3--:R-:W0:Y:S04]  /*1c00*/  LDS.128 R4, [UR4+0x10] ;  /* 0x00001004ff047984 */ /* 0x008e280008000c00 */
[----:B------:R-:W1:Y:S01]  /*1c10*/  LDS.64 R8, [UR4+0x20] ;  /* 0x00002004ff087984 */ /* 0x000e620008000a00 */
[----:B0-----:R-:W-:-:S04]  /*1c20*/  IADD3 R0, PT, PT, R4, R0, R3 ;  /* 0x0000000004007210 */ /* 0x001fc80007ffe003 */
[----:B------:R-:W-:-:S04]  /*1c30*/  IADD3 R0, PT, PT, R6, R0, R5 ;  /* 0x0000000006007210 */ /* 0x000fc80007ffe005 */
[----:B-1----:R-:W-:-:S05]  /*1c40*/  IADD3 R0, PT, PT, R8, R0, R7 ;  /* 0x0000000008007210 */ /* 0x002fca0007ffe007 */
[----:B------:R-:W-:Y:S01]  /*1c50*/  IMAD.IADD R3, R0, 0x1, R9 ;  /* 0x0000000100037824 */ /* 0x000fe200078e0209 */
[----:B------:R-:W-:Y:S06]  /*1c60*/  BRA `(.L_x_17) ;  /* 0x0000001c00307947 */ /* 0x000fec0003800000 */
.L_x_2:
        /* <DEDUP_REMOVED lines=12> */
.L_x_32:
[----:B------:R-:W-:Y:S05]  /*1d30*/  BSYNC.RECONVERGENT B1 ;  /* 0x0000000000017941 */ /* 0x000fea0003800200 */
.L_x_31:
        /* <DEDUP_REMOVED lines=16> */
.L_x_37:
        /* <DEDUP_REMOVED lines=9> */
.L_x_36:
[----:B------:R-:W-:Y:S05]  /*1ed0*/  BSYNC.RECONVERGENT B2 ;  /* 0x0000000000027941 */ /* 0x000fea0003800200 */
.L_x_35:
        /* <DEDUP_REMOVED lines=8> */
.L_x_40:
        /* <DEDUP_REMOVED lines=35> */
.L_x_39:
[----:B------:R-:W-:Y:S05]  /*2190*/  BSYNC.RECONVERGENT B2 ;  /* 0x0000000000027941 */ /* 0x000fea0003800200 */
.L_x_38:
        /* <DEDUP_REMOVED lines=22> */
.L_x_42:
[----:B------:R-:W-:Y:S05]  /*2300*/  BSYNC.RECONVERGENT B2 ;  /* 0x0000000000027941 */ /* 0x000fea0003800200 */
.L_x_41:
        /* <DEDUP_REMOVED lines=10> */
.L_x_34:
[----:B------:R-:W-:Y:S05]  /*23b0*/  BSYNC.RECONVERGENT B1 ;  /* 0x0000000000017941 */ /* 0x000fea0003800200 */
.L_x_33:
        /* <DEDUP_REMOVED lines=38> */
[----:B------:R-:W0:Y:S04]  /*2620*/  LDS.128 R4, [UR4+0x10] ;  /* 0x00001004ff047984 */ /* 0x000e280008000c00 */
[----:B------:R-:W1:Y:S01]  /*2630*/  LDS.64 R8, [UR4+0x20] ;  /* 0x00002004ff087984 */ /* 0x000e620008000a00 */
[----:B0-----:R-:W-:-:S04]  /*2640*/  IADD3 R0, PT, PT, R4, R0, R3 ;  /* 0x0000000004007210 */ /* 0x001fc80007ffe003 */
[----:B------:R-:W-:-:S04]  /*2650*/  IADD3 R0, PT, PT, R6, R0, R5 ;  /* 0x0000000006007210 */ /* 0x000fc80007ffe005 */
[----:B-1----:R-:W-:-:S05]  /*2660*/  IADD3 R0, PT, PT, R8, R0, R7 ;  /* 0x0000000008007210 */ /* 0x002fca0007ffe007 */
[----:B--2---:R-:W-:Y:S01]  /*2670*/  IMAD.IADD R3, R0, 0x1, R9 ;  /* 0x0000000100037824 */ /* 0x004fe200078e0209 */
[----:B------:R-:W-:Y:S06]  /*2680*/  BRA `(.L_x_17) ;  /* 0x0000001000a87947 */ /* 0x000fec0003800000 */
.L_x_43:
        /* <DEDUP_REMOVED lines=16> */
[----:B------:R-:W1:Y:S02]  /*2790*/  SHFL.DOWN PT, R2, R3, 0x2, R7 ;  /* 0x0840000003027989 */ /* 0x000e6400000e0007 */
[----:B-1----:R-:W-:Y:S02]  /*27a0*/  SEL R2, R2, RZ, !P0 ;  /* 0x000000ff02027207 */ /* 0x002fe40004000000 */
[----:B------:R-:W-:-:S03]  /*27b0*/  ISETP.GT.AND P0, PT, R8, R7, PT ;  /* 0x000000070800720c */ /* 0x000fc60003f04270 */
[----:B------:R-:W-:Y:S01]  /*27c0*/  IMAD.IADD R2, R3, 0x1, R2 ;  /* 0x0000000103027824 */ /* 0x000fe200078e0202 */
[----:B------:R-:W-:-:S04]  /*27d0*/  @!P1 SHF.R.U32.HI R3, RZ, 0x3, R9 ;  /* 0x00000003ff039819 */ /* 0x000fc80000011609 */
[----:B------:R-:W1:Y:S02]  /*27e0*/  SHFL.DOWN PT, R4, R2, 0x4, R7 ;  /* 0x0880000002047989 */ /* 0x000e6400000e0007 */
[----:B-1----:R-:W-:Y:S01]  /*27f0*/  SEL R5, R4, RZ, !P0 ;  /* 0x000000ff04057207 */ /* 0x002fe20004000000 */
[C---:B------:R-:W-:Y:S02]  /*2800*/  VIADD R4, R6.reuse, 0x8 ;  /* 0x0000000806047836 */ /* 0x040fe40000000000 */
[----:B------:R-:W-:Y:S02]  /*2810*/  VIADD R6, R6, 0x10 ;  /* 0x0000001006067836 */ /* 0x000fe40000000000 */
[----:B------:R-:W-:Y:S01]  /*2820*/  IMAD.IADD R5, R2, 0x1, R5 ;  /* 0x0000000102057824 */ /* 0x000fe200078e0205 */
[----:B------:R-:W-:Y:S02]  /*2830*/  ISETP.GT.AND P0, PT, R4, R7, PT ;  /* 0x000000070400720c */ /* 0x000fe40003f04270 */
[----:B------:R-:W-:-:S02]  /*2840*/  @!P1 MOV R4, 0x400 ;  /* 0x0000040000049802 */ /* 0x000fc40000000f00 */
[----:B------:R-:W1:Y:S02]  /*2850*/  SHFL.DOWN PT, R0, R5, 0x8, R7 ;  /* 0x0900000005007989 */ /* 0x000e6400000e0007 */
[----:B0-----:R-:W-:Y:S02]  /*2860*/  @!P1 LEA R11, R11, R4, 0x18 ;  /* 0x000000040b0b9211 */ /* 0x001fe400078ec0ff */
[----:B------:R-:W-:-:S05]  /*2870*/  @!P1 LOP3.LUT R4, R3, 0x7c, RZ, 0xc0, !PT ;  /* 0x0000007c03049812 */ /* 0x000fca00078ec0ff */
[----:B------:R-:W-:Y:S01]  /*2880*/  @!P1 IMAD.IADD R4, R4, 0x1, R11 ;  /* 0x0000000104049824 */ /* 0x000fe200078e020b */
[----:B-1----:R-:W-:Y:S02]  /*2890*/  SEL R0, R0, RZ, !P0 ;  /* 0x000000ff00007207 */ /* 0x002fe40004000000 */
        /* <DEDUP_REMOVED lines=15> */
[----:B-1----:R-:W0:Y:S04]  /*2990*/  LDS.128 R4, [UR4+0x10] ;  /* 0x00001004ff047984 */ /* 0x002e280008000c00 */
        /* <DEDUP_REMOVED lines=18> */
.L_x_30:
[----:B------:R-:W0:Y:S01]  /*2ac0*/  S2R R0, SR_TID.X ;  /* 0x0000000000007919 */ /* 0x000e220000002100 */
[----:B------:R-:W0:Y:S02]  /*2ad0*/  LDC.64 R2, c[0x0][0x380] ;  /* 0x0000e000ff027b82 */ /* 0x000e240000000a00 */
[----:B0-----:R-:W-:-:S05]  /*2ae0*/  IMAD.WIDE.U32 R2, R0, 0x4, R2 ;  /* 0x0000000400027825 */ /* 0x001fca00078e0002 */
[----:B------:R-:W2:Y:S04]  /*2af0*/  LDG.E.CONSTANT R19, desc[UR6][R2.64] ;  /* 0x0000000602137981 */ /* 0x000ea8000c1e9900 */
[----:B------:R-:W2:Y:S04]  /*2b00*/  LDG.E.CONSTANT R4, desc[UR6][R2.64+0x400] ;  /* 0x0004000602047981 */ /* 0x000ea8000c1e9900 */
[----:B------:R-:W2:Y:S04]  /*2b10*/  LDG.E.CONSTANT R5, desc[UR6][R2.64+0x800] ;  /* 0x0008000602057981 */ /* 0x000ea8000c1e9900 */
[----:B------:R-:W3:Y:S04]  /*2b20*/  LDG.E.CONSTANT R6, desc[UR6][R2.64+0xc00] ;  /* 0x000c000602067981 */ /* 0x000ee8000c1e9900 */
[----:B------:R-:W3:Y:S04]  /*2b30*/  LDG.E.CONSTANT R7, desc[UR6][R2.64+0x1000] ;  /* 0x0010000602077981 */ /* 0x000ee8000c1e9900 */
[----:B------:R-:W4:Y:S04]  /*2b40*/  LDG.E.CONSTANT R8, desc[UR6][R2.64+0x1400] ;  /* 0x0014000602087981 */ /* 0x000f28000c1e9900 */
[----:B------:R-:W4:Y:S04]  /*2b50*/  LDG.E.CONSTANT R9, desc[UR6][R2.64+0x1800] ;  /* 0x0018000602097981 */ /* 0x000f28000c1e9900 */
[----:B------:R-:W5:Y:S04]  /*2b60*/  LDG.E.CONSTANT R10, desc[UR6][R2.64+0x1c00] ;  /* 0x001c0006020a7981 */ /* 0x000f68000c1e9900 */
[----:B------:R-:W5:Y:S04]  /*2b70*/  LDG.E.CONSTANT R11, desc[UR6][R2.64+0x2000] ;  /* 0x00200006020b7981 */ /* 0x000f68000c1e9900 */
[----:B------:R-:W5:Y:S04]  /*2b80*/  LDG.E.CONSTANT R12, desc[UR6][R2.64+0x2400] ;  /* 0x00240006020c7981 */ /* 0x000f68000c1e9900 */
[----:B------:R-:W5:Y:S04]  /*2b90*/  LDG.E.CONSTANT R13, desc[UR6][R2.64+0x2800] ;  /* 0x00280006020d7981 */ /* 0x000f68000c1e9900 */
[----:B------:R-:W5:Y:S04]  /*2ba0*/  LDG.E.CONSTANT R14, desc[UR6][R2.64+0x2c00] ;  /* 0x002c0006020e7981 */ /* 0x000f68000c1e9900 */
[----:B------:R-:W5:Y:S04]  /*2bb0*/  LDG.E.CONSTANT R15, desc[UR6][R2.64+0x3000] ;  /* 0x00300006020f7981 */ /* 0x000f68000c1e9900 */
[----:B------:R-:W5:Y:S04]  /*2bc0*/  LDG.E.CONSTANT R16, desc[UR6][R2.64+0x3400] ;  /* 0x0034000602107981 */ /* 0x000f68000c1e9900 */
[----:B------:R-:W5:Y:S04]  /*2bd0*/  LDG.E.CONSTANT R17, desc[UR6][R2.64+0x3800] ;  /* 0x0038000602117981 */ /* 0x000f68000c1e9900 */
[----:B------:R-:W5:Y:S01]  /*2be0*/  LDG.E.CONSTANT R18, desc[UR6][R2.64+0x3c00] ;  /* 0x003c000602127981 */ /* 0x000f62000c1e9900 */
[----:B------:R-:W-:-:S02]  /*2bf0*/  ISETP.GE.U32.AND P0, PT, R20, 0x2000, PT ;  /* 0x000020001400780c */ /* 0x000fc40003f06070 */
[----:B--2---:R-:W-:-:S04]  /*2c00*/  IADD3 R4, PT, PT, R5, R4, R19 ;  /* 0x0000000405047210 */ /* 0x004fc80007ffe013 */
[----:B---3--:R-:W-:-:S04]  /*2c10*/  IADD3 R4, PT, PT, R7, R6, R4 ;  /* 0x0000000607047210 */ /* 0x008fc80007ffe004 */
[----:B----4-:R-:W-:-:S04]  /*2c20*/  IADD3 R4, PT, PT, R9, R8, R4 ;  /* 0x0000000809047210 */ /* 0x010fc80007ffe004 */
[----:B-----5:R-:W-:Y:S01]  /*2c30*/  IADD3 R4, PT, PT, R11, R10, R4 ;  /* 0x0000000a0b047210 */ /* 0x020fe20007ffe004 */
[----:B------:R-:W-:-:S03]  /*2c40*/  IMAD.MOV.U32 R11, RZ, RZ, 0x1000 ;  /* 0x00001000ff0b7424 */ /* 0x000fc600078e00ff */
[----:B------:R-:W-:-:S04]  /*2c50*/  IADD3 R4, PT, PT, R13, R12, R4 ;  /* 0x0000000c0d047210 */ /* 0x000fc80007ffe004 */
[----:B------:R-:W-:-:S04]  /*2c60*/  IADD3 R4, PT, PT, R15, R14, R4 ;  /* 0x0000000e0f047210 */ /* 0x000fc80007ffe004 */
[----:B------:R-:W-:-:S05]  /*2c70*/  IADD3 R17, PT, PT, R17, R16, R4 ;  /* 0x0000001011117210 */ /* 0x000fca0007ffe004 */
[----:B------:R-:W-:Y:S01]  /*2c80*/  IMAD.IADD R8, R18, 0x1, R17 ;  /* 0x0000000112087824 */ /* 0x000fe200078e0211 */
[----:B------:R-:W-:Y:S06]  /*2c90*/  @!P0 BRA `(.L_x_44) ;  /* 0x00000000008c8947 */ /* 0x000fec0003800000 */
[----:B------:R-:W0:Y:S01]  /*2ca0*/  LDC R7, c[0x0][0x390] ;  /* 0x0000e400ff077b82 */ /* 0x000e220000000800 */
[----:B------:R-:W-:Y:S02]  /*2cb0*/  VIADD R6, R20, 0xfffff000 ;  /* 0xfffff00014067836 */ /* 0x000fe40000000000 */
[----:B------:R-:W-:-:S07]  /*2cc0*/  IMAD.MOV.U32 R11, RZ, RZ, 0x1000 ;  /* 0x00001000ff0b7424 */ /* 0x000fce00078e00ff */
.L_x_46:
[----:B------:R-:W-:-:S05]  /*2cd0*/  IMAD.WIDE R4, R11, 0x4, R2 ;  /* 0x000000040b047825 */ /* 0x000fca00078e0202 */
        /* <DEDUP_REMOVED lines=16> */
[----:B--2---:R-:W-:-:S04]  /*2de0*/  IADD3 R18, PT, PT, R18, R19, R8 ;  /* 0x0000001312127210 */ /* 0x004fc80007ffe008 */
[----:B---3--:R-:W-:Y:S01]  /*2df0*/  IADD3 R18, PT, PT, R21, R20, R18 ;  /* 0x0000001415127210 */ /* 0x008fe20007ffe012 */
[----:B0-----:R-:W-:-:S04]  /*2e00*/  IMAD.MOV.U32 R20, RZ, RZ, R7 ;  /* 0x000000ffff147224 */ /* 0x001fc800078e0007 */
[----:B------:R-:W-:Y:S01]  /*2e10*/  IMAD.IADD R8, R20, 0x1, -R11 ;  /* 0x0000000114087824 */ /* 0x000fe200078e0a0b */
[----:B----4-:R-:W-:-:S04]  /*2e20*/  IADD3 R18, PT, PT, R23, R22, R18 ;  /* 0x0000001617127210 */ /* 0x010fc80007ffe012 */
[----:B------:R-:W-:Y:S02]  /*2e30*/  ISETP.GE.AND P0, PT, R8, 0x1000, PT ;  /* 0x000010000800780c */ /* 0x000fe40003f06270 */
[----:B-----5:R-:W-:-:S04]  /*2e40*/  IADD3 R18, PT, PT, R25, R24, R18 ;  /* 0x0000001819127210 */ /* 0x020fc80007ffe012 */
[----:B------:R-:W-:-:S04]  /*2e50*/  IADD3 R14, PT, PT, R14, R17, R18 ;  /* 0x000000110e0e7210 */ /* 0x000fc80007ffe012 */
[----:B------:R-:W-:-:S04]  /*2e60*/  IADD3 R12, PT, PT, R15, R12, R14 ;  /* 0x0000000c0f0c7210 */ /* 0x000fc80007ffe00e */
[----:B------:R-:W-:-:S04]  /*2e70*/  IADD3 R10, PT, PT, R10, R13, R12 ;  /* 0x0000000d0a0a7210 */ /* 0x000fc80007ffe00c */
[----:B------:R-:W-:Y:S01]  /*2e80*/  IADD3 R8, PT, PT, R16, R9, R10 ;  /* 0x0000000910087210 */ /* 0x000fe20007ffe00a */
[----:B------:R-:W-:Y:S06]  /*2e90*/  @!P0 BRA `(.L_x_45) ;  /* 0x0000000400fc8947 */ /* 0x000fec0003800000 */
[----:B------:R-:W-:-:S05]  /*2ea0*/  VIADD R11, R11, 0x1000 ;  /* 0x000010000b0b7836 */ /* 0x000fca0000000000 */
[----:B------:R-:W-:-:S13]  /*2eb0*/  ISETP.GT.AND P0, PT, R11, R6, PT ;  /* 0x000000060b00720c */ /* 0x000fda0003f04270 */
[----:B------:R-:W-:Y:S05]  /*2ec0*/  @!P0 BRA `(.L_x_46) ;  /* 0xfffffffc00808947 */ /* 0x000fea000383ffff */
.L_x_44:
        /* <DEDUP_REMOVED lines=20> */
.L_x_50:
        /* <DEDUP_REMOVED lines=8> */
.L_x_49:
[----:B------:R-:W-:Y:S05]  /*3090*/  BSYNC.RECONVERGENT B2 ;  /* 0x0000000000027941 */ /* 0x000fea0003800200 */
.L_x_48:
        /* <DEDUP_REMOVED lines=16> */
.L_x_53:
        /* <DEDUP_REMOVED lines=20> */
[----:B------:R-:W5:Y:S04]  /*32e0*/  LDG.E.CONSTANT R22, desc[UR6][R2.64+0x2400] ;  /* 0x0024000602167981 */ /* 0x000f68000c1e9900 */
[----:B------:R0:W5:Y:S04]  /*32f0*/  LDG.E.CONSTANT R5, desc[UR6][R4.64] ;  /* 0x0000000604057981 */ /* 0x000168000c1e9900 */
        /* <DEDUP_REMOVED lines=17> */
.L_x_52:
[----:B------:R-:W-:Y:S05]  /*3410*/  BSYNC.RECONVERGENT B2 ;  /* 0x0000000000027941 */ /* 0x000fea0003800200 */
.L_x_51:
        /* <DEDUP_REMOVED lines=10> */
[----:B------:R-:W5:Y:S01]  /*34c0*/  LDG.E.CONSTANT R16, desc[UR6][R2.64+0x1400] ;  /* 0x0014000602107981 */ /* 0x000f62000c1e9900 */
[----:B0-----:R-:W-:-:S04]  /*34d0*/  IMAD.WIDE.U32 R4, R11, 0x4, R6 ;  /* 0x000000040b047825 */ /* 0x001fc800078e0006 */
[----:B------:R-:W-:Y:S02]  /*34e0*/  IMAD.WIDE.U32 R6, R13, 0x4, R6 ;  /* 0x000000040d067825 */ /* 0x000fe400078e0006 */
[----:B------:R0:W2:Y:S04]  /*34f0*/  LDG.E.CONSTANT R5, desc[UR6][R4.64] ;  /* 0x0000000604057981 */ /* 0x0000a8000c1e9900 */
[----:B------:R1:W3:Y:S04]  /*3500*/  LDG.E.CONSTANT R13, desc[UR6][R2.64] ;  /* 0x00000006020d7981 */ /* 0x0002e8000c1e9900 */
[----:B------:R-:W4:Y:S01]  /*3510*/  LDG.E.CONSTANT R7, desc[UR6][R6.64] ;  /* 0x0000000606077981 */ /* 0x000f22000c1e9900 */
[----:B0-----:R-:W-:Y:S01]  /*3520*/  IADD3 R4, P1, PT, R2, 0x2000, RZ ;  /* 0x0000200002047810 */ /* 0x001fe20007f3e0ff */
[----:B------:R-:W-:Y:S01]  /*3530*/  VIADD R10, R10, 0x800 ;  /* 0x000008000a0a7836 */ /* 0x000fe20000000000 */
[----:B------:R-:W-:Y:S01]  /*3540*/  PLOP3.LUT P0, PT, PT, PT, PT, 0x8, 0x80 ;  /* 0x000000000080781c */ /* 0x000fe20003f0e170 */
[----:B------:R-:W-:-:S02]  /*3550*/  VIADD R11, R11, 0x800 ;  /* 0x000008000b0b7836 */ /* 0x000fc40000000000 */
[----:B-1----:R-:W-:Y:S01]  /*3560*/  IMAD.MOV.U32 R2, RZ, RZ, R4 ;  /* 0x000000ffff027224 */ /* 0x002fe200078e0004 */
[----:B--2---:R-:W-:-:S04]  /*3570*/  IADD3 R12, PT, PT, R12, R5, R8 ;  /* 0x000000050c0c7210 */ /* 0x004fc80007ffe008 */
[----:B---3--:R-:W-:Y:S01]  /*3580*/  IADD3 R12, PT, PT, R14, R13, R12 ;  /* 0x0000000d0e0c7210 */ /* 0x008fe20007ffe00c */
[----:B------:R-:W-:-:S03]  /*3590*/  IMAD.X R5, RZ, RZ, R3, P1 ;  /* 0x000000ffff057224 */ /* 0x000fc600008e0603 */
[----:B----4-:R-:W-:Y:S01]  /*35a0*/  IADD3 R12, PT, PT, R15, R7, R12 ;  /* 0x000000070f0c7210 */ /* 0x010fe20007ffe00c */
[----:B------:R-:W-:-:S03]  /*35b0*/  IMAD.MOV.U32 R3, RZ, RZ, R5 ;  /* 0x000000ffff037224 */ /* 0x000fc600078e0005 */
[----:B-----5:R-:W-:-:S07]  /*35c0*/  IADD3 R8, PT, PT, R16, R17, R12 ;  /* 0x0000001110087210 */ /* 0x020fce0007ffe00c */
.L_x_55:
[----:B------:R-:W-:Y:S05]  /*35d0*/  BSYNC.RECONVERGENT B2 ;  /* 0x0000000000027941 */ /* 0x000fea0003800200 */
.L_x_54:
        /* <DEDUP_REMOVED lines=10> */
.L_x_47:
[----:B------:R-:W-:Y:S05]  /*3680*/  BSYNC.RECONVERGENT B1 ;  /* 0x0000000000017941 */ /* 0x000fea0003800200 */
.L_x_45:
[----:B------:R-:W0:Y:S01]  /*3690*/  S2R R9, SR_LANEID ;  /* 0x0000000000097919 */ /* 0x000e220000000000 */
[----:B------:R-:W1:Y:S01]  /*36a0*/  SHFL.DOWN PT, R2, R8, 0x1, 0x1f ;  /* 0x08201f0008027f89 */ /* 0x000e6200000e0000 */
[C---:B0-----:R-:W-:Y:S02]  /*36b0*/  ISETP.GT.AND P0, PT, R9.reuse, 0x1e, PT ;  /* 0x0000001e0900780c */ /* 0x041fe40003f04270 */
[C---:B------:R-:W-:Y:S02]  /*36c0*/  ISETP.NE.AND P1, PT, R9.reuse, RZ, PT ;  /* 0x000000ff0900720c */ /* 0x040fe40003f25270 */
        /* <DEDUP_REMOVED lines=37> */
[----:B0-----:R-:W-:-:S07]  /*3920*/  IMAD.IADD R3, R0, 0x1, R9 ;  /* 0x0000000100037824 */ /* 0x001fce00078e0209 */
.L_x_17:
[----:B------:R-:W-:Y:S05]  /*3930*/  BSYNC.RECONVERGENT B0 ;  /* 0x0000000000007941 */ /* 0x000fea0003800200 */
.L_x_1:
[----:B------:R-:W-:Y:S05]  /*3940*/  @P0 EXIT ;  /* 0x000000000000094d */ /* 0x000fea0003800000 */
[----:B-1----:R-:W1:Y:S01]  /*3950*/  LDC.64 R4, c[0x0][0x388] ;  /* 0x0000e200ff047b82 */ /* 0x002e620000000a00 */
[----:B------:R-:W0:Y:S02]  /*3960*/  LDCU UR4, c[0x0][0x398] ;  /* 0x00007300ff0477ac */ /* 0x000e240008000800 */
[----:B0-234-:R-:W-:-:S05]  /*3970*/  VIADD R3, R3, UR4 ;  /* 0x0000000403037c36 */ /* 0x01dfca0008000000 */
[----:B-1----:R-:W-:Y:S01]  /*3980*/  STG.E desc[UR6][R4.64], R3 ;  /* 0x0000000304007986 */ /* 0x002fe2000c101906 */
[----:B------:R-:W-:Y:S05]  /*3990*/  EXIT ;  /* 0x000000000000794d */ /* 0x000fea0003800000 */
.L_x_56:
[----:B------:R-:W-:-:S00]  /*39a0*/  BRA `(.L_x_56) ;  /* 0xfffffffc00fc7947 */ /* 0x000fc0000383ffff */
[----:B------:R-:W-:-:S00]  /*39b0*/  NOP ;  /* 0x0000000000007918 */ /* 0x000fc00000000000 */
        /* <DEDUP_REMOVED lines=12> */
.L_x_956:


//--------------------- .text._ZN3cub18CUB_300001_SM_10006detail6reduce18DeviceReduceKernelINS2_10policy_hubIiyN4cuda3std3__44plusIiEEE10Policy1000EN6thrust24THRUST_300001_SM_1000_NS10device_ptrIiEEyS9_iNS7_10__identityEEEvT0_PT3_T1_NS0_13GridEvenShareISK_EET2_T4_ --------------------------
	.section	.text._ZN3cub18CUB_300001_SM_10006detail6reduce18DeviceReduceKernelINS2_10policy_hubIiyN4cuda3std3__44plusIiEEE10Policy1000EN6thrust24THRUST_300001_SM_1000_NS10device_ptrIiEEyS9_iNS7_10__identityEEEvT0_PT3_T1_NS0_13GridEvenShareISK_EET2_T4_,"ax",@progbits
	.align	128
        .global         _ZN3cub18CUB_300001_SM_10006detail6reduce18DeviceReduceKernelINS2_10policy_hubIiyN4cuda3std3__44plusIiEEE10Policy1000EN6thrust24THRUST_300001_SM_1000_NS10device_ptrIiEEyS9_iNS7_10__identityEEEvT0_PT3_T1_NS0_13GridEvenShareISK_EET2_T4_
        .type           _ZN3cub18CUB_300001_SM_10006detail6reduce18DeviceReduceKernelINS2_10policy_hubIiyN4cuda3std3__44plusIiEEE10Policy1000EN6thrust24THRUST_300001_SM_1000_NS10device_ptrIiEEyS9_iNS7_10__identityEEEvT0_PT3_T1_NS0_13GridEvenShareISK_EET2_T4_,@function
        .size           _ZN3cub18CUB_300001_SM_10006detail6reduce18DeviceReduceKernelINS2_10policy_hubIiyN4cuda3std3__44plusIiEEE10Policy1000EN6thrust24THRUST_300001_SM_1000_NS10device_ptrIiEEyS9_iNS7_10__identityEEEvT0_PT3_T1_NS0_13GridEvenShareISK_EET2_T4_,(.L_x_957 - _ZN3cub18CUB_300001_SM_10006detail6reduce18DeviceReduceKernelINS2_10policy_hubIiyN4cuda3std3__44plusIiEEE10Policy1000EN6thrust24THRUST_300001_SM_1000_NS10device_ptrIiEEyS9_iNS7_10__identityEEEvT0_PT3_T1_NS0_13GridEvenShareISK_EET2_T4_)
        .other          _ZN3cub18CUB_300001_SM_10006detail6reduce18DeviceReduceKernelINS2_10policy_hubIiyN4cuda3std3__44plusIiEEE10Policy1000EN6thrust24THRUST_300001_SM_1000_NS10device_ptrIiEEyS9_iNS7_10__identityEEEvT0_PT3_T1_NS0_13GridEvenShareISK_EET2_T4_,@"STO_CUDA_ENTRY STV_DEFAULT"
_ZN3cub18CUB_300001_SM_10006detail6reduce18DeviceReduceKernelINS2_10policy_hubIiyN4cuda3std3__44plusIiEEE10Policy1000EN6thrust24THRUST_300001_SM_1000_NS10device_ptrIiEEyS9_iNS7_10__identityEEEvT0_PT3_T1_NS0_13GridEvenShareISK_EET2_T4_:
.text._ZN3cub18CUB_300001_SM_10006detail6reduce18DeviceReduceKernelINS2_10policy_hubIiyN4cuda3std3__44plusIiEEE10Policy1000EN6thrust24THRUST_300001_SM_1000_NS10device_ptrIiEEyS9_iNS7_10__identityEEEvT0_PT3_T1_NS0_13GridEvenShareISK_EET2_T4_:
[----:B------:R-:W-:Y:S08]  /*0000*/  LDC R1, c[0x0][0x37c] ;  /* 0x0000df00ff017b82 */ /* 0x000ff00000000800 */
[----:B------:R-:W0:Y:S01]  /*0010*/  S2UR UR16, SR_CTAID.X ;  /* 0x00000000001079c3 */ /* 0x000e220000002500 */
[----:B------:R-:W1:Y:S01]  /*0020*/  LDCU.64 UR8, c[0x0][0x3b8] ;  /* 0x00007700ff0877ac */ /* 0x000e620008000a00 */
[----:B------:R-:W-:Y:S01]  /*0030*/  BSSY.RECONVERGENT B0, `(.L_x_57) ;  /* 0x0000201000007945 */ /* 0x000fe20003800200 */
[----:B------:R-:W2:Y:S01]  /*0040*/  LDCU UR5, c[0x0][0x3c0] ;  /* 0x00007800ff0577ac */ /* 0x000ea20008000800 */
[----:B------:R-:W3:Y:S01]  /*0050*/  LDCU.64 UR14, c[0x0][0x358] ;  /* 0x00006b00ff0e77ac */ /* 0x000ee20008000a00 */
[----:B-1----:R-:W-:-:S02]  /*0060*/  IMAD.U32 R2, RZ, RZ, UR8 ;  /* 0x00000008ff027e24 */ /* 0x002fc4000f8e00ff */
[----:B------:R-:W-:Y:S01]  /*0070*/  IMAD.U32 R3, RZ, RZ, UR9 ;  /* 0x00000009ff037e24 */ /* 0x000fe2000f8e00ff */
[----:B--2---:R-:W-:Y:S02]  /*0080*/  USHF.L.U32 UR5, UR5, 0xc, URZ ;  /* 0x0000000c05057899 */ /* 0x004fe400080006ff */
[----:B0-----:R-:W-:Y:S02]  /*0090*/  USHF.L.U32 UR7, UR16, 0xc, URZ ;  /* 0x0000000c10077899 */ /* 0x001fe400080006ff */
[----:B------:R-:W-:-:S04]  /*00a0*/  USHF.R.S32.HI UR4, URZ, 0x1f, UR5 ;  /* 0x0000001fff047899 */ /* 0x000fc80008011405 */
[----:B------:R-:W-:-:S04]  /*00b0*/  IADD3 R23, P1, PT, R2, -UR7, RZ ;  /* 0x8000000702177c10 */ /* 0x000fc8000ff3e0ff */
[----:B------:R-:W-:Y:S02]  /*00c0*/  ISETP.GT.U32.AND P0, PT, R23, 0xfff, PT ;  /* 0x00000fff1700780c */ /* 0x000fe40003f04070 */
[----:B------:R-:W-:-:S04]  /*00d0*/  IADD3.X R22, PT, PT, R3, -0x1, RZ, P1, !PT ;  /* 0xffffffff03167810 */ /* 0x000fc80000ffe4ff */
[----:B------:R-:W-:-:S13]  /*00e0*/  ISETP.GT.U32.AND.EX P0, PT, R22, RZ, PT, P0 ;  /* 0x000000ff1600720c */ /* 0x000fda0003f04100 */
[----:B---3--:R-:W-:Y:S05]  /*00f0*/  @P0 BRA `(.L_x_58) ;  /* 0x0000000c00ac0947 */ /* 0x008fea0003800000 */
[----:B------:R-:W0:Y:S01]  /*0100*/  S2R R3, SR_TID.X ;  /* 0x0000000000037919 */ /* 0x000e220000002100 */
[----:B------:R-:W-:Y:S01]  /*0110*/  VIADD R0, R2, -UR7 ;  /* 0x8000000702007c36 */ /* 0x000fe20008000000 */
[----:B------:R-:W-:Y:S01]  /*0120*/  BSSY.RECONVERGENT B1, `(.L_x_59) ;  /* 0x000000a000017945 */ /* 0x000fe20003800200 */
[----:B------:R-:W-:-:S03]  /*0130*/  IMAD.MOV.U32 R4, RZ, RZ, RZ ;  /* 0x000000ffff047224 */ /* 0x000fc600078e00ff */
[----:B0-----:R-:W-:Y:S01]  /*0140*/  ISETP.GE.AND P0, PT, R3, R0, PT ;  /* 0x000000000300720c */ /* 0x001fe20003f06270 */
[----:B------:R-:W-:-:S12]  /*0150*/  IMAD.MOV.U32 R5, RZ, RZ, R3 ;  /* 0x000000ffff057224 */ /* 0x000fd800078e0003 */
[----:B------:R-:W-:Y:S05]  /*0160*/  @P0 BRA `(.L_x_60) ;  /* 0x0000000000140947 */ /* 0x000fea0003800000 */
[----:B------:R-:W0:Y:S01]  /*0170*/  LDC.64 R6, c[0x0][0x380] ;  /* 0x0000e000ff067b82 */ /* 0x000e220000000a00 */
[----:B------:R-:W-:-:S04]  /*0180*/  VIADD R5, R3, UR7 ;  /* 0x0000000703057c36 */ /* 0x000fc80008000000 */
[----:B0-----:R-:W-:-:S05]  /*0190*/  IMAD.WIDE.U32 R6, R5, 0x4, R6 ;  /* 0x0000000405067825 */ /* 0x001fca00078e0006 */
[----:B------:R0:W5:Y:S01]  /*01a0*/  LDG.E R4, desc[UR14][R6.64] ;  /* 0x0000000e06047981 */ /* 0x000162000c1e1900 */
[----:B------:R-:W-:-:S07]  /*01b0*/  VIADD R5, R3, 0x100 ;  /* 0x0000010003057836 */ /* 0x000fce0000000000 */
.L_x_60:
[----:B------:R-:W-:Y:S05]  /*01c0*/  BSYNC.RECONVERGENT B1 ;  /* 0x0000000000017941 */ /* 0x000fea0003800200 */
.L_x_59:
[----:B------:R-:W-:Y:S01]  /*01d0*/  ISETP.GE.AND P0, PT, R5, R0, PT ;  /* 0x000000000500720c */ /* 0x000fe20003f06270 */
[----:B------:R-:W-:-:S12]  /*01e0*/  BSSY.RECONVERGENT B1, `(.L_x_61) ;  /* 0x000006c000017945 */ /* 0x000fd80003800200 */
[----:B------:R-:W-:Y:S05]  /*01f0*/  @P0 BRA `(.L_x_62) ;  /* 0x0000000400a80947 */ /* 0x000fea0003800000 */
[----:B0-----:R-:W-:Y:S01]  /*0200*/  LOP3.LUT R7, RZ, R5, RZ, 0x33, !PT ;  /* 0x00000005ff077212 */ /* 0x001fe200078e33ff */
[----:B------:R-:W-:Y:S03]  /*0210*/  BSSY.RECONVERGENT B2, `(.L_x_63) ;  /* 0x0000030000027945 */ /* 0x000fe60003800200 */
[----:B------:R-:W-:-:S04]  /*0220*/  IADD3 R7, PT, PT, R2, -UR7, R7 ;  /* 0x8000000702077c10 */ /* 0x000fc8000fffe007 */
[C---:B------:R-:W-:Y:S02]  /*0230*/  ISETP.GE.U32.AND P1, PT, R7.reuse, 0xf00, PT ;  /* 0x00000f000700780c */ /* 0x040fe40003f26070 */
[----:B------:R-:W-:-:S04]  /*0240*/  LEA.HI R2, R7, 0x1, RZ, 0x18 ;  /* 0x0000000107027811 */ /* 0x000fc800078fc0ff */
[----:B------:R-:W-:-:S04]  /*0250*/  LOP3.LUT R21, R2, 0xf, RZ, 0xc0, !PT ;  /* 0x0000000f02157812 */ /* 0x000fc800078ec0ff */
[----:B------:R-:W-:-:S03]  /*0260*/  ISETP.NE.AND P0, PT, R21, RZ, PT ;  /* 0x000000ff1500720c */ /* 0x000fc60003f05270 */
[----:B------:R-:W-:Y:S10]  /*0270*/  @!P1 BRA `(.L_x_64) ;  /* 0x0000000000a49947 */ /* 0x000ff40003800000 */
[----:B------:R-:W0:Y:S01]  /*0280*/  LDCU.64 UR8, c[0x0][0x380] ;  /* 0x00007000ff0877ac */ /* 0x000e220008000a00 */
[----:B------:R-:W-:Y:S01]  /*0290*/  IMAD.WIDE.U32 R6, R5, 0x4, RZ ;  /* 0x0000000405067825 */ /* 0x000fe200078e00ff */
[----:B------:R-:W-:Y:S01]  /*02a0*/  LOP3.LUT R8, R2, 0x1fffff0, RZ, 0xc0, !PT ;  /* 0x01fffff002087812 */ /* 0x000fe200078ec0ff */
[----:B------:R-:W-:-:S04]  /*02b0*/  UIMAD.WIDE.U32 UR4, UR16, 0x4000, URZ ;  /* 0x00004000100478a5 */ /* 0x000fc8000f8e00ff */
[----:B------:R-:W-:Y:S02]  /*02c0*/  IMAD.MOV R8, RZ, RZ, -R8 ;  /* 0x000000ffff087224 */ /* 0x000fe400078e0a08 */
[----:B------:R-:W-:Y:S02]  /*02d0*/  LOP3.LUT R14, R6, UR4, RZ, 0xfc, !PT ;  /* 0x00000004060e7c12 */ /* 0x000fe4000f8efcff */
[----:B------:R-:W-:Y:S02]  /*02e0*/  LOP3.LUT R7, R7, UR5, RZ, 0xfc, !PT ;  /* 0x0000000507077c12 */ /* 0x000fe4000f8efcff */
[----:B0-----:R-:W-:-:S04]  /*02f0*/  IADD3 R14, P1, PT, R14, UR8, RZ ;  /* 0x000000080e0e7c10 */ /* 0x001fc8000ff3e0ff */
[----:B------:R-:W-:-:S04]  /*0300*/  IADD3 R14, P2, PT, R14, 0x2000, RZ ;  /* 0x000020000e0e7810 */ /* 0x000fc80007f5e0ff */
[----:B------:R-:W-:-:S09]  /*0310*/  IADD3.X R7, PT, PT, RZ, UR9, R7, P2, P1 ;  /* 0x00000009ff077c10 */ /* 0x000fd200097e2407 */
.L_x_65:
[----:B------:R-:W-:-:S05]  /*0320*/  IMAD.MOV.U32 R6, RZ, RZ, R14 ;  /* 0x000000ffff067224 */ /* 0x000fca00078e000e */
[----:B------:R-:W2:Y:S04]  /*0330*/  LDG.E R15, desc[UR14][R6.64+-0x2000] ;  /* 0xffe0000e060f7981 */ /* 0x000ea8000c1e1900 */
[----:B------:R-:W2:Y:S04]  /*0340*/  LDG.E R16, desc[UR14][R6.64+-0x1c00] ;  /* 0xffe4000e06107981 */ /* 0x000ea8000c1e1900 */
[----:B------:R-:W3:Y:S04]  /*0350*/  LDG.E R18, desc[UR14][R6.64+-0x1800] ;  /* 0xffe8000e06127981 */ /* 0x000ee8000c1e1900 */
[----:B------:R-:W3:Y:S04]  /*0360*/  LDG.E R17, desc[UR14][R6.64+-0x1400] ;  /* 0xffec000e06117981 */ /* 0x000ee8000c1e1900 */
[----:B------:R-:W4:Y:S04]  /*0370*/  LDG.E R20, desc[UR14][R6.64+-0x1000] ;  /* 0xfff0000e06147981 */ /* 0x000f28000c1e1900 */
        /* <DEDUP_REMOVED lines=10> */
[----:B------:R0:W4:Y:S01]  /*0420*/  LDG.E R10, desc[UR14][R6.64+0x1c00] ;  /* 0x001c000e060a7981 */ /* 0x000122000c1e1900 */
[----:B------:R-:W-:-:S02]  /*0430*/  VIADD R8, R8, 0x10 ;  /* 0x0000001008087836 */ /* 0x000fc40000000000 */
[----:B------:R-:W-:-:S03]  /*0440*/  VIADD R5, R5, 0x1000 ;  /* 0x0000100005057836 */ /* 0x000fc60000000000 */
[----:B------:R-:W-:Y:S02]  /*0450*/  ISETP.NE.AND P1, PT, R8, RZ, PT ;  /* 0x000000ff0800720c */ /* 0x000fe40003f25270 */
[----:B--2--5:R-:W-:-:S04]  /*0460*/  IADD3 R15, PT, PT, R16, R15, R4 ;  /* 0x0000000f100f7210 */ /* 0x024fc80007ffe004 */
[----:B---3--:R-:W-:-:S04]  /*0470*/  IADD3 R15, PT, PT, R17, R18, R15 ;  /* 0x00000012110f7210 */ /* 0x008fc80007ffe00f */
[----:B----4-:R-:W-:-:S04]  /*0480*/  IADD3 R15, PT, PT, R19, R20, R15 ;  /* 0x00000014130f7210 */ /* 0x010fc80007ffe00f */
[----:B------:R-:W-:-:S04]  /*0490*/  IADD3 R15, PT, PT, R23, R22, R15 ;  /* 0x00000016170f7210 */ /* 0x000fc80007ffe00f */
[----:B------:R-:W-:-:S04]  /*04a0*/  IADD3 R15, PT, PT, R25, R24, R15 ;  /* 0x00000018190f7210 */ /* 0x000fc80007ffe00f */
[----:B------:R-:W-:Y:S02]  /*04b0*/  IADD3 R13, PT, PT, R13, R14, R15 ;  /* 0x0000000e0d0d7210 */ /* 0x000fe40007ffe00f */
[----:B------:R-:W-:-:S05]  /*04c0*/  IADD3 R14, P2, PT, R6, 0x4000, RZ ;  /* 0x00004000060e7810 */ /* 0x000fca0007f5e0ff */
[----:B0-----:R-:W-:Y:S01]  /*04d0*/  IMAD.X R7, RZ, RZ, R7, P2 ;  /* 0x000000ffff077224 */ /* 0x001fe200010e0607 */
[----:B------:R-:W-:-:S04]  /*04e0*/  IADD3 R9, PT, PT, R12, R9, R13 ;  /* 0x000000090c097210 */ /* 0x000fc80007ffe00d */
[----:B------:R-:W-:Y:S01]  /*04f0*/  IADD3 R4, PT, PT, R10, R11, R9 ;  /* 0x0000000b0a047210 */ /* 0x000fe20007ffe009 */
[----:B------:R-:W-:Y:S06]  /*0500*/  @P1 BRA `(.L_x_65) ;  /* 0xfffffffc00841947 */ /* 0x000fec000383ffff */
.L_x_64:
[----:B------:R-:W-:Y:S05]  /*0510*/  BSYNC.RECONVERGENT B2 ;  /* 0x0000000000027941 */ /* 0x000fea0003800200 */
.L_x_63:
[----:B------:R-:W-:Y:S05]  /*0520*/  @!P0 BRA `(.L_x_62) ;  /* 0x0000000000dc8947 */ /* 0x000fea0003800000 */
[----:B------:R-:W-:Y:S01]  /*0530*/  ISETP.GE.U32.AND P0, PT, R21, 0x8, PT ;  /* 0x000000081500780c */ /* 0x000fe20003f06070 */
[----:B------:R-:W-:Y:S01]  /*0540*/  BSSY.RECONVERGENT B2, `(.L_x_66) ;  /* 0x0000016000027945 */ /* 0x000fe20003800200 */
[----:B------:R-:W-:-:S04]  /*0550*/  LOP3.LUT R16, R2, 0x7, RZ, 0xc0, !PT ;  /* 0x0000000702107812 */ /* 0x000fc800078ec0ff */
[----:B------:R-:W-:-:S07]  /*0560*/  ISETP.NE.AND P1, PT, R16, RZ, PT ;  /* 0x000000ff1000720c */ /* 0x000fce0003f25270 */
[----:B------:R-:W-:Y:S06]  /*0570*/  @!P0 BRA `(.L_x_67) ;  /* 0x0000000000488947 */ /* 0x000fec0003800000 */
[----:B------:R-:W0:Y:S01]  /*0580*/  LDCU.64 UR4, c[0x0][0x380] ;  /* 0x00007000ff0477ac */ /* 0x000e220008000a00 */
[----:B------:R-:W-:-:S04]  /*0590*/  IADD3 R7, P0, PT, R5, UR7, RZ ;  /* 0x0000000705077c10 */ /* 0x000fc8000ff1e0ff */
[----:B------:R-:W-:Y:S02]  /*05a0*/  LEA.HI.X.SX32 R8, R5, RZ, 0x1, P0 ;  /* 0x000000ff05087211 */ /* 0x000fe400000f0eff */
[----:B0-----:R-:W-:-:S04]  /*05b0*/  LEA R6, P0, R7, UR4, 0x2 ;  /* 0x0000000407067c11 */ /* 0x001fc8000f8010ff */
[----:B------:R-:W-:-:S05]  /*05c0*/  LEA.HI.X R7, R7, UR5, R8, 0x2, P0 ;  /* 0x0000000507077c11 */ /* 0x000fca00080f1408 */
[----:B------:R-:W2:Y:S04]  /*05d0*/  LDG.E R9, desc[UR14][R6.64] ;  /* 0x0000000e06097981 */ /* 0x000ea8000c1e1900 */
[----:B------:R-:W2:Y:S04]  /*05e0*/  LDG.E R8, desc[UR14][R6.64+0x400] ;  /* 0x0004000e06087981 */ /* 0x000ea8000c1e1900 */
[----:B------:R-:W3:Y:S04]  /*05f0*/  LDG.E R11, desc[UR14][R6.64+0x800] ;  /* 0x0008000e060b7981 */ /* 0x000ee8000c1e1900 */
[----:B------:R-:W3:Y:S04]  /*0600*/  LDG.E R10, desc[UR14][R6.64+0xc00] ;  /* 0x000c000e060a7981 */ /* 0x000ee8000c1e1900 */
[----:B------:R-:W4:Y:S04]  /*0610*/  LDG.E R13, desc[UR14][R6.64+0x1000] ;  /* 0x0010000e060d7981 */ /* 0x000f28000c1e1900 */
[----:B------:R-:W4:Y:S04]  /*0620*/  LDG.E R12, desc[UR14][R6.64+0x1400] ;  /* 0x0014000e060c7981 */ /* 0x000f28000c1e1900 */
[----:B------:R-:W4:Y:S04]  /*0630*/  LDG.E R15, desc[UR14][R6.64+0x1800] ;  /* 0x0018000e060f7981 */ /* 0x000f28000c1e1900 */
[----:B------:R-:W4:Y:S01]  /*0640*/  LDG.E R14, desc[UR14][R6.64+0x1c00] ;  /* 0x001c000e060e7981 */ /* 0x000f22000c1e1900 */
[----:B------:R-:W-:Y:S01]  /*0650*/  VIADD R5, R5, 0x800 ;  /* 0x0000080005057836 */ /* 0x000fe20000000000 */
[----:B--2--5:R-:W-:-:S04]  /*0660*/  IADD3 R8, PT, PT, R8, R9, R4 ;  /* 0x0000000908087210 */ /* 0x024fc80007ffe004 */
[----:B---3--:R-:W-:-:S04]  /*0670*/  IADD3 R8, PT, PT, R10, R11, R8 ;  /* 0x0000000b0a087210 */ /* 0x008fc80007ffe008 */
[----:B----4-:R-:W-:-:S04]  /*0680*/  IADD3 R8, PT, PT, R12, R13, R8 ;  /* 0x0000000d0c087210 */ /* 0x010fc80007ffe008 */
[----:B------:R-:W-:-:S07]  /*0690*/  IADD3 R4, PT, PT, R14, R15, R8 ;  /* 0x0000000f0e047210 */ /* 0x000fce0007ffe008 */
.L_x_67:
[----:B------:R-:W-:Y:S05]  /*06a0*/  BSYNC.RECONVERGENT B2 ;  /* 0x0000000000027941 */ /* 0x000fea0003800200 */
.L_x_66:
        /* <DEDUP_REMOVED lines=14> */
[----:B------:R-:W3:Y:S01]  /*0790*/  LDG.E R10, desc[UR14][R6.64+0xc00] ;  /* 0x000c000e060a7981 */ /* 0x000ee2000c1e1900 */
[----:B------:R-:W-:Y:S01]  /*07a0*/  VIADD R5, R5, 0x400 ;  /* 0x0000040005057836 */ /* 0x000fe20000000000 */
[----:B--2--5:R-:W-:-:S04]  /*07b0*/  IADD3 R4, PT, PT, R8, R9, R4 ;  /* 0x0000000908047210 */ /* 0x024fc80007ffe004 */
[----:B---3--:R-:W-:-:S07]  /*07c0*/  IADD3 R4, PT, PT, R10, R11, R4 ;  /* 0x0000000b0a047210 */ /* 0x008fce0007ffe004 */
.L_x_69:
[----:B------:R-:W-:Y:S05]  /*07d0*/  BSYNC.RECONVERGENT B2 ;  /* 0x0000000000027941 */ /* 0x000fea0003800200 */
.L_x_68:
[----:B------:R-:W-:Y:S05]  /*07e0*/  @!P1 BRA `(.L_x_62) ;  /* 0x00000000002c9947 */ /* 0x000fea0003800000 */
[----:B------:R-:W0:Y:S01]  /*07f0*/  LDC.64 R6, c[0x0][0x380] ;  /* 0x0000e000ff067b82 */ /* 0x000e220000000a00 */
[----:B------:R-:W-:Y:S02]  /*0800*/  IMAD.U32 R9, RZ, RZ, UR16 ;  /* 0x00000010ff097e24 */ /* 0x000fe4000f8e00ff */
[----:B------:R-:W-:Y:S02]  /*0810*/  IMAD.MOV R2, RZ, RZ, -R2 ;  /* 0x000000ffff027224 */ /* 0x000fe400078e0a02 */
[----:B0-----:R-:W-:-:S07]  /*0820*/  IMAD.WIDE.U32 R6, R9, 0x4000, R6 ;  /* 0x0000400009067825 */ /* 0x001fce00078e0006 */
.L_x_70:
[----:B------:R-:W-:-:S06]  /*0830*/  IMAD.WIDE R8, R5, 0x4, R6 ;  /* 0x0000000405087825 */ /* 0x000fcc00078e0206 */
[----:B------:R-:W2:Y:S01]  /*0840*/  LDG.E R9, desc[UR14][R8.64] ;  /* 0x0000000e08097981 */ /* 0x000ea2000c1e1900 */
[----:B------:R-:W-:Y:S02]  /*0850*/  VIADD R2, R2, 0x1 ;  /* 0x0000000102027836 */ /* 0x000fe40000000000 */
[----:B------:R-:W-:-:S03]  /*0860*/  VIADD R5, R5, 0x100 ;  /* 0x0000010005057836 */ /* 0x000fc60000000000 */
[----:B------:R-:W-:Y:S01]  /*0870*/  ISETP.NE.AND P0, PT, R2, RZ, PT ;  /* 0x000000ff0200720c */ /* 0x000fe20003f05270 */
[----:B--2--5:R-:W-:-:S12]  /*0880*/  IMAD.IADD R4, R9, 0x1, R4 ;  /* 0x0000000109047824 */ /* 0x024fd800078e0204 */
[----:B------:R-:W-:Y:S05]  /*0890*/  @P0 BRA `(.L_x_70) ;  /* 0xfffffffc00e40947 */ /* 0x000fea000383ffff */
.L_x_62:
[----:B------:R-:W-:Y:S05]  /*08a0*/  BSYNC.RECONVERGENT B1 ;  /* 0x0000000000017941 */ /* 0x000fea0003800200 */
.L_x_61:
[----:B------:R-:W-:-:S13]  /*08b0*/  ISETP.GE.AND P0, PT, R0, 0x100, PT ;  /* 0x000001000000780c */ /* 0x000fda0003f06270 */
[----:B------:R-:W-:Y:S05]  /*08c0*/  @!P0 BRA `(.L_x_71) ;  /* 0x0000000000ac8947 */ /* 0x000fea0003800000 */
[----:B------:R-:W1:Y:S01]  /*08d0*/  S2R R8, SR_LANEID ;  /* 0x0000000000087919 */ /* 0x000e620000000000 */
[----:B-----5:R-:W2:Y:S01]  /*08e0*/  SHFL.DOWN PT, R0, R4, 0x1, 0x1f ;  /* 0x08201f0004007f89 */ /* 0x020ea200000e0000 */
[C---:B-1----:R-:W-:Y:S02]  /*08f0*/  ISETP.GT.AND P0, PT, R8.reuse, 0x1e, PT ;  /* 0x0000001e0800780c */ /* 0x042fe40003f04270 */
[----:B------:R-:W-:Y:S02]  /*0900*/  ISETP.NE.AND P1, PT, R8, RZ, PT ;  /* 0x000000ff0800720c */ /* 0x000fe40003f25270 */
[----:B--2---:R-:W-:Y:S02]  /*0910*/  SEL R5, R0, RZ, !P0 ;  /* 0x000000ff00057207 */ /* 0x004fe40004000000 */
[----:B------:R-:W-:-:S03]  /*0920*/  ISETP.GT.AND P0, PT, R8, 0x1d, PT ;  /* 0x0000001d0800780c */ /* 0x000fc60003f04270 */
[----:B------:R-:W-:-:S05]  /*0930*/  IMAD.IADD R5, R5, 0x1, R4 ;  /* 0x0000000105057824 */ /* 0x000fca00078e0204 */
[----:B------:R-:W1:Y:S01]  /*0940*/  SHFL.DOWN PT, R0, R5, 0x2, 0x1f ;  /* 0x08401f0005007f89 */ /* 0x000e6200000e0000 */
[----:B0-----:R-:W0:Y:S01]  /*0950*/  @!P1 S2R R6, SR_CgaCtaId ;  /* 0x0000000000069919 */ /* 0x001e220000008800 */
[----:B-1----:R-:W-:Y:S02]  /*0960*/  SEL R0, R0, RZ, !P0 ;  /* 0x000000ff00007207 */ /* 0x002fe40004000000 */
[----:B------:R-:W-:-:S03]  /*0970*/  ISETP.GT.AND P0, PT, R8, 0x1b, PT ;  /* 0x0000001b0800780c */ /* 0x000fc60003f04270 */
[----:B------:R-:W-:Y:S01]  /*0980*/  IMAD.IADD R0, R5, 0x1, R0 ;  /* 0x0000000105007824 */ /* 0x000fe200078e0200 */
[----:B------:R-:W-:-:S04]  /*0990*/  @!P1 MOV R5, 0x400 ;  /* 0x0000040000059802 */ /* 0x000fc80000000f00 */
[----:B------:R-:W1:Y:S01]  /*09a0*/  SHFL.DOWN PT, R2, R0, 0x4, 0x1f ;  /* 0x08801f0000027f89 */ /* 0x000e6200000e0000 */
[----:B0-----:R-:W-:Y:S02]  /*09b0*/  @!P1 LEA R5, R6, R5, 0x18 ;  /* 0x0000000506059211 */ /* 0x001fe400078ec0ff */
[----:B-1----:R-:W-:Y:S02]  /*09c0*/  SEL R7, R2, RZ, !P0 ;  /* 0x000000ff02077207 */ /* 0x002fe40004000000 */
        /* <DEDUP_REMOVED lines=19> */
[----:B--2---:R-:W-:Y:S04]  /*0b00*/  LDS R0, [UR4+0xc] ;  /* 0x00000c04ff007984 */ /* 0x004fe80008000800 */
[----:B------:R-:W0:Y:S04]  /*0b10*/  LDS.128 R4, [UR4+0x10] ;  /* 0x00001004ff047984 */ /* 0x000e280008000c00 */
[----:B------:R-:W1:Y:S01]  /*0b20*/  LDS.64 R2, [UR4+0x20] ;  /* 0x00002004ff027984 */ /* 0x000e620008000a00 */
[----:B0-----:R-:W-:-:S04]  /*0b30*/  IADD3 R0, PT, PT, R4, R0, R9 ;  /* 0x0000000004007210 */ /* 0x001fc80007ffe009 */
[----:B------:R-:W-:-:S04]  /*0b40*/  IADD3 R0, PT, PT, R6, R0, R5 ;  /* 0x0000000006007210 */ /* 0x000fc80007ffe005 */
[----:B-1----:R-:W-:-:S05]  /*0b50*/  IADD3 R0, PT, PT, R2, R0, R7 ;  /* 0x0000000002007210 */ /* 0x002fca0007ffe007 */
[----:B------:R-:W-:Y:S01]  /*0b60*/  IMAD.IADD R9, R0, 0x1, R3 ;  /* 0x0000000100097824 */ /* 0x000fe200078e0203 */
[----:B------:R-:W-:Y:S06]  /*0b70*/  BRA `(.L_x_72) ;  /* 0x0000001400307947 */ /* 0x000fec0003800000 */
.L_x_71:
[----:B------:R-:W-:Y:S01]  /*0b80*/  LOP3.LUT R2, R3, 0x3e0, RZ, 0xc0, !PT ;  /* 0x000003e003027812 */ /* 0x000fe200078ec0ff */
[----:B------:R-:W1:Y:S03]  /*0b90*/  S2R R10, SR_LANEID ;  /* 0x00000000000a7919 */ /* 0x000e660000000000 */
[----:B0-----:R-:W-:Y:S01]  /*0ba0*/  LOP3.LUT R7, RZ, R2, RZ, 0x33, !PT ;  /* 0x00000002ff077212 */ /* 0x001fe200078e33ff */
[----:B------:R-:W-:-:S04]  /*0bb0*/  VIADD R5, R2, 0x20 ;  /* 0x0000002002057836 */ /* 0x000fc80000000000 */
[----:B------:R-:W-:Y:S01]  /*0bc0*/  IMAD.IADD R7, R0, 0x1, R7 ;  /* 0x0000000100077824 */ /* 0x000fe200078e0207 */
[----:B------:R-:W-:-:S04]  /*0bd0*/  ISETP.GT.AND P0, PT, R5, R0, PT ;  /* 0x000000000500720c */ /* 0x000fc80003f04270 */
[----:B------:R-:W-:-:S05]  /*0be0*/  SEL R7, R7, 0x1f, P0 ;  /* 0x0000001f07077807 */ /* 0x000fca0000000000 */
[----:B-----5:R-:W0:Y:S01]  /*0bf0*/  SHFL.DOWN PT, R2, R4, 0x1, R7 ;  /* 0x0820000004027989 */ /* 0x020e2200000e0007 */
[CC--:B-1----:R-:W-:Y:S01]  /*0c00*/  ISETP.GE.AND P0, PT, R10.reuse, R7.reuse, PT ;  /* 0x000000070a00720c */ /* 0x0c2fe20003f06270 */
[C---:B------:R-:W-:Y:S01]  /*0c10*/  VIADD R6, R10.reuse, 0x2 ;  /* 0x000000020a067836 */ /* 0x040fe20000000000 */
[C---:B------:R-:W-:Y:S01]  /*0c20*/  ISETP.NE.AND P1, PT, R10.reuse, RZ, PT ;  /* 0x000000ff0a00720c */ /* 0x040fe20003f25270 */
[----:B------:R-:W-:Y:S01]  /*0c30*/  VIADD R8, R10, 0x4 ;  /* 0x000000040a087836 */ /* 0x000fe20000000000 */
[----:B0-----:R-:W-:Y:S02]  /*0c40*/  SEL R5, R2, RZ, !P0 ;  /* 0x000000ff02057207 */ /* 0x001fe40004000000 */
        /* <DEDUP_REMOVED lines=35> */
[----:B------:R-:W0:Y:S04]  /*0e80*/  LDS.128 R4, [UR4+0x10] ;  /* 0x00001004ff047984 */ /* 0x000e280008000c00 */
[----:B------:R-:W2:Y:S04]  /*0e90*/  LDS R2, [UR4+0xc] ;  /* 0x00000c04ff027984 */ /* 0x000ea80008000800 */
[----:B------:R-:W3:Y:S01]  /*0ea0*/  LDS.64 R10, [UR4+0x20] ;  /* 0x00002004ff0a7984 */ /* 0x000ee20008000a00 */
[----:B0-----:R-:W-:Y:S02]  /*0eb0*/  SEL R4, R4, RZ, P2 ;  /* 0x000000ff04047207 */ /* 0x001fe40001000000 */
[----:B------:R-:W-:-:S02]  /*0ec0*/  ISETP.GT.AND P2, PT, R0, 0x60, PT ;  /* 0x000000600000780c */ /* 0x000fc40003f44270 */
[----:B--2---:R-:W-:Y:S02]  /*0ed0*/  SEL R2, R2, RZ, P1 ;  /* 0x000000ff02027207 */ /* 0x004fe40000800000 */
        /* <DEDUP_REMOVED lines=8> */
[----:B---3--:R-:W-:Y:S02]  /*0f60*/  SEL R10, R10, RZ, P2 ;  /* 0x000000ff0a0a7207 */ /* 0x008fe40001000000 */
[----:B------:R-:W-:Y:S02]  /*0f70*/  SEL R11, R11, RZ, P3 ;  /* 0x000000ff0b0b7207 */ /* 0x000fe40001800000 */
[----:B------:R-:W-:-:S05]  /*0f80*/  IADD3 R2, PT, PT, R10, R2, R7 ;  /* 0x000000020a027210 */ /* 0x000fca0007ffe007 */
[----:B-1----:R-:W-:Y:S01]  /*0f90*/  IMAD.IADD R9, R2, 0x1, R11 ;  /* 0x0000000102097824 */ /* 0x002fe200078e020b */
[----:B------:R-:W-:Y:S06]  /*0fa0*/  BRA `(.L_x_72) ;  /* 0x0000001000247947 */ /* 0x000fec0003800000 */
.L_x_58:
[----:B------:R-:W0:Y:S01]  /*0fb0*/  S2R R0, SR_TID.X ;  /* 0x0000000000007919 */ /* 0x000e220000002100 */
[----:B------:R-:W1:Y:S01]  /*0fc0*/  LDC.64 R4, c[0x0][0x380] ;  /* 0x0000e000ff047b82 */ /* 0x000e620000000a00 */
[----:B0-----:R-:W-:-:S04]  /*0fd0*/  VIADD R7, R0, UR7 ;  /* 0x0000000700077c36 */ /* 0x001fc80008000000 */
[----:B-1----:R-:W-:-:S05]  /*0fe0*/  IMAD.WIDE.U32 R4, R7, 0x4, R4 ;  /* 0x0000000407047825 */ /* 0x002fca00078e0004 */
[----:B------:R-:W2:Y:S04]  /*0ff0*/  LDG.E R6, desc[UR14][R4.64] ;  /* 0x0000000e04067981 */ /* 0x000ea8000c1e1900 */
[----:B------:R-:W2:Y:S04]  /*1000*/  LDG.E R7, desc[UR14][R4.64+0x400] ;  /* 0x0004000e04077981 */ /* 0x000ea8000c1e1900 */
[----:B------:R-:W2:Y:S04]  /*1010*/  LDG.E R8, desc[UR14][R4.64+0x800] ;  /* 0x0008000e04087981 */ /* 0x000ea8000c1e1900 */
[----:B------:R-:W3:Y:S04]  /*1020*/  LDG.E R9, desc[UR14][R4.64+0xc00] ;  /* 0x000c000e04097981 */ /* 0x000ee8000c1e1900 */
[----:B------:R-:W3:Y:S04]  /*1030*/  LDG.E R10, desc[UR14][R4.64+0x1000] ;  /* 0x0010000e040a7981 */ /* 0x000ee8000c1e1900 */
[----:B------:R-:W4:Y:S04]  /*1040*/  LDG.E R11, desc[UR14][R4.64+0x1400] ;  /* 0x0014000e040b7981 */ /* 0x000f28000c1e1900 */
[----:B------:R-:W4:Y:S04]  /*1050*/  LDG.E R12, desc[UR14][R4.64+0x1800] ;  /* 0x0018000e040c7981 */ /* 0x000f28000c1e1900 */
[----:B------:R-:W5:Y:S04]  /*1060*/  LDG.E R13, desc[UR14][R4.64+0x1c00] ;  /* 0x001c000e040d7981 */ /* 0x000f68000c1e1900 */
[----:B------:R-:W5:Y:S04]  /*1070*/  LDG.E R14, desc[UR14][R4.64+0x2000] ;  /* 0x0020000e040e7981 */ /* 0x000f68000c1e1900 */
[----:B------:R-:W5:Y:S04]  /*1080*/  LDG.E R15, desc[UR14][R4.64+0x2400] ;  /* 0x0024000e040f7981 */ /* 0x000f68000c1e1900 */
[----:B------:R-:W5:Y:S04]  /*1090*/  LDG.E R16, desc[UR14][R4.64+0x2800] ;  /* 0x0028000e04107981 */ /* 0x000f68000c1e1900 */
[----:B------:R-:W5:Y:S04]  /*10a0*/  LDG.E R17, desc[UR14][R4.64+0x2c00] ;  /* 0x002c000e04117981 */ /* 0x000f68000c1e1900 */
[----:B------:R-:W5:Y:S04]  /*10b0*/  LDG.E R18, desc[UR14][R4.64+0x3000] ;  /* 0x0030000e04127981 */ /* 0x000f68000c1e1900 */
[----:B------:R-:W5:Y:S04]  /*10c0*/  LDG.E R19, desc[UR14][R4.64+0x3400] ;  /* 0x0034000e04137981 */ /* 0x000f68000c1e1900 */
[----:B------:R-:W5:Y:S04]  /*10d0*/  LDG.E R20, desc[UR14][R4.64+0x3800] ;  /* 0x0038000e04147981 */ /* 0x000f68000c1e1900 */
[----:B------:R-:W5:Y:S01]  /*10e0*/  LDG.E R21, desc[UR14][R4.64+0x3c00] ;  /* 0x003c000e04157981 */ /* 0x000f62000c1e1900 */
[----:B------:R-:W-:-:S04]  /*10f0*/  ISETP.GE.U32.AND P0, PT, R23, UR5, PT ;  /* 0x0000000517007c0c */ /* 0x000fc8000bf06070 */
[----:B------:R-:W-:Y:S02]  /*1100*/  ISETP.GE.U32.AND.EX P0, PT, R22, UR4, PT, P0 ;  /* 0x0000000416007c0c */ /* 0x000fe4000bf06100 */
[----:B--2---:R-:W-:-:S04]  /*1110*/  IADD3 R6, PT, PT, R8, R7, R6 ;  /* 0x0000000708067210 */ /* 0x004fc80007ffe006 */
[----:B---3--:R-:W-:-:S04]  /*1120*/  IADD3 R6, PT, PT, R10, R9, R6 ;  /* 0x000000090a067210 */ /* 0x008fc80007ffe006 */
[----:B----4-:R-:W-:-:S04]  /*1130*/  IADD3 R6, PT, PT, R12, R11, R6 ;  /* 0x0000000b0c067210 */ /* 0x010fc80007ffe006 */
[----:B-----5:R-:W-:-:S04]  /*1140*/  IADD3 R6, PT, PT, R14, R13, R6 ;  /* 0x0000000d0e067210 */ /* 0x020fc80007ffe006 */
[----:B------:R-:W-:-:S04]  /*1150*/  IADD3 R6, PT, PT, R16, R15, R6 ;  /* 0x0000000f10067210 */ /* 0x000fc80007ffe006 */
[----:B------:R-:W-:-:S04]  /*1160*/  IADD3 R6, PT, PT, R18, R17, R6 ;  /* 0x0000001112067210 */ /* 0x000fc80007ffe006 */
[----:B------:R-:W-:-:S05]  /*1170*/  IADD3 R6, PT, PT, R20, R19, R6 ;  /* 0x0000001314067210 */ /* 0x000fca0007ffe006 */
[----:B------:R-:W-:Y:S01]  /*1180*/  IMAD.IADD R8, R21, 0x1, R6 ;  /* 0x0000000115087824 */ /* 0x000fe200078e0206 */
[----:B------:R-:W-:Y:S06]  /*1190*/  @!P0 BRA `(.L_x_73) ;  /* 0x0000000c00008947 */ /* 0x000fec0003800000 */
[----:B------:R-:W-:Y:S01]  /*11a0*/  UIADD3 UR8, UP0, UPT, UR5, UR7, URZ ;  /* 0x0000000705087290 */ /* 0x000fe2000ff1e0ff */
[----:B------:R-:W-:Y:S01]  /*11b0*/  IADD3 R20, P1, PT, R2, -0x1000, RZ ;  /* 0xfffff00002147810 */ /* 0x000fe20007f3e0ff */
[----:B------:R-:W0:Y:S01]  /*11c0*/  LDCU.64 UR12, c[0x0][0x380] ;  /* 0x00007000ff0c77ac */ /* 0x000e220008000a00 */
[----:B------:R-:W-:Y:S02]  /*11d0*/  LOP3.LUT R5, RZ, R0, RZ, 0x33, !PT ;  /* 0x00000000ff057212 */ /* 0x000fe400078e33ff */
[----:B------:R-:W-:Y:S01]  /*11e0*/  IADD3.X R9, PT, PT, R3, -0x1, RZ, P1, !PT ;  /* 0xffffffff03097810 */ /* 0x000fe20000ffe4ff */
[----:B------:R-:W-:Y:S01]  /*11f0*/  UIADD3.X UR9, UPT, UPT, URZ, UR4, URZ, UP0, !UPT ;  /* 0x00000004ff097290 */ /* 0x000fe200087fe4ff */
[----:B------:R-:W-:Y:S01]  /*1200*/  ISETP.LT.U32.AND P0, PT, R20, UR8, PT ;  /* 0x0000000814007c0c */ /* 0x000fe2000bf01070 */
[----:B------:R-:W-:Y:S01]  /*1210*/  UMOV UR6, UR5 ;  /* 0x0000000500067c82 */ /* 0x000fe20008000000 */
[----:B------:R-:W-:Y:S01]  /*1220*/  IADD3 R11, P2, PT, R0, UR8, RZ ;  /* 0x00000008000b7c10 */ /* 0x000fe2000ff5e0ff */
[----:B------:R-:W-:Y:S01]  /*1230*/  UMOV UR4, URZ ;  /* 0x000000ff00047c82 */ /* 0x000fe20008000000 */
[----:B------:R-:W-:Y:S01]  /*1240*/  IADD3 R5, PT, PT, R2, -UR5, R5 ;  /* 0x8000000502057c10 */ /* 0x000fe2000fffe005 */
[----:B------:R-:W-:Y:S01]  /*1250*/  IMAD.U32 R10, RZ, RZ, UR9 ;  /* 0x00000009ff0a7e24 */ /* 0x000fe2000f8e00ff */
[----:B------:R-:W-:Y:S01]  /*1260*/  UMOV UR10, UR8 ;  /* 0x00000008000a7c82 */ /* 0x000fe20008000000 */
[----:B------:R-:W-:-:S02]  /*1270*/  IMAD.X R4, RZ, RZ, UR9, P2 ;  /* 0x00000009ff047e24 */ /* 0x000fc400090e06ff */
[----:B------:R-:W-:Y:S01]  /*1280*/  VIADD R7, R5, -UR7 ;  /* 0x8000000705077c36 */ /* 0x000fe20008000000 */
[----:B------:R-:W-:Y:S01]  /*1290*/  ISETP.GT.U32.AND.EX P0, PT, R10, R9, PT, P0 ;  /* 0x000000090a00720c */ /* 0x000fe20003f04100 */
[----:B------:R-:W-:Y:S01]  /*12a0*/  UMOV UR7, UR9 ;  /* 0x0000000900077c82 */ /* 0x000fe20008000000 */
[----:B0-----:R-:W-:-:S04]  /*12b0*/  LEA R6, P1, R11, UR12, 0x2 ;  /* 0x0000000c0b067c11 */ /* 0x001fc8000f8210ff */
[----:B------:R-:W-:Y:S02]  /*12c0*/  IADD3 R6, P2, PT, R6, 0x2000, RZ ;  /* 0x0000200006067810 */ /* 0x000fe40007f5e0ff */
[----:B------:R-:W-:-:S05]  /*12d0*/  LEA.HI.X R11, R11, UR13, R4, 0x2, P1 ;  /* 0x0000000d0b0b7c11 */ /* 0x000fca00088f1404 */
[----:B------:R-:W-:Y:S01]  /*12e0*/  IMAD.X R11, RZ, RZ, R11, P2 ;  /* 0x000000ffff0b7224 */ /* 0x000fe200010e060b */
[----:B------:R-:W-:Y:S06]  /*12f0*/  @P0 BRA `(.L_x_74) ;  /* 0x0000000000d40947 */ /* 0x000fec0003800000 */
[----:B------:R-:W0:Y:S01]  /*1300*/  LDC.64 R2, c[0x0][0x3b8] ;  /* 0x0000ee00ff027b82 */ /* 0x000e220000000a00 */
[----:B------:R-:W1:Y:S01]  /*1310*/  LDCU.64 UR12, c[0x0][0x380] ;  /* 0x00007000ff0c77ac */ /* 0x000e620008000a00 */
[----:B------:R-:W-:Y:S01]  /*1320*/  NOP ;  /* 0x0000000000007918 */ /* 0x000fe20000000000 */
.L_x_75:
[----:B------:R-:W-:-:S05]  /*1330*/  IADD3 R5, P0, PT, R0, UR8, RZ ;  /* 0x0000000800057c10 */ /* 0x000fca000ff1e0ff */
[----:B------:R-:W-:Y:S01]  /*1340*/  IMAD.X R10, RZ, RZ, UR9, P0 ;  /* 0x00000009ff0a7e24 */ /* 0x000fe200080e06ff */
[----:B-1----:R-:W-:-:S04]  /*1350*/  LEA R4, P0, R5, UR12, 0x2 ;  /* 0x0000000c05047c11 */ /* 0x002fc8000f8010ff */
[----:B------:R-:W-:-:S05]  /*1360*/  LEA.HI.X R5, R5, UR13, R10, 0x2, P0 ;  /* 0x0000000d05057c11 */ /* 0x000fca00080f140a */
        /* <DEDUP_REMOVED lines=15> */
[----:B------:R1:W5:Y:S01]  /*1460*/  LDG.E R21, desc[UR14][R4.64+0x3c00] ;  /* 0x003c000e04157981 */ /* 0x000362000c1e1900 */
[----:B------:R-:W-:-:S02]  /*1470*/  USHF.R.S32.HI UR11, URZ, 0x1f, UR5 ;  /* 0x0000001fff0b7899 */ /* 0x000fc40008011405 */
[----:B------:R-:W-:-:S04]  /*1480*/  UIADD3 UR6, UP0, UPT, UR5, UR10, URZ ;  /* 0x0000000a05067290 */ /* 0x000fc8000ff1e0ff */
[----:B------:R-:W-:Y:S01]  /*1490*/  UIADD3.X UR7, UPT, UPT, UR11, UR7, URZ, UP0, !UPT ;  /* 0x000000070b077290 */ /* 0x000fe200087fe4ff */
[----:B--2---:R-:W-:Y:S02]  /*14a0*/  IADD3 R22, PT, PT, R22, R23, R8 ;  /* 0x0000001716167210 */ /* 0x004fe40007ffe008 */
[----:B0-----:R-:W-:-:S04]  /*14b0*/  IADD3 R8, P1, PT, R2, -UR8, RZ ;  /* 0x8000000802087c10 */ /* 0x001fc8000ff3e0ff */
[----:B------:R-:W-:Y:S02]  /*14c0*/  ISETP.GE.U32.AND P0, PT, R8, UR5, PT ;  /* 0x0000000508007c0c */ /* 0x000fe4000bf06070 */
[----:B---3--:R-:W-:Y:S02]  /*14d0*/  IADD3 R22, PT, PT, R25, R24, R22 ;  /* 0x0000001819167210 */ /* 0x008fe40007ffe016 */
[----:B-1----:R-:W-:-:S04]  /*14e0*/  IADD3.X R4, PT, PT, R3, ~UR9, RZ, P1, !PT ;  /* 0x8000000903047c10 */ /* 0x002fc80008ffe4ff */
[----:B------:R-:W-:Y:S02]  /*14f0*/  ISETP.GE.U32.AND.EX P0, PT, R4, UR11, PT, P0 ;  /* 0x0000000b04007c0c */ /* 0x000fe4000bf06100 */
[----:B----4-:R-:W-:-:S04]  /*1500*/  IADD3 R22, PT, PT, R27, R26, R22 ;  /* 0x0000001a1b167210 */ /* 0x010fc80007ffe016 */
[----:B-----5:R-:W-:-:S04]  /*1510*/  IADD3 R18, PT, PT, R19, R18, R22 ;  /* 0x0000001213127210 */ /* 0x020fc80007ffe016 */
[----:B------:R-:W-:-:S04]  /*1520*/  IADD3 R10, PT, PT, R10, R15, R18 ;  /* 0x0000000f0a0a7210 */ /* 0x000fc80007ffe012 */
[----:B------:R-:W-:-:S04]  /*1530*/  IADD3 R10, PT, PT, R16, R17, R10 ;  /* 0x00000011100a7210 */ /* 0x000fc80007ffe00a */
[----:B------:R-:W-:-:S04]  /*1540*/  IADD3 R10, PT, PT, R13, R14, R10 ;  /* 0x0000000e0d0a7210 */ /* 0x000fc80007ffe00a */
[----:B------:R-:W-:Y:S01]  /*1550*/  IADD3 R8, PT, PT, R21, R12, R10 ;  /* 0x0000000c15087210 */ /* 0x000fe20007ffe00a */
[----:B------:R-:W-:Y:S06]  /*1560*/  @!P0 BRA `(.L_x_73) ;  /* 0x00000008000c8947 */ /* 0x000fec0003800000 */
[----:B------:R-:W-:Y:S02]  /*1570*/  UIADD3 UR8, UP0, UPT, UR5, UR8, URZ ;  /* 0x0000000805087290 */ /* 0x000fe4000ff1e0ff */
[----:B------:R-:W-:Y:S01]  /*1580*/  IMAD.U32 R5, RZ, RZ, UR5 ;  /* 0x00000005ff057e24 */ /* 0x000fe2000f8e00ff */
[----:B------:R-:W-:Y:S01]  /*1590*/  UIADD3 UR4, UPT, UPT, UR4, 0x1, URZ ;  /* 0x0000000104047890 */ /* 0x000fe2000fffe0ff */
[----:B------:R-:W-:Y:S01]  /*15a0*/  IMAD.MOV.U32 R10, RZ, RZ, R6 ;  /* 0x000000ffff0a7224 */ /* 0x000fe200078e0006 */
[----:B------:R-:W-:Y:S01]  /*15b0*/  UIADD3.X UR9, UPT, UPT, UR11, UR9, URZ, UP0, !UPT ;  /* 0x000000090b097290 */ /* 0x000fe200087fe4ff */
[----:B------:R-:W-:Y:S01]  /*15c0*/  VIADD R7, R7, -UR5 ;  /* 0x8000000507077c36 */ /* 0x000fe20008000000 */
[----:B------:R-:W-:Y:S01]  /*15d0*/  ISETP.LT.U32.AND P0, PT, R20, UR8, PT ;  /* 0x0000000814007c0c */ /* 0x000fe2000bf01070 */
[----:B------:R-:W-:Y:S01]  /*15e0*/  IMAD.WIDE R10, R5, 0x4, R10 ;  /* 0x00000004050a7825 */ /* 0x000fe200078e020a */
[----:B------:R-:W-:-:S03]  /*15f0*/  UMOV UR10, UR6 ;  /* 0x00000006000a7c82 */ /* 0x000fc60008000000 */
[----:B------:R-:W-:Y:S02]  /*1600*/  IMAD.U32 R4, RZ, RZ, UR9 ;  /* 0x00000009ff047e24 */ /* 0x000fe4000f8e00ff */
[----:B------:R-:W-:-:S03]  /*1610*/  IMAD.MOV.U32 R6, RZ, RZ, R10 ;  /* 0x000000ffff067224 */ /* 0x000fc600078e000a */
[----:B------:R-:W-:-:S13]  /*1620*/  ISETP.GT.U32.AND.EX P0, PT, R4, R9, PT, P0 ;  /* 0x000000090400720c */ /* 0x000fda0003f04100 */
[----:B------:R-:W-:Y:S05]  /*1630*/  @!P0 BRA `(.L_x_75) ;  /* 0xfffffffc003c8947 */ /* 0x000fea000383ffff */
[----:B------:R-:W-:-:S05]  /*1640*/  UMOV UR6, UR5 ;  /* 0x0000000500067c82 */ /* 0x000fca0008000000 */
.L_x_74:
[C---:B------:R-:W-:Y:S01]  /*1650*/  VIADD R5, R2.reuse, -UR8 ;  /* 0x8000000802057c36 */ /* 0x040fe20008000000 */
[----:B------:R-:W-:Y:S01]  /*1660*/  ISETP.LE.U32.AND P1, PT, R2, UR8, PT ;  /* 0x0000000802007c0c */ /* 0x000fe2000bf23070 */
[----:B------:R-:W-:Y:S01]  /*1670*/  IMAD.U32 R4, RZ, RZ, UR9 ;  /* 0x00000009ff047e24 */ /* 0x000fe2000f8e00ff */
[----:B------:R-:W-:Y:S02]  /*1680*/  BSSY.RECONVERGENT B1, `(.L_x_73) ;  /* 0x0000071000017945 */ /* 0x000fe40003800200 */
[----:B------:R-:W-:-:S04]  /*1690*/  ISETP.GE.AND P0, PT, R0, R5, PT ;  /* 0x000000050000720c */ /* 0x000fc80003f06270 */
[----:B------:R-:W-:-:S13]  /*16a0*/  ISETP.GE.U32.OR.EX P0, PT, R4, R3, P0, P1 ;  /* 0x000000030400720c */ /* 0x000fda0000706510 */
[----:B------:R-:W-:Y:S05]  /*16b0*/  @P0 BRA `(.L_x_76) ;  /* 0x0000000400b40947 */ /* 0x000fea0003800000 */
[----:B------:R-:W0:Y:S01]  /*16c0*/  LDC R4, c[0x0][0x3c0] ;  /* 0x0000f000ff047b82 */ /* 0x000e220000000800 */
[----:B------:R-:W-:Y:S01]  /*16d0*/  USHF.L.U32 UR5, UR16, 0xc, URZ ;  /* 0x0000000c10057899 */ /* 0x000fe200080006ff */
[----:B------:R-:W-:Y:S01]  /*16e0*/  LOP3.LUT R3, RZ, R0, RZ, 0x33, !PT ;  /* 0x00000000ff037212 */ /* 0x000fe200078e33ff */
[----:B------:R-:W-:Y:S02]  /*16f0*/  BSSY.RECONVERGENT B2, `(.L_x_77) ;  /* 0x000002e000027945 */ /* 0x000fe40003800200 */
[----:B------:R-:W-:-:S06]  /*1700*/  UIADD3 UR5, UPT, UPT, UR5, UR6, URZ ;  /* 0x0000000605057290 */ /* 0x000fcc000fffe0ff */
[----:B------:R-:W-:Y:S01]  /*1710*/  IADD3 R2, PT, PT, R2, -UR5, R3 ;  /* 0x8000000502027c10 */ /* 0x000fe2000fffe003 */
[----:B0-----:R-:W-:-:S04]  /*1720*/  IMAD R3, R4, UR4, RZ ;  /* 0x0000000404037c24 */ /* 0x001fc8000f8e02ff */
[----:B------:R-:W-:-:S05]  /*1730*/  IMAD R2, R3, -0x1000, R2 ;  /* 0xfffff00003027824 */ /* 0x000fca00078e0202 */
[C---:B------:R-:W-:Y:S02]  /*1740*/  ISETP.GE.U32.AND P0, PT, R2.reuse, 0xf00, PT ;  /* 0x00000f000200780c */ /* 0x040fe40003f06070 */
[----:B------:R-:W-:Y:S01]  /*1750*/  LEA.HI R20, R2, 0x1, RZ, 0x18 ;  /* 0x0000000102147811 */ /* 0x000fe200078fc0ff */
[----:B------:R-:W-:-:S03]  /*1760*/  IMAD.MOV.U32 R2, RZ, RZ, R0 ;  /* 0x000000ffff027224 */ /* 0x000fc600078e0000 */
[----:B------:R-:W-:-:S04]  /*1770*/  LOP3.LUT R21, R20, 0xf, RZ, 0xc0, !PT ;  /* 0x0000000f14157812 */ /* 0x000fc800078ec0ff */
[----:B------:R-:W-:-:S03]  /*1780*/  ISETP.NE.AND P1, PT, R21, RZ, PT ;  /* 0x000000ff1500720c */ /* 0x000fc60003f25270 */
[----:B------:R-:W-:Y:S10]  /*1790*/  @!P0 BRA `(.L_x_78) ;  /* 0x00000000008c8947 */ /* 0x000ff40003800000 */
[----:B------:R-:W-:-:S04]  /*17a0*/  LEA.HI R2, R7, 0x1, RZ, 0x18 ;  /* 0x0000000107027811 */ /* 0x000fc800078fc0ff */
[----:B------:R-:W-:Y:S01]  /*17b0*/  LOP3.LUT R3, R2, 0x1fffff0, RZ, 0xc0, !PT ;  /* 0x01fffff002037812 */ /* 0x000fe200078ec0ff */
[----:B------:R-:W-:-:S04]  /*17c0*/  IMAD.MOV.U32 R2, RZ, RZ, R0 ;  /* 0x000000ffff027224 */ /* 0x000fc800078e0000 */
[----:B------:R-:W-:-:S07]  /*17d0*/  IMAD.MOV R3, RZ, RZ, -R3 ;  /* 0x000000ffff037224 */ /* 0x000fce00078e0a03 */
.L_x_79:
[----:B------:R-:W-:-:S05]  /*17e0*/  IMAD.MOV.U32 R10, RZ, RZ, R6 ;  /* 0x000000ffff0a7224 */ /* 0x000fca00078e0006 */
        /* <DEDUP_REMOVED lines=16> */
[----:B------:R-:W-:-:S02]  /*18f0*/  VIADD R3, R3, 0x10 ;  /* 0x0000001003037836 */ /* 0x000fc40000000000 */
[----:B------:R-:W-:-:S03]  /*1900*/  VIADD R2, R2, 0x1000 ;  /* 0x0000100002027836 */ /* 0x000fc60000000000 */
[----:B------:R-:W-:Y:S02]  /*1910*/  ISETP.NE.AND P0, PT, R3, RZ, PT ;  /* 0x000000ff0300720c */ /* 0x000fe40003f05270 */
[----:B--2---:R-:W-:-:S04]  /*1920*/  IADD3 R14, PT, PT, R14, R15, R8 ;  /* 0x0000000f0e0e7210 */ /* 0x004fc80007ffe008 */
[----:B---3--:R-:W-:-:S04]  /*1930*/  IADD3 R14, PT, PT, R16, R17, R14 ;  /* 0x00000011100e7210 */ /* 0x008fc80007ffe00e */
[----:B----4-:R-:W-:-:S04]  /*1940*/  IADD3 R14, PT, PT, R18, R19, R14 ;  /* 0x00000013120e7210 */ /* 0x010fc80007ffe00e */
[----:B-----5:R-:W-:-:S04]  /*1950*/  IADD3 R14, PT, PT, R22, R23, R14 ;  /* 0x00000017160e7210 */ /* 0x020fc80007ffe00e */
[----:B------:R-:W-:-:S04]  /*1960*/  IADD3 R14, PT, PT, R24, R25, R14 ;  /* 0x00000019180e7210 */ /* 0x000fc80007ffe00e */
[----:B------:R-:W-:Y:S02]  /*1970*/  IADD3 R13, PT, PT, R6, R13, R14 ;  /* 0x0000000d060d7210 */ /* 0x000fe40007ffe00e */
[----:B------:R-:W-:-:S05]  /*1980*/  IADD3 R6, P2, PT, R10, 0x4000, RZ ;  /* 0x000040000a067810 */ /* 0x000fca0007f5e0ff */
[----:B0-----:R-:W-:Y:S01]  /*1990*/  IMAD.X R11, RZ, RZ, R11, P2 ;  /* 0x000000ffff0b7224 */ /* 0x001fe200010e060b */
[----:B------:R-:W-:-:S04]  /*19a0*/  IADD3 R9, PT, PT, R12, R9, R13 ;  /* 0x000000090c097210 */ /* 0x000fc80007ffe00d */
[----:B------:R-:W-:Y:S01]  /*19b0*/  IADD3 R8, PT, PT, R5, R4, R9 ;  /* 0x0000000405087210 */ /* 0x000fe20007ffe009 */
[----:B------:R-:W-:Y:S06]  /*19c0*/  @P0 BRA `(.L_x_79) ;  /* 0xfffffffc00840947 */ /* 0x000fec000383ffff */
.L_x_78:
[----:B------:R-:W-:Y:S05]  /*19d0*/  BSYNC.RECONVERGENT B2 ;  /* 0x0000000000027941 */ /* 0x000fea0003800200 */
.L_x_77:
[----:B------:R-:W-:Y:S05]  /*19e0*/  @!P1 BRA `(.L_x_76) ;  /* 0x0000000000e89947 */ /* 0x000fea0003800000 */
[----:B------:R-:W-:Y:S01]  /*19f0*/  ISETP.GE.U32.AND P0, PT, R21, 0x8, PT ;  /* 0x000000081500780c */ /* 0x000fe20003f06070 */
[----:B------:R-:W-:Y:S01]  /*1a00*/  BSSY.RECONVERGENT B2, `(.L_x_80) ;  /* 0x0000015000027945 */ /* 0x000fe20003800200 */
[----:B------:R-:W-:-:S04]  /*1a10*/  LOP3.LUT R15, R20, 0x7, RZ, 0xc0, !PT ;  /* 0x00000007140f7812 */ /* 0x000fc800078ec0ff */
[----:B------:R-:W-:-:S07]  /*1a20*/  ISETP.NE.AND P1, PT, R15, RZ, PT ;  /* 0x000000ff0f00720c */ /* 0x000fce0003f25270 */
[----:B------:R-:W-:Y:S06]  /*1a30*/  @!P0 BRA `(.L_x_81) ;  /* 0x0000000000448947 */ /* 0x000fec0003800000 */
[----:B------:R-:W-:-:S05]  /*1a40*/  IADD3 R3, P0, PT, R2, UR8, RZ ;  /* 0x0000000802037c10 */ /* 0x000fca000ff1e0ff */
[----:B------:R-:W-:Y:S01]  /*1a50*/  IMAD.X R6, RZ, RZ, UR9, P0 ;  /* 0x00000009ff067e24 */ /* 0x000fe200080e06ff */
[----:B------:R-:W-:-:S04]  /*1a60*/  LEA R4, P0, R3, UR12, 0x2 ;  /* 0x0000000c03047c11 */ /* 0x000fc8000f8010ff */
        /* <DEDUP_REMOVED lines=8> */
[----:B------:R-:W5:Y:S01]  /*1af0*/  LDG.E R13, desc[UR14][R4.64+0x1c00] ;  /* 0x001c000e040d7981 */ /* 0x000f62000c1e1900 */
[----:B------:R-:W-:Y:S01]  /*1b00*/  VIADD R2, R2, 0x800 ;  /* 0x0000080002027836 */ /* 0x000fe20000000000 */
[----:B--2---:R-:W-:-:S04]  /*1b10*/  IADD3 R3, PT, PT, R6, R3, R8 ;  /* 0x0000000306037210 */ /* 0x004fc80007ffe008 */
[----:B---3--:R-:W-:-:S04]  /*1b20*/  IADD3 R3, PT, PT, R9, R10, R3 ;  /* 0x0000000a09037210 */ /* 0x008fc80007ffe003 */
[----:B----4-:R-:W-:-:S04]  /*1b30*/  IADD3 R3, PT, PT, R11, R12, R3 ;  /* 0x0000000c0b037210 */ /* 0x010fc80007ffe003 */
[----:B-----5:R-:W-:-:S07]  /*1b40*/  IADD3 R8, PT, PT, R13, R14, R3 ;  /* 0x0000000e0d087210 */ /* 0x020fce0007ffe003 */
.L_x_81:
[----:B------:R-:W-:Y:S05]  /*1b50*/  BSYNC.RECONVERGENT B2 ;  /* 0x0000000000027941 */ /* 0x000fea0003800200 */
.L_x_80:
[----:B------:R-:W-:Y:S05]  /*1b60*/  @!P1 BRA `(.L_x_76) ;  /* 0x0000000000889947 */ /* 0x000fea0003800000 */
[----:B------:R-:W-:Y:S01]  /*1b70*/  ISETP.GE.U32.AND P0, PT, R15, 0x4, PT ;  /* 0x000000040f00780c */ /* 0x000fe20003f06070 */
[----:B------:R-:W-:Y:S01]  /*1b80*/  BSSY.RECONVERGENT B2, `(.L_x_82) ;  /* 0x000000e000027945 */ /* 0x000fe20003800200 */
[----:B------:R-:W-:-:S11]  /*1b90*/  LOP3.LUT P1, RZ, R20, 0x3, RZ, 0xc0, !PT ;  /* 0x0000000314ff7812 */ /* 0x000fd6000782c0ff */
[----:B------:R-:W-:Y:S05]  /*1ba0*/  @!P0 BRA `(.L_x_83) ;  /* 0x00000000002c8947 */ /* 0x000fea0003800000 */
[----:B------:R-:W-:-:S05]  /*1bb0*/  IADD3 R3, P0, PT, R2, UR8, RZ ;  /* 0x0000000802037c10 */ /* 0x000fca000ff1e0ff */
[----:B------:R-:W-:Y:S01]  /*1bc0*/  IMAD.X R6, RZ, RZ, UR9, P0 ;  /* 0x00000009ff067e24 */ /* 0x000fe200080e06ff */
[----:B------:R-:W-:-:S04]  /*1bd0*/  LEA R4, P0, R3, UR12, 0x2 ;  /* 0x0000000c03047c11 */ /* 0x000fc8000f8010ff */
[----:B------:R-:W-:-:S05]  /*1be0*/  LEA.HI.X R5, R3, UR13, R6, 0x2, P0 ;  /* 0x0000000d03057c11 */ /* 0x000fca00080f1406 */
[----:B------:R-:W2:Y:S04]  /*1bf0*/  LDG.E R3, desc[UR14][R4.64] ;  /* 0x0000000e04037981 */ /* 0x000ea8000c1e1900 */
[----:B------:R-:W2:Y:S04]  /*1c00*/  LDG.E R6, desc[UR14][R4.64+0x400] ;  /* 0x0004000e04067981 */ /* 0x000ea8000c1e1900 */
[----:B------:R-:W3:Y:S04]  /*1c10*/  LDG.E R10, desc[UR14][R4.64+0x800] ;  /* 0x0008000e040a7981 */ /* 0x000ee8000c1e1900 */
[----:B------:R-:W3:Y:S01]  /*1c20*/  LDG.E R9, desc[UR14][R4.64+0xc00] ;  /* 0x000c000e04097981 */ /* 0x000ee2000c1e1900 */
[----:B------:R-:W-:Y:S01]  /*1c30*/  VIADD R2, R2, 0x400 ;  /* 0x0000040002027836 */ /* 0x000fe20000000000 */
[----:B--2---:R-:W-:-:S04]  /*1c40*/  IADD3 R3, PT, PT, R6, R3, R8 ;  /* 0x0000000306037210 */ /* 0x004fc80007ffe008 */
[----:B---3--:R-:W-:-:S07]  /*1c50*/  IADD3 R8, PT, PT, R9, R10, R3 ;  /* 0x0000000a09087210 */ /* 0x008fce0007ffe003 */
.L_x_83:
[----:B------:R-:W-:Y:S05]  /*1c60*/  BSYNC.RECONVERGENT B2 ;  /* 0x0000000000027941 */ /* 0x000fea0003800200 */
.L_x_82:
[----:B------:R-:W-:Y:S05]  /*1c70*/  @!P1 BRA `(.L_x_76) ;  /* 0x0000000000449947 */ /* 0x000fea0003800000 */
[----:B------:R-:W-:Y:S02]  /*1c80*/  LOP3.LUT R7, R7, 0xffff, RZ, 0xc0, !PT ;  /* 0x0000ffff07077812 */ /* 0x000fe400078ec0ff */
[----:B------:R-:W-:Y:S02]  /*1c90*/  IADD3 R6, P0, PT, R2, UR10, RZ ;  /* 0x0000000a02067c10 */ /* 0x000fe4000ff1e0ff */
[----:B------:R-:W-:Y:S02]  /*1ca0*/  LEA.HI R2, R7, 0x1, RZ, 0x18 ;  /* 0x0000000107027811 */ /* 0x000fe400078fc0ff */
[----:B------:R-:W-:Y:S01]  /*1cb0*/  LEA R5, P1, R6, UR12, 0x2 ;  /* 0x0000000c06057c11 */ /* 0x000fe2000f8210ff */
[----:B------:R-:W-:Y:S01]  /*1cc0*/  IMAD.X R3, RZ, RZ, UR7, P0 ;  /* 0x00000007ff037e24 */ /* 0x000fe200080e06ff */
[----:B------:R-:W-:-:S04]  /*1cd0*/  LOP3.LUT R2, R2, 0x3, RZ, 0xc0, !PT ;  /* 0x0000000302027812 */ /* 0x000fc800078ec0ff */
[----:B------:R-:W-:Y:S01]  /*1ce0*/  LEA.HI.X R6, R6, UR13, R3, 0x2, P1 ;  /* 0x0000000d06067c11 */ /* 0x000fe200088f1403 */
[----:B------:R-:W-:-:S07]  /*1cf0*/  IMAD.MOV R4, RZ, RZ, -R2 ;  /* 0x000000ffff047224 */ /* 0x000fce00078e0a02 */
.L_x_84:
[----:B------:R-:W-:Y:S02]  /*1d00*/  IMAD.MOV.U32 R3, RZ, RZ, R6 ;  /* 0x000000ffff037224 */ /* 0x000fe400078e0006 */
[----:B------:R-:W-:-:S05]  /*1d10*/  IMAD.MOV.U32 R2, RZ, RZ, R5 ;  /* 0x000000ffff027224 */ /* 0x000fca00078e0005 */
[----:B------:R-:W2:Y:S01]  /*1d20*/  LDG.E R3, desc[UR14][R2.64] ;  /* 0x0000000e02037981 */ /* 0x000ea2000c1e1900 */
[----:B------:R-:W-:Y:S01]  /*1d30*/  VIADD R4, R4, 0x1 ;  /* 0x0000000104047836 */ /* 0x000fe20000000000 */
[----:B------:R-:W-:-:S04]  /*1d40*/  IADD3 R5, P1, PT, R5, 0x400, RZ ;  /* 0x0000040005057810 */ /* 0x000fc80007f3e0ff */
[----:B------:R-:W-:Y:S01]  /*1d50*/  ISETP.NE.AND P0, PT, R4, RZ, PT ;  /* 0x000000ff0400720c */ /* 0x000fe20003f05270 */
[----:B------:R-:W-:Y:S02]  /*1d60*/  IMAD.X R6, RZ, RZ, R6, P1 ;  /* 0x000000ffff067224 */ /* 0x000fe400008e0606 */
[----:B--2---:R-:W-:-:S10]  /*1d70*/  IMAD.IADD R8, R3, 0x1, R8 ;  /* 0x0000000103087824 */ /* 0x004fd400078e0208 */
[----:B------:R-:W-:Y:S05]  /*1d80*/  @P0 BRA `(.L_x_84) ;  /* 0xfffffffc00dc0947 */ /* 0x000fea000383ffff */
.L_x_76:
[----:B------:R-:W-:Y:S05]  /*1d90*/  BSYNC.RECONVERGENT B1 ;  /* 0x0000000000017941 */ /* 0x000fea0003800200 */
.L_x_73:
        /* <DEDUP_REMOVED lines=37> */
[----:B0-----:R-:W0:Y:S01]  /*1ff0*/  LDS.64 R2, [UR4+0x20] ;  /* 0x00002004ff027984 */ /* 0x001e220008000a00 */
[----:B-1----:R-:W-:-:S04]  /*2000*/  IADD3 R0, PT, PT, R4, R0, R9 ;  /* 0x0000000004007210 */ /* 0x002fc80007ffe009 */
[----:B------:R-:W-:-:S04]  /*2010*/  IADD3 R0, PT, PT, R6, R0, R5 ;  /* 0x0000000006007210 */ /* 0x000fc80007ffe005 */
[----:B0-----:R-:W-:-:S05]  /*2020*/  IADD3 R0, PT, PT, R2, R0, R7 ;  /* 0x0000000002007210 */ /* 0x001fca0007ffe007 */
[----:B------:R-:W-:-:S07]  /*2030*/  IMAD.IADD R9, R0, 0x1, R3 ;  /* 0x0000000100097824 */ /* 0x000fce00078e0203 */
.L_x_72:
[----:B------:R-:W-:Y:S05]  /*2040*/  BSYNC.RECONVERGENT B0 ;  /* 0x0000000000007941 */ /* 0x000fea0003800200 */
.L_x_57:
[----:B------:R-:W-:Y:S05]  /*2050*/  @P0 EXIT ;  /* 0x000000000000094d */ /* 0x000fea0003800000 */
[----:B------:R-:W3:Y:S02]  /*2060*/  LDCU.64 UR4, c[0x0][0x388] ;  /* 0x00007100ff0477ac */ /* 0x000ee40008000a00 */
[----:B---3--:R-:W-:-:S06]  /*2070*/  UIMAD.WIDE.U32 UR4, UR16, 0x4, UR4 ;  /* 0x00000004100478a5 */ /* 0x008fcc000f8e0004 */
[----:B0-----:R-:W-:Y:S02]  /*2080*/  IMAD.U32 R2, RZ, RZ, UR4 ;  /* 0x00000004ff027e24 */ /* 0x001fe4000f8e00ff */
[----:B------:R-:W-:-:S05]  /*2090*/  IMAD.U32 R3, RZ, RZ, UR5 ;  /* 0x00000005ff037e24 */ /* 0x000fca000f8e00ff */
[----:B------:R-:W-:Y:S01]  /*20a0*/  STG.E desc[UR14][R2.64], R9 ;  /* 0x0000000902007986 */ /* 0x000fe2000c10190e */
[----:B------:R-:W-:Y:S05]  /*20b0*/  EXIT ;  /* 0x000000000000794d */ /* 0x000fea0003800000 */
.L_x_85:
        /* <DEDUP_REMOVED lines=12> */
.L_x_957:


//--------------------- .text._ZN3cub18CUB_300001_SM_10006detail6reduce28DeviceReduceSingleTileKernelINS2_10policy_hubIiyN4cuda3std3__44plusIiEEE10Policy1000EN6thrust24THRUST_300001_SM_1000_NS10device_ptrIiEEPiyS9_iiNS7_10__identityEEEvT0_T1_T2_T3_T4_T6_ --------------------------
	.section	.text._ZN3cub18CUB_300001_SM_10006detail6reduce28DeviceReduceSingleTileKernelINS2_10policy_hubIiyN4cuda3std3__44plusIiEEE10Policy1000EN6thrust24THRUST_300001_SM_1000_NS10device_ptrIiEEPiyS9_iiNS7_10__identityEEEvT0_T1_T2_T3_T4_T6_,"ax",@progbits
	.align	128
        .global         _ZN3cub18CUB_300001_SM_10006detail6reduce28DeviceReduceSingleTileKernelINS2_10policy_hubIiyN4cuda3std3__44plusIiEEE10Policy1000EN6thrust24THRUST_300001_SM_1000_NS10device_ptrIiEEPiyS9_iiNS7_10__identityEEEvT0_T1_T2_T3_T4_T6_
        .type           _ZN3cub18CUB_300001_SM_10006detail6reduce28DeviceReduceSingleTileKernelINS2_10policy_hubIiyN4cuda3std3__44plusIiEEE10Policy1000EN6thrust24THRUST_300001_SM_1000_NS10device_ptrIiEEPiyS9_iiNS7_10__identityEEEvT0_T1_T2_T3_T4_T6_,@function
        .size           _ZN3cub18CUB_300001_SM_10006detail6reduce28DeviceReduceSingleTileKernelINS2_10policy_hubIiyN4cuda3std3__44plusIiEEE10Policy1000EN6thrust24THRUST_300001_SM_1000_NS10device_ptrIiEEPiyS9_iiNS7_10__identityEEEvT0_T1_T2_T3_T4_T6_,(.L_x_958 - _ZN3cub18CUB_300001_SM_10006detail6reduce28DeviceReduceSingleTileKernelINS2_10policy_hubIiyN4cuda3std3__44plusIiEEE10Policy1000EN6thrust24THRUST_300001_SM_1000_NS10device_ptrIiEEPiyS9_iiNS7_10__identityEEEvT0_T1_T2_T3_T4_T6_)
        .other          _ZN3cub18CUB_300001_SM_10006detail6reduce28DeviceReduceSingleTileKernelINS2_10policy_hubIiyN4cuda3std3__44plusIiEEE10Policy1000EN6thrust24THRUST_300001_SM_1000_NS10device_ptrIiEEPiyS9_iiNS7_10__identityEEEvT0_T1_T2_T3_T4_T6_,@"STO_CUDA_ENTRY STV_DEFAULT"
_ZN3cub18CUB_300001_SM_10006detail6reduce28DeviceReduceSingleTileKernelINS2_10policy_hubIiyN4cuda3std3__44plusIiEEE10Policy1000EN6thrust24THRUST_300001_SM_1000_NS10device_ptrIiEEPiyS9_iiNS7_10__identityEEEvT0_T1_T2_T3_T4_T6_:
.text._ZN3cub18CUB_300001_SM_10006detail6reduce28DeviceReduceSingleTileKernelINS2_10policy_hubIiyN4cuda3std3__44plusIiEEE10Policy1000EN6thrust24THRUST_300001_SM_1000_NS10device_ptrIiEEPiyS9_iiNS7_10__identityEEEvT0_T1_T2_T3_T4_T6_:
[----:B------:R-:W-:Y:S01]  /*0000*/  LDC R1, c[0x0][0x37c] ;  /* 0x0000df00ff017b82 */ /* 0x000fe20000000800 */
[----:B------:R-:W0:Y:S01]  /*0010*/  LDCU.64 UR4, c[0x0][0x390] ;  /* 0x00007200ff0477ac */ /* 0x000e220008000a00 */
[----:B------:R-:W1:Y:S01]  /*0020*/  LDCU.64 UR6, c[0x0][0x358] ;  /* 0x00006b00ff0677ac */ /* 0x000e620008000a00 */
[----:B0-----:R-:W-:Y:S02]  /*0030*/  IMAD.U32 R4, RZ, RZ, UR4 ;  /* 0x00000004ff047e24 */ /* 0x001fe4000f8e00ff */
[----:B------:R-:W-:-:S03]  /*0040*/  IMAD.U32 R0, RZ, RZ, UR5 ;  /* 0x00000005ff007e24 */ /* 0x000fc6000f8e00ff */
[----:B------:R-:W-:-:S04]  /*0050*/  ISETP.NE.U32.AND P0, PT, R4, RZ, PT ;  /* 0x000000ff0400720c */ /* 0x000fc80003f05070 */
[----:B------:R-:W-:-:S13]  /*0060*/  ISETP.NE.AND.EX P0, PT, R0, RZ, PT, P0 ;  /* 0x000000ff0000720c */ /* 0x000fda0003f05300 */
        /* <DEDUP_REMOVED lines=8> */
.L_x_86:
[----:B------:R-:W-:Y:S01]  /*00f0*/  ISETP.GT.U32.AND P0, PT, R4, 0xfff, PT ;  /* 0x00000fff0400780c */ /* 0x000fe20003f04070 */
[----:B------:R-:W-:Y:S03]  /*0100*/  BSSY.RECONVERGENT B0, `(.L_x_87) ;  /* 0x00001d1000007945 */ /* 0x000fe60003800200 */
[----:B------:R-:W-:-:S13]  /*0110*/  ISETP.GT.U32.AND.EX P0, PT, R0, RZ, PT, P0 ;  /* 0x000000ff0000720c */ /* 0x000fda0003f04100 */
[----:B------:R-:W-:Y:S05]  /*0120*/  @P0 BRA `(.L_x_88) ;  /* 0x0000000c00940947 */ /* 0x000fea0003800000 */
[----:B------:R-:W0:Y:S01]  /*0130*/  S2R R5, SR_TID.X ;  /* 0x0000000000057919 */ /* 0x000e220000002100 */
[----:B------:R-:W-:Y:S01]  /*0140*/  BSSY.RECONVERGENT B1, `(.L_x_89) ;  /* 0x0000009000017945 */ /* 0x000fe20003800200 */
[----:B------:R-:W-:Y:S01]  /*0150*/  IMAD.MOV.U32 R6, RZ, RZ, RZ ;  /* 0x000000ffff067224 */ /* 0x000fe200078e00ff */
[----:B0-----:R-:W-:Y:S01]  /*0160*/  ISETP.GE.U32.AND P0, PT, R5, R4, PT ;  /* 0x000000040500720c */ /* 0x001fe20003f06070 */
[----:B------:R-:W-:-:S12]  /*0170*/  IMAD.MOV.U32 R7, RZ, RZ, R5 ;  /* 0x000000ffff077224 */ /* 0x000fd800078e0005 */
[----:B------:R-:W-:Y:S05]  /*0180*/  @P0 BRA `(.L_x_90) ;  /* 0x0000000000100947 */ /* 0x000fea0003800000 */
[----:B------:R-:W0:Y:S02]  /*0190*/  LDC.64 R2, c[0x0][0x380] ;  /* 0x0000e000ff027b82 */ /* 0x000e240000000a00 */
[----:B0-----:R-:W-:-:S05]  /*01a0*/  IMAD.WIDE.U32 R2, R5, 0x4, R2 ;  /* 0x0000000405027825 */ /* 0x001fca00078e0002 */
[----:B------:R0:W5:Y:S01]  /*01b0*/  LDG.E R6, desc[UR6][R2.64] ;  /* 0x0000000602067981 */ /* 0x000162000c1e1900 */
[----:B------:R-:W-:-:S07]  /*01c0*/  VIADD R7, R5, 0x100 ;  /* 0x0000010005077836 */ /* 0x000fce0000000000 */
.L_x_90:
[----:B------:R-:W-:Y:S05]  /*01d0*/  BSYNC.RECONVERGENT B1 ;  /* 0x0000000000017941 */ /* 0x000fea0003800200 */
.L_x_89:
[----:B------:R-:W-:Y:S01]  /*01e0*/  ISETP.GE.U32.AND P0, PT, R7, R4, PT ;  /* 0x000000040700720c */ /* 0x000fe20003f06070 */
[----:B------:R-:W-:-:S12]  /*01f0*/  BSSY.RECONVERGENT B1, `(.L_x_91) ;  /* 0x0000060000017945 */ /* 0x000fd80003800200 */
[----:B------:R-:W-:Y:S05]  /*0200*/  @P0 BRA `(.L_x_92) ;  /* 0x0000000400780947 */ /* 0x000fea0003800000 */
[----:B0-----:R-:W-:Y:S01]  /*0210*/  LOP3.LUT R3, RZ, R7, RZ, 0x33, !PT ;  /* 0x00000007ff037212 */ /* 0x001fe200078e33ff */
[----:B------:R-:W-:Y:S04]  /*0220*/  BSSY.RECONVERGENT B2, `(.L_x_93) ;  /* 0x000002c000027945 */ /* 0x000fe80003800200 */
[----:B------:R-:W-:-:S05]  /*0230*/  IMAD.IADD R3, R3, 0x1, R4 ;  /* 0x0000000103037824 */ /* 0x000fca00078e0204 */
[C---:B------:R-:W-:Y:S02]  /*0240*/  ISETP.GE.U32.AND P0, PT, R3.reuse, 0xf00, PT ;  /* 0x00000f000300780c */ /* 0x040fe40003f06070 */
[----:B------:R-:W-:-:S04]  /*0250*/  LEA.HI R8, R3, 0x1, RZ, 0x18 ;  /* 0x0000000103087811 */ /* 0x000fc800078fc0ff */
[----:B------:R-:W-:-:S04]  /*0260*/  LOP3.LUT R22, R8, 0xf, RZ, 0xc0, !PT ;  /* 0x0000000f08167812 */ /* 0x000fc800078ec0ff */
[----:B------:R-:W-:-:S03]  /*0270*/  ISETP.NE.AND P1, PT, R22, RZ, PT ;  /* 0x000000ff1600720c */ /* 0x000fc60003f25270 */
[----:B------:R-:W-:Y:S10]  /*0280*/  @!P0 BRA `(.L_x_94) ;  /* 0x0000000000948947 */ /* 0x000ff40003800000 */
[----:B------:R-:W0:Y:S01]  /*0290*/  LDC.64 R2, c[0x0][0x380] ;  /* 0x0000e000ff027b82 */ /* 0x000e220000000a00 */
[----:B------:R-:W-:-:S05]  /*02a0*/  LOP3.LUT R9, R8, 0x1fffff0, RZ, 0xc0, !PT ;  /* 0x01fffff008097812 */ /* 0x000fca00078ec0ff */
[----:B------:R-:W-:Y:S02]  /*02b0*/  IMAD.MOV R9, RZ, RZ, -R9 ;  /* 0x000000ffff097224 */ /* 0x000fe400078e0a09 */
[----:B0-----:R-:W-:-:S03]  /*02c0*/  IMAD.WIDE.U32 R2, R7, 0x4, R2 ;  /* 0x0000000407027825 */ /* 0x001fc600078e0002 */
[----:B------:R-:W-:-:S05]  /*02d0*/  IADD3 R15, P0, PT, R2, 0x2000, RZ ;  /* 0x00002000020f7810 */ /* 0x000fca0007f1e0ff */
[----:B------:R-:W-:-:S08]  /*02e0*/  IMAD.X R3, RZ, RZ, R3, P0 ;  /* 0x000000ffff037224 */ /* 0x000fd000000e0603 */
.L_x_95:
        /* <DEDUP_REMOVED lines=31> */
.L_x_94:
[----:B------:R-:W-:Y:S05]  /*04e0*/  BSYNC.RECONVERGENT B2 ;  /* 0x0000000000027941 */ /* 0x000fea0003800200 */
.L_x_93:
[----:B------:R-:W-:Y:S05]  /*04f0*/  @!P1 BRA `(.L_x_92) ;  /* 0x0000000000bc9947 */ /* 0x000fea0003800000 */
[----:B------:R-:W-:Y:S01]  /*0500*/  ISETP.GE.U32.AND P0, PT, R22, 0x8, PT ;  /* 0x000000081600780c */ /* 0x000fe20003f06070 */
[----:B------:R-:W-:Y:S01]  /*0510*/  BSSY.RECONVERGENT B2, `(.L_x_96) ;  /* 0x0000013000027945 */ /* 0x000fe20003800200 */
[----:B------:R-:W-:-:S04]  /*0520*/  LOP3.LUT R17, R8, 0x7, RZ, 0xc0, !PT ;  /* 0x0000000708117812 */ /* 0x000fc800078ec0ff */
[----:B------:R-:W-:-:S07]  /*0530*/  ISETP.NE.AND P1, PT, R17, RZ, PT ;  /* 0x000000ff1100720c */ /* 0x000fce0003f25270 */
[----:B------:R-:W-:Y:S06]  /*0540*/  @!P0 BRA `(.L_x_97) ;  /* 0x00000000003c8947 */ /* 0x000fec0003800000 */
[----:B------:R-:W0:Y:S02]  /*0550*/  LDC.64 R2, c[0x0][0x380] ;  /* 0x0000e000ff027b82 */ /* 0x000e240000000a00 */
[----:B0-----:R-:W-:-:S05]  /*0560*/  IMAD.WIDE R2, R7, 0x4, R2 ;  /* 0x0000000407027825 */ /* 0x001fca00078e0202 */
        /* <DEDUP_REMOVED lines=13> */
.L_x_97:
[----:B------:R-:W-:Y:S05]  /*0640*/  BSYNC.RECONVERGENT B2 ;  /* 0x0000000000027941 */ /* 0x000fea0003800200 */
.L_x_96:
        /* <DEDUP_REMOVED lines=11> */
[----:B------:R-:W3:Y:S01]  /*0700*/  LDG.E R12, desc[UR6][R2.64+0xc00] ;  /* 0x000c0006020c7981 */ /* 0x000ee2000c1e1900 */
[----:B------:R-:W-:Y:S01]  /*0710*/  VIADD R7, R7, 0x400 ;  /* 0x0000040007077836 */ /* 0x000fe20000000000 */
[----:B--2--5:R-:W-:-:S04]  /*0720*/  IADD3 R6, PT, PT, R8, R9, R6 ;  /* 0x0000000908067210 */ /* 0x024fc80007ffe006 */
[----:B---3--:R-:W-:-:S07]  /*0730*/  IADD3 R6, PT, PT, R12, R11, R6 ;  /* 0x0000000b0c067210 */ /* 0x008fce0007ffe006 */
.L_x_99:
[----:B------:R-:W-:Y:S05]  /*0740*/  BSYNC.RECONVERGENT B2 ;  /* 0x0000000000027941 */ /* 0x000fea0003800200 */
.L_x_98:
[----:B------:R-:W-:Y:S05]  /*0750*/  @!P1 BRA `(.L_x_92) ;  /* 0x0000000000249947 */ /* 0x000fea0003800000 */
[----:B------:R-:W0:Y:S01]  /*0760*/  LDC.64 R8, c[0x0][0x380] ;  /* 0x0000e000ff087b82 */ /* 0x000e220000000a00 */
[----:B------:R-:W-:-:S07]  /*0770*/  IMAD.MOV R10, RZ, RZ, -R10 ;  /* 0x000000ffff0a7224 */ /* 0x000fce00078e0a0a */
.L_x_100:
[----:B0-----:R-:W-:-:S06]  /*0780*/  IMAD.WIDE R2, R7, 0x4, R8 ;  /* 0x0000000407027825 */ /* 0x001fcc00078e0208 */
[----:B------:R-:W2:Y:S01]  /*0790*/  LDG.E R3, desc[UR6][R2.64] ;  /* 0x0000000602037981 */ /* 0x000ea2000c1e1900 */
[----:B------:R-:W-:Y:S02]  /*07a0*/  VIADD R10, R10, 0x1 ;  /* 0x000000010a0a7836 */ /* 0x000fe40000000000 */
[----:B------:R-:W-:-:S03]  /*07b0*/  VIADD R7, R7, 0x100 ;  /* 0x0000010007077836 */ /* 0x000fc60000000000 */
[----:B------:R-:W-:Y:S01]  /*07c0*/  ISETP.NE.AND P0, PT, R10, RZ, PT ;  /* 0x000000ff0a00720c */ /* 0x000fe20003f05270 */
[----:B--2--5:R-:W-:-:S12]  /*07d0*/  IMAD.IADD R6, R3, 0x1, R6 ;  /* 0x0000000103067824 */ /* 0x024fd800078e0206 */
[----:B------:R-:W-:Y:S05]  /*07e0*/  @P0 BRA `(.L_x_100) ;  /* 0xfffffffc00e40947 */ /* 0x000fea000383ffff */
.L_x_92:
[----:B------:R-:W-:Y:S05]  /*07f0*/  BSYNC.RECONVERGENT B1 ;  /* 0x0000000000017941 */ /* 0x000fea0003800200 */
.L_x_91:
[----:B------:R-:W-:-:S04]  /*0800*/  ISETP.GE.U32.AND P0, PT, R4, 0x100, PT ;  /* 0x000001000400780c */ /* 0x000fc80003f06070 */
[----:B------:R-:W-:-:S13]  /*0810*/  ISETP.GE.U32.AND.EX P0, PT, R0, RZ, PT, P0 ;  /* 0x000000ff0000720c */ /* 0x000fda0003f06100 */
[----:B------:R-:W-:Y:S05]  /*0820*/  @!P0 BRA `(.L_x_101) ;  /* 0x0000000000ac8947 */ /* 0x000fea0003800000 */
[----:B------:R-:W1:Y:S01]  /*0830*/  S2R R8, SR_LANEID ;  /* 0x0000000000087919 */ /* 0x000e620000000000 */
[----:B------:R-:W-:Y:S01]  /*0840*/  ISETP.NE.AND P5, PT, R5, RZ, PT ;  /* 0x000000ff0500720c */ /* 0x000fe20003fa5270 */
[----:B-----5:R-:W0:Y:S01]  /*0850*/  SHFL.DOWN PT, R0, R6, 0x1, 0x1f ;  /* 0x08201f0006007f89 */ /* 0x020e2200000e0000 */
[C---:B-1----:R-:W-:Y:S02]  /*0860*/  ISETP.GT.AND P0, PT, R8.reuse, 0x1e, PT ;  /* 0x0000001e0800780c */ /* 0x042fe40003f04270 */
[----:B------:R-:W-:Y:S02]  /*0870*/  ISETP.NE.AND P1, PT, R8, RZ, PT ;  /* 0x000000ff0800720c */ /* 0x000fe40003f25270 */
[----:B0-----:R-:W-:Y:S02]  /*0880*/  SEL R3, R0, RZ, !P0 ;  /* 0x000000ff00037207 */ /* 0x001fe40004000000 */
        /* <DEDUP_REMOVED lines=21> */
[----:B0-----:R-:W-:-:S05]  /*09e0*/  SEL R3, R3, RZ, !P0 ;  /* 0x000000ff03037207 */ /* 0x001fca0004000000 */
[----:B------:R-:W-:-:S05]  /*09f0*/  IMAD.IADD R7, R2, 0x1, R3 ;  /* 0x0000000102077824 */ /* 0x000fca00078e0203 */
[----:B------:R1:W-:Y:S01]  /*0a00*/  @!P1 STS [R0+0x8], R7 ;  /* 0x0000080700009388 */ /* 0x0003e20000000800 */
[----:B------:R-:W-:Y:S06]  /*0a10*/  BAR.SYNC.DEFER_BLOCKING 0x0 ;  /* 0x0000000000007b1d */ /* 0x000fec0000010000 */
[----:B------:R-:W-:Y:S05]  /*0a20*/  @P5 BRA `(.L_x_102) ;  /* 0x0000001000f85947 */ /* 0x000fea0003800000 */
[----:B------:R-:W0:Y:S01]  /*0a30*/  S2UR UR5, SR_CgaCtaId ;  /* 0x00000000000579c3 */ /* 0x000e220000008800 */
[----:B------:R-:W-:Y:S02]  /*0a40*/  UMOV UR4, 0x400 ;  /* 0x0000040000047882 */ /* 0x000fe40000000000 */
[----:B0-----:R-:W-:-:S09]  /*0a50*/  ULEA UR4, UR5, UR4, 0x18 ;  /* 0x0000000405047291 */ /* 0x001fd2000f8ec0ff */
[----:B-1----:R-:W-:Y:S04]  /*0a60*/  LDS R0, [UR4+0xc] ;  /* 0x00000c04ff007984 */ /* 0x002fe80008000800 */
[----:B------:R-:W0:Y:S04]  /*0a70*/  LDS.128 R8, [UR4+0x10] ;  /* 0x00001004ff087984 */ /* 0x000e280008000c00 */
[----:B------:R-:W1:Y:S01]  /*0a80*/  LDS.64 R2, [UR4+0x20] ;  /* 0x00002004ff027984 */ /* 0x000e620008000a00 */
[----:B0-----:R-:W-:-:S04]  /*0a90*/  IADD3 R0, PT, PT, R8, R0, R7 ;  /* 0x0000000008007210 */ /* 0x001fc80007ffe007 */
[----:B------:R-:W-:-:S04]  /*0aa0*/  IADD3 R0, PT, PT, R10, R0, R9 ;  /* 0x000000000a007210 */ /* 0x000fc80007ffe009 */
[----:B-1----:R-:W-:-:S05]  /*0ab0*/  IADD3 R0, PT, PT, R2, R0, R11 ;  /* 0x0000000002007210 */ /* 0x002fca0007ffe00b */
[----:B------:R-:W-:Y:S01]  /*0ac0*/  IMAD.IADD R7, R0, 0x1, R3 ;  /* 0x0000000100077824 */ /* 0x000fe200078e0203 */
[----:B------:R-:W-:Y:S06]  /*0ad0*/  BRA `(.L_x_102) ;  /* 0x0000001000cc7947 */ /* 0x000fec0003800000 */
.L_x_101:
[C---:B0-----:R-:W-:Y:S01]  /*0ae0*/  LOP3.LUT R2, R5.reuse, 0x3e0, RZ, 0xc0, !PT ;  /* 0x000003e005027812 */ /* 0x041fe200078ec0ff */
[----:B------:R-:W0:Y:S01]  /*0af0*/  S2R R12, SR_LANEID ;  /* 0x00000000000c7919 */ /* 0x000e220000000000 */
[----:B------:R-:W-:Y:S02]  /*0b00*/  ISETP.NE.AND P5, PT, R5, RZ, PT ;  /* 0x000000ff0500720c */ /* 0x000fe40003fa5270 */
[----:B------:R-:W-:Y:S01]  /*0b10*/  LOP3.LUT R7, RZ, R2, RZ, 0x33, !PT ;  /* 0x00000002ff077212 */ /* 0x000fe200078e33ff */
[----:B------:R-:W-:-:S04]  /*0b20*/  VIADD R3, R2, 0x20 ;  /* 0x0000002002037836 */ /* 0x000fc80000000000 */
[----:B------:R-:W-:Y:S01]  /*0b30*/  IMAD.IADD R7, R7, 0x1, R4 ;  /* 0x0000000107077824 */ /* 0x000fe200078e0204 */
[----:B------:R-:W-:-:S04]  /*0b40*/  ISETP.GT.U32.AND P0, PT, R3, R4, PT ;  /* 0x000000040300720c */ /* 0x000fc80003f04070 */
        /* <DEDUP_REMOVED lines=10> */
[----:B------:R-:W-:Y:S01]  /*0bf0*/  @!P1 SHF.R.U32.HI R9, RZ, 0x3, R5 ;  /* 0x00000003ff099819 */ /* 0x000fe20000011605 */
[----:B------:R-:W1:Y:S03]  /*0c00*/  SHFL.DOWN PT, R7, R2, 0x2, R3 ;  /* 0x0840000002077989 */ /* 0x000e6600000e0003 */
[----:B------:R-:W-:Y:S02]  /*0c10*/  @!P1 LOP3.LUT R9, R9, 0x7c, RZ, 0xc0, !PT ;  /* 0x0000007c09099812 */ /* 0x000fe400078ec0ff */
[----:B-1----:R-:W-:Y:S02]  /*0c20*/  SEL R7, R7, RZ, !P0 ;  /* 0x000000ff07077207 */ /* 0x002fe40004000000 */
[----:B------:R-:W-:Y:S02]  /*0c30*/  ISETP.GT.AND P0, PT, R10, R3, PT ;  /* 0x000000030a00720c */ /* 0x000fe40003f04270 */
[----:B------:R-:W-:Y:S01]  /*0c40*/  @!P1 MOV R10, 0x400 ;  /* 0x00000400000a9802 */ /* 0x000fe20000000f00 */
[----:B------:R-:W-:-:S02]  /*0c50*/  IMAD.IADD R8, R2, 0x1, R7 ;  /* 0x0000000102087824 */ /* 0x000fc400078e0207 */
[----:B------:R-:W-:Y:S01]  /*0c60*/  VIADD R2, R12, 0x8 ;  /* 0x000000080c027836 */ /* 0x000fe20000000000 */
[----:B0-----:R-:W-:Y:S02]  /*0c70*/  @!P1 LEA R10, R11, R10, 0x18 ;  /* 0x0000000a0b0a9211 */ /* 0x001fe400078ec0ff */
        /* <DEDUP_REMOVED lines=11> */
[----:B0-----:R-:W-:-:S05]  /*0d30*/  SEL R7, R7, RZ, !P0 ;  /* 0x000000ff07077207 */ /* 0x001fca0004000000 */
[----:B------:R-:W-:-:S05]  /*0d40*/  IMAD.IADD R7, R2, 0x1, R7 ;  /* 0x0000000102077824 */ /* 0x000fca00078e0207 */
[----:B------:R0:W-:Y:S01]  /*0d50*/  @!P1 STS [R10+0x8], R7 ;  /* 0x000008070a009388 */ /* 0x0001e20000000800 */
[----:B------:R-:W-:Y:S06]  /*0d60*/  BAR.SYNC.DEFER_BLOCKING 0x0 ;  /* 0x0000000000007b1d */ /* 0x000fec0000010000 */
[----:B------:R-:W-:Y:S05]  /*0d70*/  @P5 BRA `(.L_x_102) ;  /* 0x0000001000245947 */ /* 0x000fea0003800000 */
[----:B------:R-:W1:Y:S01]  /*0d80*/  S2UR UR5, SR_CgaCtaId ;  /* 0x00000000000579c3 */ /* 0x000e620000008800 */
[----:B------:R-:W-:Y:S01]  /*0d90*/  UMOV UR4, 0x400 ;  /* 0x0000040000047882 */ /* 0x000fe20000000000 */
[C---:B------:R-:W-:Y:S02]  /*0da0*/  ISETP.GT.U32.AND P0, PT, R4.reuse, 0x40, PT ;  /* 0x000000400400780c */ /* 0x040fe40003f04070 */
[C---:B------:R-:W-:Y:S02]  /*0db0*/  ISETP.GT.U32.AND P6, PT, R4.reuse, 0x20, PT ;  /* 0x000000200400780c */ /* 0x040fe40003fc4070 */
[C---:B------:R-:W-:Y:S02]  /*0dc0*/  ISETP.GT.U32.AND P4, PT, R4.reuse, 0x60, PT ;  /* 0x000000600400780c */ /* 0x040fe40003f84070 */
[----:B------:R-:W-:Y:S02]  /*0dd0*/  ISETP.GT.U32.AND P2, PT, R4, 0x80, PT ;  /* 0x000000800400780c */ /* 0x000fe40003f44070 */
[----:B------:R-:W-:-:S02]  /*0de0*/  ISETP.GT.U32.AND.EX P0, PT, R0, RZ, PT, P0 ;  /* 0x000000ff0000720c */ /* 0x000fc40003f04100 */
[----:B------:R-:W-:Y:S02]  /*0df0*/  ISETP.GT.U32.AND.EX P6, PT, R0, RZ, PT, P6 ;  /* 0x000000ff0000720c */ /* 0x000fe40003fc4160 */
[C---:B------:R-:W-:Y:S02]  /*0e00*/  ISETP.GT.U32.AND P3, PT, R4.reuse, 0xa0, PT ;  /* 0x000000a00400780c */ /* 0x040fe40003f64070 */
[----:B------:R-:W-:Y:S02]  /*0e10*/  ISETP.GT.U32.AND P1, PT, R4, 0xc0, PT ;  /* 0x000000c00400780c */ /* 0x000fe40003f24070 */
[C---:B------:R-:W-:Y:S02]  /*0e20*/  ISETP.GT.U32.AND.EX P4, PT, R0.reuse, RZ, PT, P4 ;  /* 0x000000ff0000720c */ /* 0x040fe40003f84140 */
[C---:B------:R-:W-:Y:S02]  /*0e30*/  ISETP.GT.U32.AND.EX P2, PT, R0.reuse, RZ, PT, P2 ;  /* 0x000000ff0000720c */ /* 0x040fe40003f44120 */
[C---:B------:R-:W-:Y:S01]  /*0e40*/  ISETP.GT.U32.AND.EX P3, PT, R0.reuse, RZ, PT, P3 ;  /* 0x000000ff0000720c */ /* 0x040fe20003f64130 */
[----:B-1----:R-:W-:Y:S01]  /*0e50*/  ULEA UR4, UR5, UR4, 0x18 ;  /* 0x0000000405047291 */ /* 0x002fe2000f8ec0ff */
[----:B------:R-:W-:-:S08]  /*0e60*/  ISETP.GT.U32.AND.EX P1, PT, R0, RZ, PT, P1 ;  /* 0x000000ff0000720c */ /* 0x000fd00003f24110 */
[----:B0-----:R-:W0:Y:S04]  /*0e70*/  LDS.128 R8, [UR4+0x10] ;  /* 0x00001004ff087984 */ /* 0x001e280008000c00 */
[----:B------:R-:W1:Y:S04]  /*0e80*/  LDS R5, [UR4+0xc] ;  /* 0x00000c04ff057984 */ /* 0x000e680008000800 */
[----:B------:R-:W2:Y:S01]  /*0e90*/  LDS.64 R2, [UR4+0x20] ;  /* 0x00002004ff027984 */ /* 0x000ea20008000a00 */
[----:B0-----:R-:W-:Y:S02]  /*0ea0*/  SEL R8, R8, RZ, P0 ;  /* 0x000000ff08087207 */ /* 0x001fe40000000000 */
[----:B------:R-:W-:-:S02]  /*0eb0*/  ISETP.GT.U32.AND P0, PT, R4, 0xe0, PT ;  /* 0x000000e00400780c */ /* 0x000fc40003f04070 */
[----:B-1----:R-:W-:Y:S02]  /*0ec0*/  SEL R6, R5, RZ, P6 ;  /* 0x000000ff05067207 */ /* 0x002fe40003000000 */
[----:B------:R-:W-:Y:S02]  /*0ed0*/  SEL R9, R9, RZ, P4 ;  /* 0x000000ff09097207 */ /* 0x000fe40002000000 */
[----:B------:R-:W-:Y:S02]  /*0ee0*/  IADD3 R6, PT, PT, R8, R6, R7 ;  /* 0x0000000608067210 */ /* 0x000fe40007ffe007 */
[----:B------:R-:W-:Y:S02]  /*0ef0*/  SEL R10, R10, RZ, P2 ;  /* 0x000000ff0a0a7207 */ /* 0x000fe40001000000 */
[----:B------:R-:W-:Y:S02]  /*0f00*/  ISETP.GT.U32.AND.EX P0, PT, R0, RZ, PT, P0 ;  /* 0x000000ff0000720c */ /* 0x000fe40003f04100 */
[----:B------:R-:W-:-:S02]  /*0f10*/  SEL R11, R11, RZ, P3 ;  /* 0x000000ff0b0b7207 */ /* 0x000fc40001800000 */
[----:B------:R-:W-:Y:S02]  /*0f20*/  IADD3 R6, PT, PT, R10, R6, R9 ;  /* 0x000000060a067210 */ /* 0x000fe40007ffe009 */
[----:B--2---:R-:W-:Y:S02]  /*0f30*/  SEL R2, R2, RZ, P1 ;  /* 0x000000ff02027207 */ /* 0x004fe40000800000 */
[----:B------:R-:W-:Y:S02]  /*0f40*/  SEL R3, R3, RZ, P0 ;  /* 0x000000ff03037207 */ /* 0x000fe40000000000 */
[----:B------:R-:W-:-:S05]  /*0f50*/  IADD3 R2, PT, PT, R2, R6, R11 ;  /* 0x0000000602027210 */ /* 0x000fca0007ffe00b */
[----:B------:R-:W-:Y:S01]  /*0f60*/  IMAD.IADD R7, R2, 0x1, R3 ;  /* 0x0000000102077824 */ /* 0x000fe200078e0203 */
[----:B------:R-:W-:Y:S06]  /*0f70*/  BRA `(.L_x_102) ;  /* 0x0000000c00a47947 */ /* 0x000fec0003800000 */
.L_x_88:
[----:B------:R-:W0:Y:S01]  /*0f80*/  S2R R8, SR_TID.X ;  /* 0x0000000000087919 */ /* 0x000e220000002100 */
[----:B------:R-:W0:Y:S02]  /*0f90*/  LDC.64 R2, c[0x0][0x380] ;  /* 0x0000e000ff027b82 */ /* 0x000e240000000a00 */
[----:B0-----:R-:W-:-:S05]  /*0fa0*/  IMAD.WIDE.U32 R2, R8, 0x4, R2 ;  /* 0x0000000408027825 */ /* 0x001fca00078e0002 */
        /* <DEDUP_REMOVED lines=16> */
[----:B--2---:R-:W-:-:S04]  /*10b0*/  IADD3 R5, PT, PT, R7, R6, R5 ;  /* 0x0000000607057210 */ /* 0x004fc80007ffe005 */
[----:B---3--:R-:W-:Y:S01]  /*10c0*/  IADD3 R5, PT, PT, R12, R9, R5 ;  /* 0x000000090c057210 */ /* 0x008fe20007ffe005 */
[----:B------:R-:W-:Y:S01]  /*10d0*/  IMAD.MOV.U32 R9, RZ, RZ, 0x1000 ;  /* 0x00001000ff097424 */ /* 0x000fe200078e00ff */
[----:B------:R-:W-:-:S04]  /*10e0*/  IADD3 R12, P1, PT, R4, -0x1000, RZ ;  /* 0xfffff000040c7810 */ /* 0x000fc80007f3e0ff */
[----:B------:R-:W-:Y:S02]  /*10f0*/  ISETP.GE.U32.AND P0, PT, R12, 0x1000, PT ;  /* 0x000010000c00780c */ /* 0x000fe40003f06070 */
[----:B----4-:R-:W-:Y:S01]  /*1100*/  IADD3 R5, PT, PT, R14, R11, R5 ;  /* 0x0000000b0e057210 */ /* 0x010fe20007ffe005 */
[----:B------:R-:W-:Y:S01]  /*1110*/  IMAD.MOV.U32 R11, RZ, RZ, RZ ;  /* 0x000000ffff0b7224 */ /* 0x000fe200078e00ff */
[----:B------:R-:W-:-:S04]  /*1120*/  IADD3.X R14, PT, PT, R0, -0x1, RZ, P1, !PT ;  /* 0xffffffff000e7810 */ /* 0x000fc80000ffe4ff */
[----:B------:R-:W-:Y:S02]  /*1130*/  ISETP.GE.U32.AND.EX P0, PT, R14, RZ, PT, P0 ;  /* 0x000000ff0e00720c */ /* 0x000fe40003f06100 */
[----:B-----5:R-:W-:-:S04]  /*1140*/  IADD3 R5, PT, PT, R16, R13, R5 ;  /* 0x0000000d10057210 */ /* 0x020fc80007ffe005 */
[----:B------:R-:W-:-:S04]  /*1150*/  IADD3 R5, PT, PT, R18, R15, R5 ;  /* 0x0000000f12057210 */ /* 0x000fc80007ffe005 */
[----:B------:R-:W-:-:S04]  /*1160*/  IADD3 R5, PT, PT, R20, R17, R5 ;  /* 0x0000001114057210 */ /* 0x000fc80007ffe005 */
[----:B------:R-:W-:-:S05]  /*1170*/  IADD3 R5, PT, PT, R22, R19, R5 ;  /* 0x0000001316057210 */ /* 0x000fca0007ffe005 */
[----:B------:R-:W-:Y:S01]  /*1180*/  IMAD.IADD R10, R10, 0x1, R5 ;  /* 0x000000010a0a7824 */ /* 0x000fe200078e0205 */
[----:B------:R-:W-:Y:S06]  /*1190*/  @!P0 BRA `(.L_x_103) ;  /* 0x0000000000a08947 */ /* 0x000fec0003800000 */
[----:B------:R-:W0:Y:S01]  /*11a0*/  LDC.64 R4, c[0x0][0x390] ;  /* 0x0000e400ff047b82 */ /* 0x000e220000000a00 */
[----:B------:R-:W-:Y:S02]  /*11b0*/  IMAD.MOV.U32 R9, RZ, RZ, 0x1000 ;  /* 0x00001000ff097424 */ /* 0x000fe400078e00ff */
[----:B------:R-:W-:-:S07]  /*11c0*/  IMAD.MOV.U32 R11, RZ, RZ, RZ ;  /* 0x000000ffff0b7224 */ /* 0x000fce00078e00ff */
.L_x_105:
[----:B------:R-:W-:-:S04]  /*11d0*/  LEA R6, P0, R9, R2, 0x2 ;  /* 0x0000000209067211 */ /* 0x000fc800078010ff */
[----:B------:R-:W-:-:S05]  /*11e0*/  LEA.HI.X R7, R9, R3, R11, 0x2, P0 ;  /* 0x0000000309077211 */ /* 0x000fca00000f140b */
        /* <DEDUP_REMOVED lines=16> */
[----:B--2---:R-:W-:-:S02]  /*12f0*/  IADD3 R25, PT, PT, R26, R25, R10 ;  /* 0x000000191a197210 */ /* 0x004fc40007ffe00a */
[----:B0-----:R-:W-:-:S04]  /*1300*/  IADD3 R10, P1, PT, -R9, R4, RZ ;  /* 0x00000004090a7210 */ /* 0x001fc80007f3e1ff */
[----:B------:R-:W-:Y:S02]  /*1310*/  ISETP.GE.U32.AND P0, PT, R10, 0x1000, PT ;  /* 0x000010000a00780c */ /* 0x000fe40003f06070 */
[----:B---3--:R-:W-:-:S04]  /*1320*/  IADD3 R25, PT, PT, R28, R27, R25 ;  /* 0x0000001b1c197210 */ /* 0x008fc80007ffe019 */
[----:B----4-:R-:W-:-:S04]  /*1330*/  IADD3 R23, PT, PT, R23, R24, R25 ;  /* 0x0000001817177210 */ /* 0x010fc80007ffe019 */
[----:B-----5:R-:W-:Y:S01]  /*1340*/  IADD3 R21, PT, PT, R21, R0, R23 ;  /* 0x0000000015157210 */ /* 0x020fe20007ffe017 */
[----:B------:R-:W-:-:S04]  /*1350*/  IMAD.MOV.U32 R0, RZ, RZ, R5 ;  /* 0x000000ffff007224 */ /* 0x000fc800078e0005 */
[----:B------:R-:W-:Y:S01]  /*1360*/  IMAD.X R10, R0, 0x1, ~R11, P1 ;  /* 0x00000001000a7824 */ /* 0x000fe200008e0e0b */
[----:B------:R-:W-:-:S04]  /*1370*/  IADD3 R13, PT, PT, R16, R13, R21 ;  /* 0x0000000d100d7210 */ /* 0x000fc80007ffe015 */
[----:B------:R-:W-:Y:S02]  /*1380*/  ISETP.GE.U32.AND.EX P0, PT, R10, RZ, PT, P0 ;  /* 0x000000ff0a00720c */ /* 0x000fe40003f06100 */
[----:B------:R-:W-:-:S04]  /*1390*/  IADD3 R13, PT, PT, R18, R15, R13 ;  /* 0x0000000f120d7210 */ /* 0x000fc80007ffe00d */
[----:B------:R-:W-:-:S04]  /*13a0*/  IADD3 R13, PT, PT, R20, R17, R13 ;  /* 0x00000011140d7210 */ /* 0x000fc80007ffe00d */
[----:B------:R-:W-:-:S03]  /*13b0*/  IADD3 R10, PT, PT, R22, R19, R13 ;  /* 0x00000013160a7210 */ /* 0x000fc60007ffe00d */
[----:B------:R-:W-:Y:S05]  /*13c0*/  @!P0 BRA `(.L_x_104) ;  /* 0x0000000400e88947 */ /* 0x000fea0003800000 */
[----:B------:R-:W-:-:S05]  /*13d0*/  IADD3 R9, P0, PT, R9, 0x1000, RZ ;  /* 0x0000100009097810 */ /* 0x000fca0007f1e0ff */
[----:B------:R-:W-:Y:S01]  /*13e0*/  IMAD.X R11, RZ, RZ, R11, P0 ;  /* 0x000000ffff0b7224 */ /* 0x000fe200000e060b */
[----:B------:R-:W-:-:S04]  /*13f0*/  ISETP.GT.U32.AND P0, PT, R9, R12, PT ;  /* 0x0000000c0900720c */ /* 0x000fc80003f04070 */
[----:B------:R-:W-:-:S13]  /*1400*/  ISETP.GT.U32.AND.EX P0, PT, R11, R14, PT, P0 ;  /* 0x0000000e0b00720c */ /* 0x000fda0003f04100 */
[----:B------:R-:W-:Y:S05]  /*1410*/  @!P0 BRA `(.L_x_105) ;  /* 0xfffffffc006c8947 */ /* 0x000fea000383ffff */
.L_x_103:
[----:B------:R-:W-:Y:S01]  /*1420*/  IMAD.IADD R3, R4, 0x1, -R9 ;  /* 0x0000000104037824 */ /* 0x000fe200078e0a09 */
[----:B------:R-:W-:Y:S01]  /*1430*/  ISETP.GE.U32.AND P1, PT, R9, R4, PT ;  /* 0x000000040900720c */ /* 0x000fe20003f26070 */
[----:B------:R-:W-:Y:S03]  /*1440*/  BSSY.RECONVERGENT B1, `(.L_x_104) ;  /* 0x0000072000017945 */ /* 0x000fe60003800200 */
[----:B------:R-:W-:-:S04]  /*1450*/  ISETP.GE.AND P0, PT, R8, R3, PT ;  /* 0x000000030800720c */ /* 0x000fc80003f06270 */
[----:B------:R-:W-:-:S13]  /*1460*/  ISETP.GE.U32.OR.EX P0, PT, R11, R0, P0, P1 ;  /* 0x000000000b00720c */ /* 0x000fda0000706510 */
[----:B------:R-:W-:Y:S05]  /*1470*/  @P0 BRA `(.L_x_106) ;  /* 0x0000000400b80947 */ /* 0x000fea0003800000 */
[----:B------:R-:W-:Y:S01]  /*1480*/  LOP3.LUT R0, RZ, R8, RZ, 0x33, !PT ;  /* 0x00000008ff007212 */ /* 0x000fe200078e33ff */
[----:B------:R-:W-:Y:S03]  /*1490*/  BSSY.RECONVERGENT B2, `(.L_x_107) ;  /* 0x0000031000027945 */ /* 0x000fe60003800200 */
[----:B------:R-:W-:-:S04]  /*14a0*/  IADD3 R0, PT, PT, -R9, R4, R0 ;  /* 0x0000000409007210 */ /* 0x000fc80007ffe100 */
[C---:B------:R-:W-:Y:S02]  /*14b0*/  ISETP.GE.U32.AND P0, PT, R0.reuse, 0xf00, PT ;  /* 0x00000f000000780c */ /* 0x040fe40003f06070 */
[----:B------:R-:W-:Y:S01]  /*14c0*/  LEA.HI R4, R0, 0x1, RZ, 0x18 ;  /* 0x0000000100047811 */ /* 0x000fe200078fc0ff */
[----:B------:R-:W-:-:S03]  /*14d0*/  IMAD.MOV.U32 R0, RZ, RZ, R8 ;  /* 0x000000ffff007224 */ /* 0x000fc600078e0008 */
[----:B------:R-:W-:-:S04]  /*14e0*/  LOP3.LUT R24, R4, 0xf, RZ, 0xc0, !PT ;  /* 0x0000000f04187812 */ /* 0x000fc800078ec0ff */
[----:B------:R-:W-:-:S03]  /*14f0*/  ISETP.NE.AND P1, PT, R24, RZ, PT ;  /* 0x000000ff1800720c */ /* 0x000fc60003f25270 */
[----:B------:R-:W-:Y:S10]  /*1500*/  @!P0 BRA `(.L_x_108) ;  /* 0x0000000000a48947 */ /* 0x000ff40003800000 */
[----:B------:R-:W0:Y:S01]  /*1510*/  LDCU.64 UR4, c[0x0][0x380] ;  /* 0x00007000ff0477ac */ /* 0x000e220008000a00 */
[----:B------:R-:W-:Y:S02]  /*1520*/  IADD3 R3, P0, PT, R8, R9, RZ ;  /* 0x0000000908037210 */ /* 0x000fe40007f1e0ff */
[----:B------:R-:W-:-:S03]  /*1530*/  LOP3.LUT R6, R4, 0x1fffff0, RZ, 0xc0, !PT ;  /* 0x01fffff004067812 */ /* 0x000fc600078ec0ff */
[----:B------:R-:W-:Y:S02]  /*1540*/  IMAD.X R0, RZ, RZ, R11, P0 ;  /* 0x000000ffff007224 */ /* 0x000fe400000e060b */
[----:B------:R-:W-:Y:S01]  /*1550*/  IMAD.MOV R6, RZ, RZ, -R6 ;  /* 0x000000ffff067224 */ /* 0x000fe200078e0a06 */
[----:B0-----:R-:W-:-:S04]  /*1560*/  LEA R15, P2, R3, UR4, 0x2 ;  /* 0x00000004030f7c11 */ /* 0x001fc8000f8410ff */
[----:B------:R-:W-:Y:S02]  /*1570*/  IADD3 R15, P0, PT, R15, 0x2000, RZ ;  /* 0x000020000f0f7810 */ /* 0x000fe40007f1e0ff */
[----:B------:R-:W-:Y:S01]  /*1580*/  LEA.HI.X R3, R3, UR5, R0, 0x2, P2 ;  /* 0x0000000503037c11 */ /* 0x000fe200090f1400 */
[----:B------:R-:W-:-:S04]  /*1590*/  IMAD.MOV.U32 R0, RZ, RZ, R8 ;  /* 0x000000ffff007224 */ /* 0x000fc800078e0008 */
[----:B------:R-:W-:-:S07]  /*15a0*/  IMAD.X R3, RZ, RZ, R3, P0 ;  /* 0x000000ffff037224 */ /* 0x000fce00000e0603 */
.L_x_109:
        /* <DEDUP_REMOVED lines=31> */
.L_x_108:
[----:B------:R-:W-:Y:S05]  /*17a0*/  BSYNC.RECONVERGENT B2 ;  /* 0x0000000000027941 */ /* 0x000fea0003800200 */
.L_x_107:
[----:B------:R-:W-:Y:S05]  /*17b0*/  @!P1 BRA `(.L_x_106) ;  /* 0x0000000000e89947 */ /* 0x000fea0003800000 */
[----:B------:R-:W-:Y:S01]  /*17c0*/  ISETP.GE.U32.AND P0, PT, R24, 0x8, PT ;  /* 0x000000081800780c */ /* 0x000fe20003f06070 */
[----:B------:R-:W-:Y:S01]  /*17d0*/  BSSY.RECONVERGENT B2, `(.L_x_110) ;  /* 0x0000016000027945 */ /* 0x000fe20003800200 */
[----:B------:R-:W-:-:S04]  /*17e0*/  LOP3.LUT R17, R4, 0x7, RZ, 0xc0, !PT ;  /* 0x0000000704117812 */ /* 0x000fc800078ec0ff */
[----:B------:R-:W-:-:S07]  /*17f0*/  ISETP.NE.AND P1, PT, R17, RZ, PT ;  /* 0x000000ff1100720c */ /* 0x000fce0003f25270 */
[----:B------:R-:W-:Y:S06]  /*1800*/  @!P0 BRA `(.L_x_111) ;  /* 0x0000000000488947 */ /* 0x000fec0003800000 */
[----:B------:R-:W0:Y:S01]  /*1810*/  LDCU.64 UR4, c[0x0][0x380] ;  /* 0x00007000ff0477ac */ /* 0x000e220008000a00 */
[----:B------:R-:W-:-:S05]  /*1820*/  IADD3 R3, P0, PT, R0, R9, RZ ;  /* 0x0000000900037210 */ /* 0x000fca0007f1e0ff */
[----:B------:R-:W-:Y:S01]  /*1830*/  IMAD.X R6, RZ, RZ, R11, P0 ;  /* 0x000000ffff067224 */ /* 0x000fe200000e060b */
        /* <DEDUP_REMOVED lines=15> */
.L_x_111:
[----:B------:R-:W-:Y:S05]  /*1930*/  BSYNC.RECONVERGENT B2 ;  /* 0x0000000000027941 */ /* 0x000fea0003800200 */
.L_x_110:
        /* <DEDUP_REMOVED lines=18> */
.L_x_113:
[----:B------:R-:W-:Y:S05]  /*1a60*/  BSYNC.RECONVERGENT B2 ;  /* 0x0000000000027941 */ /* 0x000fea0003800200 */
.L_x_112:
[----:B------:R-:W-:Y:S05]  /*1a70*/  @!P1 BRA `(.L_x_106) ;  /* 0x0000000000389947 */ /* 0x000fea0003800000 */
[----:B------:R-:W0:Y:S01]  /*1a80*/  LDCU.64 UR4, c[0x0][0x380] ;  /* 0x00007000ff0477ac */ /* 0x000e220008000a00 */
[----:B------:R-:W-:Y:S01]  /*1a90*/  IADD3 R5, P0, PT, R0, R9, RZ ;  /* 0x0000000900057210 */ /* 0x000fe20007f1e0ff */
[----:B------:R-:W-:-:S04]  /*1aa0*/  IMAD.MOV R0, RZ, RZ, -R6 ;  /* 0x000000ffff007224 */ /* 0x000fc800078e0a06 */
[----:B------:R-:W-:Y:S01]  /*1ab0*/  IMAD.X R4, RZ, RZ, R11, P0 ;  /* 0x000000ffff047224 */ /* 0x000fe200000e060b */
[----:B0-----:R-:W-:-:S04]  /*1ac0*/  LEA R2, P1, R5, UR4, 0x2 ;  /* 0x0000000405027c11 */ /* 0x001fc8000f8210ff */
[----:B------:R-:W-:-:S09]  /*1ad0*/  LEA.HI.X R5, R5, UR5, R4, 0x2, P1 ;  /* 0x0000000505057c11 */ /* 0x000fd200088f1404 */
.L_x_114:
[----:B------:R-:W-:-:S06]  /*1ae0*/  IMAD.MOV.U32 R3, RZ, RZ, R5 ;  /* 0x000000ffff037224 */ /* 0x000fcc00078e0005 */
[----:B------:R0:W2:Y:S01]  /*1af0*/  LDG.E R3, desc[UR6][R2.64] ;  /* 0x0000000602037981 */ /* 0x0000a2000c1e1900 */
[----:B------:R-:W-:-:S05]  /*1b00*/  VIADD R0, R0, 0x1 ;  /* 0x0000000100007836 */ /* 0x000fca0000000000 */
[----:B------:R-:W-:Y:S02]  /*1b10*/  ISETP.NE.AND P0, PT, R0, RZ, PT ;  /* 0x000000ff0000720c */ /* 0x000fe40003f05270 */
[----:B0-----:R-:W-:-:S05]  /*1b20*/  IADD3 R2, P1, PT, R2, 0x400, RZ ;  /* 0x0000040002027810 */ /* 0x001fca0007f3e0ff */
[----:B------:R-:W-:Y:S02]  /*1b30*/  IMAD.X R5, RZ, RZ, R5, P1 ;  /* 0x000000ffff057224 */ /* 0x000fe400008e0605 */
[----:B--2---:R-:W-:-:S04]  /*1b40*/  IMAD.IADD R10, R3, 0x1, R10 ;  /* 0x00000001030a7824 */ /* 0x004fc800078e020a */
[----:B------:R-:W-:Y:S05]  /*1b50*/  @P0 BRA `(.L_x_114) ;  /* 0xfffffffc00e00947 */ /* 0x000fea000383ffff */
.L_x_106:
[----:B------:R-:W-:Y:S05]  /*1b60*/  BSYNC.RECONVERGENT B1 ;  /* 0x0000000000017941 */ /* 0x000fea0003800200 */
.L_x_104:
[----:B------:R-:W0:Y:S01]  /*1b70*/  S2R R6, SR_LANEID ;  /* 0x0000000000067919 */ /* 0x000e220000000000 */
[----:B------:R-:W-:Y:S01]  /*1b80*/  ISETP.NE.AND P5, PT, R8, RZ, PT ;  /* 0x000000ff0800720c */ /* 0x000fe20003fa5270 */
        /* <DEDUP_REMOVED lines=39> */
[----:B------:R-:W-:-:S07]  /*1e00*/  IMAD.IADD R7, R0, 0x1, R3 ;  /* 0x0000000100077824 */ /* 0x000fce00078e0203 */
.L_x_102:
[----:B------:R-:W-:Y:S05]  /*1e10*/  BSYNC.RECONVERGENT B0 ;  /* 0x0000000000007941 */ /* 0x000fea0003800200 */
.L_x_87:
[----:B------:R-:W-:Y:S05]  /*1e20*/  @P5 EXIT ;  /* 0x000000000000594d */ /* 0x000fea0003800000 */
[----:B------:R-:W3:Y:S01]  /*1e30*/  LDC.64 R2, c[0x0][0x388] ;  /* 0x0000e200ff027b82 */ /* 0x000ee20000000a00 */
[----:B------:R-:W0:Y:S02]  /*1e40*/  LDCU UR4, c[0x0][0x39c] ;  /* 0x00007380ff0477ac */ /* 0x000e240008000800 */
[----:B012---:R-:W-:-:S05]  /*1e50*/  VIADD R7, R7, UR4 ;  /* 0x0000000407077c36 */ /* 0x007fca0008000000 */
[----:B---3--:R-:W-:Y:S01]  /*1e60*/  STG.E desc[UR6][R2.64], R7 ;  /* 0x0000000702007986 */ /* 0x008fe2000c101906 */
[----:B------:R-:W-:Y:S05]  /*1e70*/  EXIT ;  /* 0x000000000000794d */ /* 0x000fea0003800000 */
.L_x_115:
        /* <DEDUP_REMOVED lines=16> */
.L_x_958:


//--------------------- .text._ZN3cub18CUB_300001_SM_10006detail6reduce28DeviceReduceSingleTileKernelINS2_10policy_hubIijN4cuda3std3__44plusIiEEE10Policy1000EPiSC_iS9_iiNS7_10__identityEEEvT0_T1_T2_T3_T4_T6_ --------------------------
	.section	.text._ZN3cub18CUB_300001_SM_10006detail6reduce28DeviceReduceSingleTileKernelINS2_10policy_hubIijN4cuda3std3__44plusIiEEE10Policy1000EPiSC_iS9_iiNS7_10__identityEEEvT0_T1_T2_T3_T4_T6_,"ax",@progbits
	.align	128
        .global         _ZN3cub18CUB_300001_SM_10006detail6reduce28DeviceReduceSingleTileKernelINS2_10policy_hubIijN4cuda3std3__44plusIiEEE10Policy1000EPiSC_iS9_iiNS7_10__identityEEEvT0_T1_T2_T3_T4_T6_
        .type           _ZN3cub18CUB_300001_SM_10006detail6reduce28DeviceReduceSingleTileKernelINS2_10policy_hubIijN4cuda3std3__44plusIiEEE10Policy1000EPiSC_iS9_iiNS7_10__identityEEEvT0_T1_T2_T3_T4_T6_,@function
        .size           _ZN3cub18CUB_300001_SM_10006detail6reduce28DeviceReduceSingleTileKernelINS2_10policy_hubIijN4cuda3std3__44plusIiEEE10Policy1000EPiSC_iS9_iiNS7_10__identityEEEvT0_T1_T2_T3_T4_T6_,(.L_x_959 - _ZN3cub18CUB_300001_SM_10006detail6reduce28DeviceReduceSingleTileKernelINS2_10policy_hubIijN4cuda3std3__44plusIiEEE10Policy1000EPiSC_iS9_iiNS7_10__identityEEEvT0_T1_T2_T3_T4_T6_)
        .other          _ZN3cub18CUB_300001_SM_10006detail6reduce28DeviceReduceSingleTileKernelINS2_10policy_hubIijN4cuda3std3__44plusIiEEE10Policy1000EPiSC_iS9_iiNS7_10__identityEEEvT0_T1_T2_T3_T4_T6_,@"STO_CUDA_ENTRY STV_DEFAULT"
_ZN3cub18CUB_300001_SM_10006detail6reduce28DeviceReduceSingleTileKernelINS2_10policy_hubIijN4cuda3std3__44plusIiEEE10Policy1000EPiSC_iS9_iiNS7_10__identityEEEvT0_T1_T2_T3_T4_T6_:
.text._ZN3cub18CUB_300001_SM_10006detail6reduce28DeviceReduceSingleTileKernelINS2_10policy_hubIijN4cuda3std3__44plusIiEEE10Policy1000EPiSC_iS9_iiNS7_10__identityEEEvT0_T1_T2_T3_T4_T6_:
        /* <DEDUP_REMOVED lines=13> */
.L_x_116:
        /* <DEDUP_REMOVED lines=16> */
.L_x_121:
[----:B------:R-:W-:Y:S05]  /*01d0*/  BSYNC.RECONVERGENT B1 ;  /* 0x0000000000017941 */ /* 0x000fea0003800200 */
.L_x_120:
        /* <DEDUP_REMOVED lines=16> */
.L_x_126:
        /* <DEDUP_REMOVED lines=9> */
.L_x_125:
[----:B------:R-:W-:Y:S05]  /*0370*/  BSYNC.RECONVERGENT B2 ;  /* 0x0000000000027941 */ /* 0x000fea0003800200 */
.L_x_124:
        /* <DEDUP_REMOVED lines=8> */
.L_x_129:
        /* <DEDUP_REMOVED lines=35> */
.L_x_128:
[----:B------:R-:W-:Y:S05]  /*0630*/  BSYNC.RECONVERGENT B2 ;  /* 0x0000000000027941 */ /* 0x000fea0003800200 */
.L_x_127:
        /* <DEDUP_REMOVED lines=22> */
.L_x_131:
[----:B------:R-:W-:Y:S05]  /*07a0*/  BSYNC.RECONVERGENT B2 ;  /* 0x0000000000027941 */ /* 0x000fea0003800200 */
.L_x_130:
        /* <DEDUP_REMOVED lines=10> */
.L_x_123:
[----:B------:R-:W-:Y:S05]  /*0850*/  BSYNC.RECONVERGENT B1 ;  /* 0x0000000000017941 */ /* 0x000fea0003800200 */
.L_x_122:
        /* <DEDUP_REMOVED lines=45> */
.L_x_132:
        /* <DEDUP_REMOVED lines=67> */
.L_x_119:
        /* <DEDUP_REMOVED lines=22> */
.L_x_136:
        /* <DEDUP_REMOVED lines=20> */
.L_x_134:
        /* <DEDUP_REMOVED lines=20> */
.L_x_140:
        /* <DEDUP_REMOVED lines=8> */
.L_x_139:
[----:B------:R-:W-:Y:S05]  /*13c0*/  BSYNC.RECONVERGENT B2 ;  /* 0x0000000000027941 */ /* 0x000fea0003800200 */
.L_x_138:
        /* <DEDUP_REMOVED lines=16> */
.L_x_143:
        /* <DEDUP_REMOVED lines=39> */
.L_x_142:
[----:B------:R-:W-:Y:S05]  /*1740*/  BSYNC.RECONVERGENT B2 ;  /* 0x0000000000027941 */ /* 0x000fea0003800200 */
.L_x_141:
        /* <DEDUP_REMOVED lines=27> */
.L_x_145:
[----:B------:R-:W-:Y:S05]  /*1900*/  BSYNC.RECONVERGENT B2 ;  /* 0x0000000000027941 */ /* 0x000fea0003800200 */
.L_x_144:
        /* <DEDUP_REMOVED lines=10> */
.L_x_137:
[----:B------:R-:W-:Y:S05]  /*19b0*/  BSYNC.RECONVERGENT B1 ;  /* 0x0000000000017941 */ /* 0x000fea0003800200 */
.L_x_135:
        /* <DEDUP_REMOVED lines=43> */
.L_x_118:
        /* <DEDUP_REMOVED lines=12> */
.L_x_148:
[----:B------:R-:W-:Y:S05]  /*1d30*/  BSYNC.RECONVERGENT B1 ;  /* 0x0000000000017941 */ /* 0x000fea0003800200 */
.L_x_147:
        /* <DEDUP_REMOVED lines=16> */
.L_x_153:
        /* <DEDUP_REMOVED lines=9> */
.L_x_152:
[----:B------:R-:W-:Y:S05]  /*1ed0*/  BSYNC.RECONVERGENT B2 ;  /* 0x0000000000027941 */ /* 0x000fea0003800200 */
.L_x_151:
        /* <DEDUP_REMOVED lines=8> */
.L_x_156:
        /* <DEDUP_REMOVED lines=35> */
.L_x_155:
[----:B------:R-:W-:Y:S05]  /*2190*/  BSYNC.RECONVERGENT B2 ;  /* 0x0000000000027941 */ /* 0x000fea0003800200 */
.L_x_154:
        /* <DEDUP_REMOVED lines=22> */
.L_x_158:
[----:B------:R-:W-:Y:S05]  /*2300*/  BSYNC.RECONVERGENT B2 ;  /* 0x0000000000027941 */ /* 0x000fea0003800200 */
.L_x_157:
        /* <DEDUP_REMOVED lines=10> */
.L_x_150:
[----:B------:R-:W-:Y:S05]  /*23b0*/  BSYNC.RECONVERGENT B1 ;  /* 0x0000000000017941 */ /* 0x000fea0003800200 */
.L_x_149:
        /* <DEDUP_REMOVED lines=45> */
.L_x_159:
        /* <DEDUP_REMOVED lines=67> */
.L_x_146:
        /* <DEDUP_REMOVED lines=33> */
.L_x_162:
        /* <DEDUP_REMOVED lines=32> */
.L_x_160:
        /* <DEDUP_REMOVED lines=20> */
.L_x_166:
        /* <DEDUP_REMOVED lines=8> */
.L_x_165:
[----:B------:R-:W-:Y:S05]  /*3090*/  BSYNC.RECONVERGENT B2 ;  /* 0x0000000000027941 */ /* 0x000fea0003800200 */
.L_x_164:
        /* <DEDUP_REMOVED lines=16> */
.L_x_169:
        /* <DEDUP_REMOVED lines=39> */
.L_x_168:
[----:B------:R-:W-:Y:S05]  /*3410*/  BSYNC.RECONVERGENT B2 ;  /* 0x0000000000027941 */ /* 0x000fea0003800200 */
.L_x_167:
        /* <DEDUP_REMOVED lines=27> */
.L_x_171:
[----:B------:R-:W-:Y:S05]  /*35d0*/  BSYNC.RECONVERGENT B2 ;  /* 0x0000000000027941 */ /* 0x000fea0003800200 */
.L_x_170:
        /* <DEDUP_REMOVED lines=10> */
.L_x_163:
[----:B------:R-:W-:Y:S05]  /*3680*/  BSYNC.RECONVERGENT B1 ;  /* 0x0000000000017941 */ /* 0x000fea0003800200 */
.L_x_161:
        /* <DEDUP_REMOVED lines=42> */
.L_x_133:
[----:B------:R-:W-:Y:S05]  /*3930*/  BSYNC.RECONVERGENT B0 ;  /* 0x0000000000007941 */ /* 0x000fea0003800200 */
.L_x_117:
[----:B------:R-:W-:Y:S05]  /*3940*/  @P0 EXIT ;  /* 0x000000000000094d */ /* 0x000fea0003800000 */
[----:B-1----:R-:W1:Y:S01]  /*3950*/  LDC.64 R4, c[0x0][0x388] ;  /* 0x0000e200ff047b82 */ /* 0x002e620000000a00 */
[----:B------:R-:W0:Y:S02]  /*3960*/  LDCU UR4, c[0x0][0x398] ;  /* 0x00007300ff0477ac */ /* 0x000e240008000800 */
[----:B0-234-:R-:W-:-:S05]  /*3970*/  VIADD R3, R3, UR4 ;  /* 0x0000000403037c36 */ /* 0x01dfca0008000000 */
[----:B-1----:R-:W-:Y:S01]  /*3980*/  STG.E desc[UR6][R4.64], R3 ;  /* 0x0000000304007986 */ /* 0x002fe2000c101906 */
[----:B------:R-:W-:Y:S05]  /*3990*/  EXIT ;  /* 0x000000000000794d */ /* 0x000fea0003800000 */
.L_x_172:
        /* <DEDUP_REMOVED lines=14> */
.L_x_959:


//--------------------- .text._ZN3cub18CUB_300001_SM_10006detail6reduce18DeviceReduceKernelINS2_10policy_hubIijN4cuda3std3__44plusIiEEE10Policy1000EN6thrust24THRUST_300001_SM_1000_NS10device_ptrIiEEjS9_iNS7_10__identityEEEvT0_PT3_T1_NS0_13GridEvenShareISK_EET2_T4_ --------------------------
	.section	.text._ZN3cub18CUB_300001_SM_10006detail6reduce18DeviceReduceKernelINS2_10policy_hubIijN4cuda3std3__44plusIiEEE10Policy1000EN6thrust24THRUST_300001_SM_1000_NS10device_ptrIiEEjS9_iNS7_10__identityEEEvT0_PT3_T1_NS0_13GridEvenShareISK_EET2_T4_,"ax",@progbits
	.align	128
        .global         _ZN3cub18CUB_300001_SM_10006detail6reduce18DeviceReduceKernelINS2_10policy_hubIijN4cuda3std3__44plusIiEEE10Policy1000EN6thrust24THRUST_300001_SM_1000_NS10device_ptrIiEEjS9_iNS7_10__identityEEEvT0_PT3_T1_NS0_13GridEvenShareISK_EET2_T4_
        .type           _ZN3cub18CUB_300001_SM_10006detail6reduce18DeviceReduceKernelINS2_10policy_hubIijN4cuda3std3__44plusIiEEE10Policy1000EN6thrust24THRUST_300001_SM_1000_NS10device_ptrIiEEjS9_iNS7_10__identityEEEvT0_PT3_T1_NS0_13GridEvenShareISK_EET2_T4_,@function
        .size           _ZN3cub18CUB_300001_SM_10006detail6reduce18DeviceReduceKernelINS2_10policy_hubIijN4cuda3std3__44plusIiEEE10Policy1000EN6thrust24THRUST_300001_SM_1000_NS10device_ptrIiEEjS9_iNS7_10__identityEEEvT0_PT3_T1_NS0_13GridEvenShareISK_EET2_T4_,(.L_x_960 - _ZN3cub18CUB_300001_SM_10006detail6reduce18DeviceReduceKernelINS2_10policy_hubIijN4cuda3std3__44plusIiEEE10Policy1000EN6thrust24THRUST_300001_SM_1000_NS10device_ptrIiEEjS9_iNS7_10__identityEEEvT0_PT3_T1_NS0_13GridEvenShareISK_EET2_T4_)
        .other          _ZN3cub18CUB_300001_SM_10006detail6reduce18DeviceReduceKernelINS2_10policy_hubIijN4cuda3std3__44plusIiEEE10Policy1000EN6thrust24THRUST_300001_SM_1000_NS10device_ptrIiEEjS9_iNS7_10__identityEEEvT0_PT3_T1_NS0_13GridEvenShareISK_EET2_T4_,@"STO_CUDA_ENTRY STV_DEFAULT"
_ZN3cub18CUB_300001_SM_10006detail6reduce18DeviceReduceKernelINS2_10policy_hubIijN4cuda3std3__44plusIiEEE10Policy1000EN6thrust24THRUST_300001_SM_1000_NS10device_ptrIiEEjS9_iNS7_10__identityEEEvT0_PT3_T1_NS0_13GridEvenShareISK_EET2_T4_:
.text._ZN3cub18CUB_300001_SM_10006detail6reduce18DeviceReduceKernelINS2_10policy_hubIijN4cuda3std3__44plusIiEEE10Policy1000EN6thrust24THRUST_300001_SM_1000_NS10device_ptrIiEEjS9_iNS7_10__identityEEEvT0_PT3_T1_NS0_13GridEvenShareISK_EET2_T4_:
[----:B------:R-:W-:Y:S01]  /*0000*/  LDC R1, c[0x0][0x37c] ;  /* 0x0000df00ff017b82 */ /* 0x000fe20000000800 */
[----:B------:R-:W0:Y:S07]  /*0010*/  S2R R3, SR_CTAID.X ;  /* 0x0000000000037919 */ /* 0x000e2e0000002500 */
[----:B------:R-:W1:Y:S01]  /*0020*/  LDC.64 R8, c[0x0][0x3a8] ;  /* 0x0000ea00ff087b82 */ /* 0x000e620000000a00 */
[----:B------:R-:W2:Y:S01]  /*0030*/  LDCU.64 UR6, c[0x0][0x358] ;  /* 0x00006b00ff0677ac */ /* 0x000ea20008000a00 */
[----:B------:R-:W-:Y:S01]  /*0040*/  BSSY.RECONVERGENT B0, `(.L_x_173) ;  /* 0x0000236000007945 */ /* 0x000fe20003800200 */
[----:B-1----:R-:W-:-:S02]  /*0050*/  IMAD.SHL.U32 R13, R9, 0x1000, RZ ;  /* 0x00001000090d7824 */ /* 0x002fc400078e00ff */
[----:B0-----:R-:W-:-:S05]  /*0060*/  IMAD R0, R3, -0x1000, R8 ;  /* 0xfffff00003007824 */ /* 0x001fca00078e0208 */
[----:B------:R-:W-:-:S13]  /*0070*/  ISETP.GT.U32.AND P0, PT, R0, 0xfff, PT ;  /* 0x00000fff0000780c */ /* 0x000fda0003f04070 */
[----:B--2---:R-:W-:Y:S05]  /*0080*/  @P0 BRA `(.L_x_174) ;  /* 0x0000001000540947 */ /* 0x004fea0003800000 */
[----:B------:R-:W0:Y:S01]  /*0090*/  S2R R2, SR_TID.X ;  /* 0x0000000000027919 */ /* 0x000e220000002100 */
[----:B------:R-:W-:Y:S01]  /*00a0*/  BSSY.RECONVERGENT B1, `(.L_x_175) ;  /* 0x000000a000017945 */ /* 0x000fe20003800200 */
[----:B------:R-:W-:Y:S01]  /*00b0*/  IMAD.MOV.U32 R14, RZ, RZ, RZ ;  /* 0x000000ffff0e7224 */ /* 0x000fe200078e00ff */
[----:B0-----:R-:W-:Y:S01]  /*00c0*/  ISETP.GE.U32.AND P0, PT, R2, R0, PT ;  /* 0x000000000200720c */ /* 0x001fe20003f06070 */
[----:B------:R-:W-:-:S12]  /*00d0*/  IMAD.MOV.U32 R4, RZ, RZ, R2 ;  /* 0x000000ffff047224 */ /* 0x000fd800078e0002 */
[----:B------:R-:W-:Y:S05]  /*00e0*/  @P0 BRA `(.L_x_176) ;  /* 0x0000000000140947 */ /* 0x000fea0003800000 */
[----:B------:R-:W0:Y:S01]  /*00f0*/  LDC.64 R14, c[0x0][0x380] ;  /* 0x0000e000ff0e7b82 */ /* 0x000e220000000a00 */
[----:B------:R-:W-:-:S04]  /*0100*/  IMAD R5, R3, 0x1000, R2 ;  /* 0x0000100003057824 */ /* 0x000fc800078e0202 */
[----:B0-----:R-:W-:-:S06]  /*0110*/  IMAD.WIDE.U32 R14, R5, 0x4, R14 ;  /* 0x00000004050e7825 */ /* 0x001fcc00078e000e */
[----:B------:R0:W5:Y:S01]  /*0120*/  LDG.E R14, desc[UR6][R14.64] ;  /* 0x000000060e0e7981 */ /* 0x000162000c1e1900 */
[----:B------:R-:W-:-:S07]  /*0130*/  VIADD R4, R2, 0x100 ;  /* 0x0000010002047836 */ /* 0x000fce0000000000 */
.L_x_176:
[----:B------:R-:W-:Y:S05]  /*0140*/  BSYNC.RECONVERGENT B1 ;  /* 0x0000000000017941 */ /* 0x000fea0003800200 */
.L_x_175:
[----:B------:R-:W-:Y:S01]  /*0150*/  ISETP.GE.U32.AND P0, PT, R4, R0, PT ;  /* 0x000000000400720c */ /* 0x000fe20003f06070 */
[----:B------:R-:W-:-:S12]  /*0160*/  BSSY.RECONVERGENT B1, `(.L_x_177) ;  /* 0x0000097000017945 */ /* 0x000fd80003800200 */
[----:B------:R-:W-:Y:S05]  /*0170*/  @P0 BRA `(.L_x_178) ;  /* 0x0000000800540947 */ /* 0x000fea0003800000 */
[----:B------:R-:W-:Y:S01]  /*0180*/  LOP3.LUT R5, RZ, R4, RZ, 0x33, !PT ;  /* 0x00000004ff057212 */ /* 0x000fe200078e33ff */
[----:B------:R-:W-:Y:S04]  /*0190*/  BSSY.RECONVERGENT B2, `(.L_x_179) ;  /* 0x000004b000027945 */ /* 0x000fe80003800200 */
[----:B------:R-:W-:-:S04]  /*01a0*/  IMAD.IADD R8, R5, 0x1, R8 ;  /* 0x0000000105087824 */ /* 0x000fc800078e0208 */
[----:B------:R-:W-:-:S05]  /*01b0*/  IMAD R8, R3, -0x1000, R8 ;  /* 0xfffff00003087824 */ /* 0x000fca00078e0208 */
[C---:B------:R-:W-:Y:S02]  /*01c0*/  ISETP.GE.U32.AND P0, PT, R8.reuse, 0xf00, PT ;  /* 0x00000f000800780c */ /* 0x040fe40003f06070 */
[----:B------:R-:W-:-:S04]  /*01d0*/  LEA.HI R5, R8, 0x1, RZ, 0x18 ;  /* 0x0000000108057811 */ /* 0x000fc800078fc0ff */
[----:B------:R-:W-:-:S07]  /*01e0*/  LOP3.LUT R6, R5, 0xf, RZ, 0xc0, !PT ;  /* 0x0000000f05067812 */ /* 0x000fce00078ec0ff */
[----:B------:R-:W-:Y:S05]  /*01f0*/  @!P0 BRA `(.L_x_180) ;  /* 0x0000000400108947 */ /* 0x000fea0003800000 */
[----:B------:R-:W-:Y:S01]  /*0200*/  LOP3.LUT R8, R5, 0x1fffff0, RZ, 0xc0, !PT ;  /* 0x01fffff005087812 */ /* 0x000fe200078ec0ff */
[----:B------:R-:W-:Y:S01]  /*0210*/  BSSY.RECONVERGENT B3, `(.L_x_181) ;  /* 0x0000041000037945 */ /* 0x000fe20003800200 */
[----:B------:R-:W-:Y:S01]  /*0220*/  LOP3.LUT R7, R4, 0x800, RZ, 0xfc, !PT ;  /* 0x0000080004077812 */ /* 0x000fe200078efcff */
[----:B------:R-:W-:Y:S01]  /*0230*/  IMAD R4, R3, 0x1000, R4 ;  /* 0x0000100003047824 */ /* 0x000fe200078e0204 */
[----:B------:R-:W-:-:S07]  /*0240*/  IADD3 R8, PT, PT, -R8, RZ, RZ ;  /* 0x000000ff08087210 */ /* 0x000fce0007ffe1ff */
.L_x_182:
[----:B------:R-:W1:Y:S01]  /*0250*/  LDC.64 R12, c[0x0][0x380] ;  /* 0x0000e000ff0c7b82 */ /* 0x000e620000000a00 */
[----:B------:R-:W-:-:S04]  /*0260*/  VIADD R21, R4, 0x100 ;  /* 0x0000010004157836 */ /* 0x000fc80000000000 */
[----:B-1----:R-:W-:-:S04]  /*0270*/  IMAD.WIDE.U32 R20, R21, 0x4, R12 ;  /* 0x0000000415147825 */ /* 0x002fc800078e000c */
[C---:B------:R-:W-:Y:S01]  /*0280*/  IMAD.WIDE.U32 R16, R4.reuse, 0x4, R12 ;  /* 0x0000000404107825 */ /* 0x040fe200078e000c */
[----:B0-----:R-:W2:Y:S04]  /*0290*/  LDG.E R15, desc[UR6][R20.64] ;  /* 0x00000006140f7981 */ /* 0x001ea8000c1e1900 */
[----:B------:R0:W2:Y:S01]  /*02a0*/  LDG.E R9, desc[UR6][R16.64] ;  /* 0x0000000610097981 */ /* 0x0000a2000c1e1900 */
[C---:B------:R-:W-:Y:S02]  /*02b0*/  VIADD R29, R4.reuse, 0x600 ;  /* 0x00000600041d7836 */ /* 0x040fe40000000000 */
[C---:B------:R-:W-:Y:S01]  /*02c0*/  VIADD R27, R4.reuse, 0x300 ;  /* 0x00000300041b7836 */ /* 0x040fe20000000000 */
[C---:B------:R-:W-:Y:S01]  /*02d0*/  IADD3 R28, PT, PT, R4.reuse, 0x800, RZ ;  /* 0x00000800041c7810 */ /* 0x040fe20007ffe0ff */
[----:B------:R-:W-:-:S02]  /*02e0*/  VIADD R11, R4, 0x200 ;  /* 0x00000200040b7836 */ /* 0x000fc40000000000 */
[----:B------:R-:W-:-:S04]  /*02f0*/  IMAD.WIDE.U32 R26, R27, 0x4, R12 ;  /* 0x000000041b1a7825 */ /* 0x000fc800078e000c */
[--C-:B0-----:R-:W-:Y:S02]  /*0300*/  IMAD.WIDE.U32 R16, R29, 0x4, R12.reuse ;  /* 0x000000041d107825 */ /* 0x101fe400078e000c */
[----:B------:R-:W3:Y:S02]  /*0310*/  LDG.E R26, desc[UR6][R26.64] ;  /* 0x000000061a1a7981 */ /* 0x000ee4000c1e1900 */
[C---:B------:R-:W-:Y:S02]  /*0320*/  VIADD R19, R4.reuse, 0x400 ;  /* 0x0000040004137836 */ /* 0x040fe40000000000 */
[C---:B------:R-:W-:Y:S01]  /*0330*/  VIADD R23, R4.reuse, 0x500 ;  /* 0x0000050004177836 */ /* 0x040fe20000000000 */
[----:B------:R0:W4:Y:S01]  /*0340*/  LDG.E R22, desc[UR6][R16.64] ;  /* 0x0000000610167981 */ /* 0x000122000c1e1900 */
[----:B------:R-:W-:Y:S02]  /*0350*/  VIADD R29, R4, 0x700 ;  /* 0x00000700041d7836 */ /* 0x000fe40000000000 */
[----:B------:R-:W-:-:S04]  /*0360*/  IMAD.WIDE.U32 R10, R11, 0x4, R12 ;  /* 0x000000040b0a7825 */ /* 0x000fc800078e000c */
[--C-:B------:R-:W-:Y:S01]  /*0370*/  IMAD.WIDE.U32 R18, R19, 0x4, R12.reuse ;  /* 0x0000000413127825 */ /* 0x100fe200078e000c */
[----:B------:R1:W3:Y:S03]  /*0380*/  LDG.E R25, desc[UR6][R10.64] ;  /* 0x000000060a197981 */ /* 0x0002e6000c1e1900 */
[--C-:B------:R-:W-:Y:S01]  /*0390*/  IMAD.WIDE.U32 R20, R23, 0x4, R12.reuse ;  /* 0x0000000417147825 */ /* 0x100fe200078e000c */
[----:B------:R-:W4:Y:S03]  /*03a0*/  LDG.E R24, desc[UR6][R18.64] ;  /* 0x0000000612187981 */ /* 0x000f26000c1e1900 */
[--C-:B0-----:R-:W-:Y:S01]  /*03b0*/  IMAD.WIDE.U32 R16, R29, 0x4, R12.reuse ;  /* 0x000000041d107825 */ /* 0x101fe200078e000c */
[----:B------:R0:W4:Y:S03]  /*03c0*/  LDG.E R23, desc[UR6][R20.64] ;  /* 0x0000000614177981 */ /* 0x000126000c1e1900 */
[----:B------:R-:W-:Y:S01]  /*03d0*/  IMAD.WIDE.U32 R28, R28, 0x4, R12 ;  /* 0x000000041c1c7825 */ /* 0x000fe200078e000c */
[----:B------:R-:W4:Y:S03]  /*03e0*/  LDG.E R19, desc[UR6][R16.64] ;  /* 0x0000000610137981 */ /* 0x000f26000c1e1900 */
[----:B------:R-:W-:-:S02]  /*03f0*/  VIADD R27, R4, 0xa00 ;  /* 0x00000a00041b7836 */ /* 0x000fc40000000000 */
[----:B-1----:R-:W-:Y:S01]  /*0400*/  VIADD R11, R4, 0x900 ;  /* 0x00000900040b7836 */ /* 0x002fe20000000000 */
[----:B------:R1:W4:Y:S01]  /*0410*/  LDG.E R18, desc[UR6][R28.64] ;  /* 0x000000061c127981 */ /* 0x000322000c1e1900 */
[----:B0-----:R-:W-:-:S04]  /*0420*/  IMAD.WIDE.U32 R20, R27, 0x4, R12 ;  /* 0x000000041b147825 */ /* 0x001fc800078e000c */
[----:B------:R-:W-:Y:S02]  /*0430*/  VIADD R27, R4, 0xb00 ;  /* 0x00000b00041b7836 */ /* 0x000fe40000000000 */
[----:B------:R-:W-:-:S04]  /*0440*/  IMAD.WIDE.U32 R10, R11, 0x4, R12 ;  /* 0x000000040b0a7825 */ /* 0x000fc800078e000c */
[----:B-1----:R-:W-:Y:S02]  /*0450*/  VIADD R29, R4, 0xc00 ;  /* 0x00000c00041d7836 */ /* 0x002fe40000000000 */
[----:B------:R-:W4:Y:S02]  /*0460*/  LDG.E R11, desc[UR6][R10.64] ;  /* 0x000000060a0b7981 */ /* 0x000f24000c1e1900 */
[----:B------:R-:W-:-:S06]  /*0470*/  IMAD.WIDE.U32 R16, R29, 0x4, R12 ;  /* 0x000000041d107825 */ /* 0x000fcc00078e000c */
[----:B------:R0:W4:Y:S04]  /*0480*/  LDG.E R16, desc[UR6][R16.64] ;  /* 0x0000000610107981 */ /* 0x000128000c1e1900 */
[----:B------:R1:W4:Y:S01]  /*0490*/  LDG.E R10, desc[UR6][R20.64] ;  /* 0x00000006140a7981 */ /* 0x000322000c1e1900 */
[----:B0-----:R-:W-:Y:S01]  /*04a0*/  VIADD R17, R4, 0xf00 ;  /* 0x00000f0004117836 */ /* 0x001fe20000000000 */
[----:B--2--5:R-:W-:Y:S01]  /*04b0*/  IADD3 R9, PT, PT, R15, R9, R14 ;  /* 0x000000090f097210 */ /* 0x024fe20007ffe00e */
[----:B------:R-:W-:-:S04]  /*04c0*/  IMAD.WIDE.U32 R14, R27, 0x4, R12 ;  /* 0x000000041b0e7825 */ /* 0x000fc800078e000c */
[----:B------:R-:W-:Y:S02]  /*04d0*/  VIADD R27, R4, 0xd00 ;  /* 0x00000d00041b7836 */ /* 0x000fe40000000000 */
[----:B------:R-:W2:Y:S02]  /*04e0*/  LDG.E R15, desc[UR6][R14.64] ;  /* 0x000000060e0f7981 */ /* 0x000ea4000c1e1900 */
[----:B------:R-:W-:-:S04]  /*04f0*/  IMAD.WIDE.U32 R28, R27, 0x4, R12 ;  /* 0x000000041b1c7825 */ /* 0x000fc800078e000c */
[----:B------:R-:W-:Y:S02]  /*0500*/  VIADD R27, R4, 0xe00 ;  /* 0x00000e00041b7836 */ /* 0x000fe40000000000 */
[----:B------:R-:W2:Y:S02]  /*0510*/  LDG.E R29, desc[UR6][R28.64] ;  /* 0x000000061c1d7981 */ /* 0x000ea4000c1e1900 */
[----:B-1----:R-:W-:-:S04]  /*0520*/  IMAD.WIDE.U32 R20, R27, 0x4, R12 ;  /* 0x000000041b147825 */ /* 0x002fc800078e000c */
[----:B------:R-:W-:Y:S02]  /*0530*/  IMAD.WIDE.U32 R12, R17, 0x4, R12 ;  /* 0x00000004110c7825 */ /* 0x000fe400078e000c */
[----:B------:R-:W2:Y:S04]  /*0540*/  LDG.E R20, desc[UR6][R20.64] ;  /* 0x0000000614147981 */ /* 0x000ea8000c1e1900 */
[----:B------:R-:W2:Y:S01]  /*0550*/  LDG.E R12, desc[UR6][R12.64] ;  /* 0x000000060c0c7981 */ /* 0x000ea2000c1e1900 */
[----:B---3--:R-:W-:Y:S02]  /*0560*/  IADD3 R9, PT, PT, R26, R25, R9 ;  /* 0x000000191a097210 */ /* 0x008fe40007ffe009 */
[----:B------:R-:W-:Y:S02]  /*0570*/  IADD3 R8, PT, PT, R8, 0x10, RZ ;  /* 0x0000001008087810 */ /* 0x000fe40007ffe0ff */
[----:B----4-:R-:W-:-:S02]  /*0580*/  IADD3 R9, PT, PT, R23, R24, R9 ;  /* 0x0000001817097210 */ /* 0x010fc40007ffe009 */
[----:B------:R-:W-:Y:S02]  /*0590*/  ISETP.NE.AND P0, PT, R8, RZ, PT ;  /* 0x000000ff0800720c */ /* 0x000fe40003f05270 */
[----:B------:R-:W-:Y:S01]  /*05a0*/  IADD3 R9, PT, PT, R19, R22, R9 ;  /* 0x0000001613097210 */ /* 0x000fe20007ffe009 */
[----:B------:R-:W-:Y:S02]  /*05b0*/  VIADD R7, R7, 0x1000 ;  /* 0x0000100007077836 */ /* 0x000fe40000000000 */
[----:B------:R-:W-:Y:S01]  /*05c0*/  VIADD R4, R4, 0x1000 ;  /* 0x0000100004047836 */ /* 0x000fe20000000000 */
[----:B------:R-:W-:-:S04]  /*05d0*/  IADD3 R9, PT, PT, R11, R18, R9 ;  /* 0x000000120b097210 */ /* 0x000fc80007ffe009 */
[----:B--2---:R-:W-:-:S04]  /*05e0*/  IADD3 R9, PT, PT, R15, R10, R9 ;  /* 0x0000000a0f097210 */ /* 0x004fc80007ffe009 */
[----:B------:R-:W-:-:S04]  /*05f0*/  IADD3 R9, PT, PT, R29, R16, R9 ;  /* 0x000000101d097210 */ /* 0x000fc80007ffe009 */
[----:B------:R-:W-:Y:S01]  /*0600*/  IADD3 R14, PT, PT, R12, R20, R9 ;  /* 0x000000140c0e7210 */ /* 0x000fe20007ffe009 */
[----:B------:R-:W-:Y:S06]  /*0610*/  @P0 BRA `(.L_x_182) ;  /* 0xfffffffc000c0947 */ /* 0x000fec000383ffff */
[----:B------:R-:W-:Y:S05]  /*0620*/  BSYNC.RECONVERGENT B3 ;  /* 0x0000000000037941 */ /* 0x000fea0003800200 */
.L_x_181:
[----:B------:R-:W-:-:S07]  /*0630*/  VIADD R4, R7, 0xfffff800 ;  /* 0xfffff80007047836 */ /* 0x000fce0000000000 */
.L_x_180:
[----:B------:R-:W-:Y:S05]  /*0640*/  BSYNC.RECONVERGENT B2 ;  /* 0x0000000000027941 */ /* 0x000fea0003800200 */
.L_x_179:
[----:B------:R-:W-:-:S13]  /*0650*/  ISETP.NE.AND P0, PT, R6, RZ, PT ;  /* 0x000000ff0600720c */ /* 0x000fda0003f05270 */
[----:B------:R-:W-:Y:S05]  /*0660*/  @!P0 BRA `(.L_x_178) ;  /* 0x0000000400188947 */ /* 0x000fea0003800000 */
[----:B------:R-:W-:Y:S01]  /*0670*/  ISETP.GE.U32.AND P0, PT, R6, 0x8, PT ;  /* 0x000000080600780c */ /* 0x000fe20003f06070 */
[----:B------:R-:W-:Y:S01]  /*0680*/  BSSY.RECONVERGENT B2, `(.L_x_183) ;  /* 0x0000022000027945 */ /* 0x000fe20003800200 */
[----:B------:R-:W-:-:S04]  /*0690*/  LOP3.LUT R24, R5, 0x7, RZ, 0xc0, !PT ;  /* 0x0000000705187812 */ /* 0x000fc800078ec0ff */
[----:B------:R-:W-:-:S07]  /*06a0*/  ISETP.NE.AND P1, PT, R24, RZ, PT ;  /* 0x000000ff1800720c */ /* 0x000fce0003f25270 */
[----:B------:R-:W-:Y:S06]  /*06b0*/  @!P0 BRA `(.L_x_184) ;  /* 0x0000000000788947 */ /* 0x000fec0003800000 */
[----:B------:R-:W1:Y:S01]  /*06c0*/  LDC.64 R10, c[0x0][0x380] ;  /* 0x0000e000ff0a7b82 */ /* 0x000e620000000a00 */
[----:B------:R-:W-:-:S04]  /*06d0*/  IMAD R27, R3, 0x1000, R4 ;  /* 0x00001000031b7824 */ /* 0x000fc800078e0204 */
[C---:B------:R-:W-:Y:S02]  /*06e0*/  VIADD R21, R27.reuse, 0x100 ;  /* 0x000001001b157836 */ /* 0x040fe40000000000 */
[C---:B------:R-:W-:Y:S02]  /*06f0*/  VIADD R17, R27.reuse, 0x300 ;  /* 0x000003001b117836 */ /* 0x040fe40000000000 */
[C---:B------:R-:W-:Y:S01]  /*0700*/  VIADD R23, R27.reuse, 0x200 ;  /* 0x000002001b177836 */ /* 0x040fe20000000000 */
[C---:B------:R-:W-:Y:S01]  /*0710*/  IADD3 R7, PT, PT, R27.reuse, 0x400, RZ ;  /* 0x000004001b077810 */ /* 0x040fe20007ffe0ff */
[C---:B------:R-:W-:Y:S02]  /*0720*/  VIADD R9, R27.reuse, 0x500 ;  /* 0x000005001b097836 */ /* 0x040fe40000000000 */
[C---:B------:R-:W-:Y:S02]  /*0730*/  VIADD R25, R27.reuse, 0x600 ;  /* 0x000006001b197836 */ /* 0x040fe40000000000 */
[----:B-1----:R-:W-:-:S04]  /*0740*/  IMAD.WIDE.U32 R12, R27, 0x4, R10 ;  /* 0x000000041b0c7825 */ /* 0x002fc800078e000a */
[--C-:B------:R-:W-:Y:S01]  /*0750*/  IMAD.WIDE.U32 R20, R21, 0x4, R10.reuse ;  /* 0x0000000415147825 */ /* 0x100fe200078e000a */
[----:B0-----:R0:W2:Y:S03]  /*0760*/  LDG.E R15, desc[UR6][R12.64] ;  /* 0x000000060c0f7981 */ /* 0x0010a6000c1e1900 */
[--C-:B------:R-:W-:Y:S01]  /*0770*/  IMAD.WIDE.U32 R16, R17, 0x4, R10.reuse ;  /* 0x0000000411107825 */ /* 0x100fe200078e000a */
[----:B------:R-:W2:Y:S03]  /*0780*/  LDG.E R18, desc[UR6][R20.64] ;  /* 0x0000000614127981 */ /* 0x000ea6000c1e1900 */
[----:B------:R-:W-:Y:S02]  /*0790*/  IMAD.WIDE.U32 R22, R23, 0x4, R10 ;  /* 0x0000000417167825 */ /* 0x000fe400078e000a */
[----:B------:R-:W3:Y:S02]  /*07a0*/  LDG.E R16, desc[UR6][R16.64] ;  /* 0x0000000610107981 */ /* 0x000ee4000c1e1900 */
[----:B------:R-:W-:-:S02]  /*07b0*/  VIADD R27, R27, 0x700 ;  /* 0x000007001b1b7836 */ /* 0x000fc40000000000 */
[--C-:B------:R-:W-:Y:S01]  /*07c0*/  IMAD.WIDE.U32 R6, R7, 0x4, R10.reuse ;  /* 0x0000000407067825 */ /* 0x100fe200078e000a */
[----:B------:R-:W3:Y:S03]  /*07d0*/  LDG.E R19, desc[UR6][R22.64] ;  /* 0x0000000616137981 */ /* 0x000ee6000c1e1900 */
[--C-:B------:R-:W-:Y:S02]  /*07e0*/  IMAD.WIDE.U32 R8, R9, 0x4, R10.reuse ;  /* 0x0000000409087825 */ /* 0x100fe400078e000a */
[----:B------:R-:W4:Y:S02]  /*07f0*/  LDG.E R7, desc[UR6][R6.64] ;  /* 0x0000000606077981 */ /* 0x000f24000c1e1900 */
[--C-:B0-----:R-:W-:Y:S02]  /*0800*/  IMAD.WIDE.U32 R12, R25, 0x4, R10.reuse ;  /* 0x00000004190c7825 */ /* 0x101fe400078e000a */
[----:B------:R-:W4:Y:S02]  /*0810*/  LDG.E R8, desc[UR6][R8.64] ;  /* 0x0000000608087981 */ /* 0x000f24000c1e1900 */
[----:B------:R-:W-:-:S02]  /*0820*/  IMAD.WIDE.U32 R10, R27, 0x4, R10 ;  /* 0x000000041b0a7825 */ /* 0x000fc400078e000a */
[----:B------:R-:W4:Y:S04]  /*0830*/  LDG.E R13, desc[UR6][R12.64] ;  /* 0x000000060c0d7981 */ /* 0x000f28000c1e1900 */
[----:B------:R-:W4:Y:S01]  /*0840*/  LDG.E R10, desc[UR6][R10.64] ;  /* 0x000000060a0a7981 */ /* 0x000f22000c1e1900 */
[----:B------:R-:W-:Y:S01]  /*0850*/  VIADD R4, R4, 0x800 ;  /* 0x0000080004047836 */ /* 0x000fe20000000000 */
[----:B--2--5:R-:W-:-:S04]  /*0860*/  IADD3 R18, PT, PT, R18, R15, R14 ;  /* 0x0000000f12127210 */ /* 0x024fc80007ffe00e */
[----:B---3--:R-:W-:-:S04]  /*0870*/  IADD3 R18, PT, PT, R16, R19, R18 ;  /* 0x0000001310127210 */ /* 0x008fc80007ffe012 */
[----:B----4-:R-:W-:-:S04]  /*0880*/  IADD3 R18, PT, PT, R8, R7, R18 ;  /* 0x0000000708127210 */ /* 0x010fc80007ffe012 */
[----:B------:R-:W-:-:S07]  /*0890*/  IADD3 R14, PT, PT, R10, R13, R18 ;  /* 0x0000000d0a0e7210 */ /* 0x000fce0007ffe012 */
.L_x_184:
[----:B------:R-:W-:Y:S05]  /*08a0*/  BSYNC.RECONVERGENT B2 ;  /* 0x0000000000027941 */ /* 0x000fea0003800200 */
.L_x_183:
        /* <DEDUP_REMOVED lines=8> */
[C---:B------:R-:W-:Y:S01]  /*0930*/  VIADD R13, R11.reuse, 0x100 ;  /* 0x000001000b0d7836 */ /* 0x040fe20000000000 */
[C---:B------:R-:W-:Y:S01]  /*0940*/  IADD3 R17, PT, PT, R11.reuse, 0x300, RZ ;  /* 0x000003000b117810 */ /* 0x040fe20007ffe0ff */
[C---:B0-----:R-:W-:Y:S02]  /*0950*/  VIADD R15, R11.reuse, 0x200 ;  /* 0x000002000b0f7836 */ /* 0x041fe40000000000 */
[----:B-1----:R-:W-:-:S04]  /*0960*/  IMAD.WIDE.U32 R8, R11, 0x4, R6 ;  /* 0x000000040b087825 */ /* 0x002fc800078e0006 */
[--C-:B------:R-:W-:Y:S02]  /*0970*/  IMAD.WIDE.U32 R10, R13, 0x4, R6.reuse ;  /* 0x000000040d0a7825 */ /* 0x100fe400078e0006 */
[----:B------:R-:W2:Y:S02]  /*0980*/  LDG.E R9, desc[UR6][R8.64] ;  /* 0x0000000608097981 */ /* 0x000ea4000c1e1900 */
[--C-:B------:R-:W-:Y:S02]  /*0990*/  IMAD.WIDE.U32 R12, R15, 0x4, R6.reuse ;  /* 0x000000040f0c7825 */ /* 0x100fe400078e0006 */
[----:B------:R-:W2:Y:S02]  /*09a0*/  LDG.E R10, desc[UR6][R10.64] ;  /* 0x000000060a0a7981 */ /* 0x000ea4000c1e1900 */
[----:B------:R-:W-:Y:S02]  /*09b0*/  IMAD.WIDE.U32 R6, R17, 0x4, R6 ;  /* 0x0000000411067825 */ /* 0x000fe400078e0006 */
[----:B------:R-:W3:Y:S04]  /*09c0*/  LDG.E R13, desc[UR6][R12.64] ;  /* 0x000000060c0d7981 */ /* 0x000ee8000c1e1900 */
[----:B------:R-:W3:Y:S01]  /*09d0*/  LDG.E R6, desc[UR6][R6.64] ;  /* 0x0000000606067981 */ /* 0x000ee2000c1e1900 */
[----:B------:R-:W-:Y:S01]  /*09e0*/  VIADD R4, R4, 0x400 ;  /* 0x0000040004047836 */ /* 0x000fe20000000000 */
[----:B--2--5:R-:W-:-:S04]  /*09f0*/  IADD3 R14, PT, PT, R10, R9, R14 ;  /* 0x000000090a0e7210 */ /* 0x024fc80007ffe00e */
[----:B---3--:R-:W-:-:S07]  /*0a00*/  IADD3 R14, PT, PT, R6, R13, R14 ;  /* 0x0000000d060e7210 */ /* 0x008fce0007ffe00e */
.L_x_186:
[----:B------:R-:W-:Y:S05]  /*0a10*/  BSYNC.RECONVERGENT B2 ;  /* 0x0000000000027941 */ /* 0x000fea0003800200 */
.L_x_185:
[----:B------:R-:W-:Y:S05]  /*0a20*/  @!P1 BRA `(.L_x_178) ;  /* 0x0000000000289947 */ /* 0x000fea0003800000 */
[----:B------:R-:W1:Y:S01]  /*0a30*/  LDC.64 R6, c[0x0][0x380] ;  /* 0x0000e000ff067b82 */ /* 0x000e620000000a00 */
[----:B------:R-:W-:Y:S02]  /*0a40*/  IMAD R9, R3, 0x1000, R4 ;  /* 0x0000100003097824 */ /* 0x000fe400078e0204 */
[----:B------:R-:W-:-:S07]  /*0a50*/  IMAD.MOV R8, RZ, RZ, -R5 ;  /* 0x000000ffff087224 */ /* 0x000fce00078e0a05 */
.L_x_187:
[----:B-1----:R-:W-:-:S06]  /*0a60*/  IMAD.WIDE.U32 R4, R9, 0x4, R6 ;  /* 0x0000000409047825 */ /* 0x002fcc00078e0006 */
[----:B------:R-:W2:Y:S01]  /*0a70*/  LDG.E R5, desc[UR6][R4.64] ;  /* 0x0000000604057981 */ /* 0x000ea2000c1e1900 */
[----:B------:R-:W-:Y:S02]  /*0a80*/  VIADD R8, R8, 0x1 ;  /* 0x0000000108087836 */ /* 0x000fe40000000000 */
[----:B------:R-:W-:-:S03]  /*0a90*/  VIADD R9, R9, 0x100 ;  /* 0x0000010009097836 */ /* 0x000fc60000000000 */
[----:B------:R-:W-:Y:S01]  /*0aa0*/  ISETP.NE.AND P0, PT, R8, RZ, PT ;  /* 0x000000ff0800720c */ /* 0x000fe20003f05270 */
[----:B--2--5:R-:W-:-:S12]  /*0ab0*/  IMAD.IADD R14, R5, 0x1, R14 ;  /* 0x00000001050e7824 */ /* 0x024fd800078e020e */
[----:B------:R-:W-:Y:S05]  /*0ac0*/  @P0 BRA `(.L_x_187) ;  /* 0xfffffffc00e40947 */ /* 0x000fea000383ffff */
.L_x_178:
[----:B------:R-:W-:Y:S05]  /*0ad0*/  BSYNC.RECONVERGENT B1 ;  /* 0x0000000000017941 */ /* 0x000fea0003800200 */
.L_x_177:
[----:B------:R-:W-:-:S13]  /*0ae0*/  ISETP.GE.U32.AND P0, PT, R0, 0x100, PT ;  /* 0x000001000000780c */ /* 0x000fda0003f06070 */
[----:B------:R-:W-:Y:S05]  /*0af0*/  @!P0 BRA `(.L_x_188) ;  /* 0x0000000000ac8947 */ /* 0x000fea0003800000 */
[----:B------:R-:W1:Y:S01]  /*0b00*/  S2R R8, SR_LANEID ;  /* 0x0000000000087919 */ /* 0x000e620000000000 */
[----:B-----5:R-:W2:Y:S01]  /*0b10*/  SHFL.DOWN PT, R0, R14, 0x1, 0x1f ;  /* 0x08201f000e007f89 */ /* 0x020ea200000e0000 */
[C---:B-1----:R-:W-:Y:S02]  /*0b20*/  ISETP.GT.AND P0, PT, R8.reuse, 0x1e, PT ;  /* 0x0000001e0800780c */ /* 0x042fe40003f04270 */
[----:B------:R-:W-:Y:S02]  /*0b30*/  ISETP.NE.AND P1, PT, R8, RZ, PT ;  /* 0x000000ff0800720c */ /* 0x000fe40003f25270 */
[----:B--2---:R-:W-:Y:S02]  /*0b40*/  SEL R5, R0, RZ, !P0 ;  /* 0x000000ff00057207 */ /* 0x004fe40004000000 */
[----:B------:R-:W-:Y:S02]  /*0b50*/  ISETP.GT.AND P0, PT, R8, 0x1d, PT ;  /* 0x0000001d0800780c */ /* 0x000fe40003f04270 */
[----:B------:R-:W-:-:S05]  /*0b60*/  IADD3 R5, PT, PT, R5, R14, RZ ;  /* 0x0000000e05057210 */ /* 0x000fca0007ffe0ff */
[----:B------:R-:W1:Y:S02]  /*0b70*/  SHFL.DOWN PT, R0, R5, 0x2, 0x1f ;  /* 0x08401f0005007f89 */ /* 0x000e6400000e0000 */
[----:B------:R-:W-:Y:S01]  /*0b80*/  @!P1 MOV R6, 0x400 ;  /* 0x0000040000069802 */ /* 0x000fe20000000f00 */
[----:B------:R-:W2:Y:S01]  /*0b90*/  @!P1 S2R R9, SR_CgaCtaId ;  /* 0x0000000000099919 */ /* 0x000ea20000008800 */
[----:B-1----:R-:W-:Y:S02]  /*0ba0*/  SEL R0, R0, RZ, !P0 ;  /* 0x000000ff00007207 */ /* 0x002fe40004000000 */
[----:B------:R-:W-:-:S03]  /*0bb0*/  ISETP.GT.AND P0, PT, R8, 0x1b, PT ;  /* 0x0000001b0800780c */ /* 0x000fc60003f04270 */
[----:B------:R-:W-:-:S05]  /*0bc0*/  IMAD.IADD R0, R5, 0x1, R0 ;  /* 0x0000000105007824 */ /* 0x000fca00078e0200 */
[----:B------:R-:W1:Y:S01]  /*0bd0*/  SHFL.DOWN PT, R4, R0, 0x4, 0x1f ;  /* 0x08801f0000047f89 */ /* 0x000e6200000e0000 */
[----:B--2---:R-:W-:Y:S02]  /*0be0*/  @!P1 LEA R9, R9, R6, 0x18 ;  /* 0x0000000609099211 */ /* 0x004fe400078ec0ff */
[----:B-1----:R-:W-:Y:S02]  /*0bf0*/  SEL R7, R4, RZ, !P0 ;  /* 0x000000ff04077207 */ /* 0x002fe40004000000 */
[----:B------:R-:W-:-:S03]  /*0c00*/  ISETP.GT.AND P0, PT, R8, 0x17, PT ;  /* 0x000000170800780c */ /* 0x000fc60003f04270 */
[----:B------:R-:W-:Y:S01]  /*0c10*/  IMAD.IADD R7, R0, 0x1, R7 ;  /* 0x0000000100077824 */ /* 0x000fe200078e0207 */
[----:B------:R-:W-:-:S04]  /*0c20*/  @!P1 SHF.R.U32.HI R0, RZ, 0x3, R2 ;  /* 0x00000003ff009819 */ /* 0x000fc80000011602 */
[----:B------:R-:W1:Y:S01]  /*0c30*/  SHFL.DOWN PT, R4, R7, 0x8, 0x1f ;  /* 0x09001f0007047f89 */ /* 0x000e6200000e0000 */
[----:B------:R-:W-:-:S05]  /*0c40*/  @!P1 LOP3.LUT R0, R0, 0x7c, RZ, 0xc0, !PT ;  /* 0x0000007c00009812 */ /* 0x000fca00078ec0ff */
[----:B------:R-:W-:Y:S01]  /*0c50*/  @!P1 IMAD.IADD R0, R0, 0x1, R9 ;  /* 0x0000000100009824 */ /* 0x000fe200078e0209 */
[----:B-1----:R-:W-:Y:S02]  /*0c60*/  SEL R4, R4, RZ, !P0 ;  /* 0x000000ff04047207 */ /* 0x002fe40004000000 */
[----:B------:R-:W-:-:S03]  /*0c70*/  ISETP.GT.AND P0, PT, R8, 0xf, PT ;  /* 0x0000000f0800780c */ /* 0x000fc60003f04270 */
[----:B------:R-:W-:-:S05]  /*0c80*/  IMAD.IADD R4, R7, 0x1, R4 ;  /* 0x0000000107047824 */ /* 0x000fca00078e0204 */
[----:B------:R-:W1:Y:S02]  /*0c90*/  SHFL.DOWN PT, R5, R4, 0x10, 0x1f ;  /* 0x0a001f0004057f89 */ /* 0x000e6400000e0000 */
[----:B-1----:R-:W-:Y:S02]  /*0ca0*/  SEL R5, R5, RZ, !P0 ;  /* 0x000000ff05057207 */ /* 0x002fe40004000000 */
        /* <DEDUP_REMOVED lines=8> */
[----:B--2---:R-:W-:Y:S04]  /*0d30*/  LDS R0, [UR4+0xc] ;  /* 0x00000c04ff007984 */ /* 0x004fe80008000800 */
[----:B------:R-:W1:Y:S04]  /*0d40*/  LDS.128 R4, [UR4+0x10] ;  /* 0x00001004ff047984 */ /* 0x000e680008000c00 */
[----:B------:R-:W2:Y:S01]  /*0d50*/  LDS.64 R8, [UR4+0x20] ;  /* 0x00002004ff087984 */ /* 0x000ea20008000a00 */
[----:B-1----:R-:W-:-:S04]  /*0d60*/  IADD3 R0, PT, PT, R4, R0, R11 ;  /* 0x0000000004007210 */ /* 0x002fc80007ffe00b */
[----:B------:R-:W-:-:S04]  /*0d70*/  IADD3 R0, PT, PT, R6, R0, R5 ;  /* 0x0000000006007210 */ /* 0x000fc80007ffe005 */
[----:B--2---:R-:W-:-:S05]  /*0d80*/  IADD3 R0, PT, PT, R8, R0, R7 ;  /* 0x0000000008007210 */ /* 0x004fca0007ffe007 */
[----:B------:R-:W-:Y:S01]  /*0d90*/  IMAD.IADD R11, R0, 0x1, R9 ;  /* 0x00000001000b7824 */ /* 0x000fe200078e0209 */
[----:B------:R-:W-:Y:S06]  /*0da0*/  BRA `(.L_x_189) ;  /* 0x00000014007c7947 */ /* 0x000fec0003800000 */
.L_x_188:
[----:B------:R-:W-:Y:S01]  /*0db0*/  LOP3.LUT R4, R2, 0x3e0, RZ, 0xc0, !PT ;  /* 0x000003e002047812 */ /* 0x000fe200078ec0ff */
[----:B------:R-:W1:Y:S03]  /*0dc0*/  S2R R10, SR_LANEID ;  /* 0x00000000000a7919 */ /* 0x000e660000000000 */
[----:B------:R-:W-:Y:S02]  /*0dd0*/  LOP3.LUT R7, RZ, R4, RZ, 0x33, !PT ;  /* 0x00000004ff077212 */ /* 0x000fe400078e33ff */
[----:B------:R-:W-:-:S03]  /*0de0*/  IADD3 R5, PT, PT, R4, 0x20, RZ ;  /* 0x0000002004057810 */ /* 0x000fc60007ffe0ff */
[----:B------:R-:W-:Y:S01]  /*0df0*/  IMAD.IADD R7, R0, 0x1, R7 ;  /* 0x0000000100077824 */ /* 0x000fe200078e0207 */
[----:B------:R-:W-:-:S04]  /*0e00*/  ISETP.GT.U32.AND P0, PT, R5, R0, PT ;  /* 0x000000000500720c */ /* 0x000fc80003f04070 */
[----:B------:R-:W-:-:S05]  /*0e10*/  SEL R7, R7, 0x1f, P0 ;  /* 0x0000001f07077807 */ /* 0x000fca0000000000 */
[----:B-----5:R-:W2:Y:S01]  /*0e20*/  SHFL.DOWN PT, R4, R14, 0x1, R7 ;  /* 0x082000000e047989 */ /* 0x020ea200000e0007 */
[CC--:B-1----:R-:W-:Y:S01]  /*0e30*/  ISETP.GE.AND P0, PT, R10.reuse, R7.reuse, PT ;  /* 0x000000070a00720c */ /* 0x0c2fe20003f06270 */
[C---:B------:R-:W-:Y:S01]  /*0e40*/  VIADD R6, R10.reuse, 0x2 ;  /* 0x000000020a067836 */ /* 0x040fe20000000000 */
[C---:B------:R-:W-:Y:S01]  /*0e50*/  ISETP.NE.AND P1, PT, R10.reuse, RZ, PT ;  /* 0x000000ff0a00720c */ /* 0x040fe20003f25270 */
[----:B------:R-:W-:Y:S01]  /*0e60*/  VIADD R8, R10, 0x4 ;  /* 0x000000040a087836 */ /* 0x000fe20000000000 */
[----:B--2---:R-:W-:Y:S02]  /*0e70*/  SEL R5, R4, RZ, !P0 ;  /* 0x000000ff04057207 */ /* 0x004fe40004000000 */
[----:B------:R-:W-:-:S03]  /*0e80*/  ISETP.GT.AND P0, PT, R6, R7, PT ;  /* 0x000000070600720c */ /* 0x000fc60003f04270 */
[----:B------:R-:W-:-:S06]  /*0e90*/  IMAD.IADD R4, R5, 0x1, R14 ;  /* 0x0000000105047824 */ /* 0x000fcc00078e020e */
[----:B------:R-:W1:Y:S01]  /*0ea0*/  @!P1 S2R R11, SR_CgaCtaId ;  /* 0x00000000000b9919 */ /* 0x000e620000008800 */
[----:B------:R-:W-:Y:S01]  /*0eb0*/  @!P1 SHF.R.U32.HI R9, RZ, 0x3, R2 ;  /* 0x00000003ff099819 */ /* 0x000fe20000011602 */
[----:B------:R-:W2:Y:S03]  /*0ec0*/  SHFL.DOWN PT, R5, R4, 0x2, R7 ;  /* 0x0840000004057989 */ /* 0x000ea600000e0007 */
[----:B------:R-:W-:Y:S02]  /*0ed0*/  @!P1 LOP3.LUT R9, R9, 0x7c, RZ, 0xc0, !PT ;  /* 0x0000007c09099812 */ /* 0x000fe400078ec0ff */
[----:B--2---:R-:W-:Y:S02]  /*0ee0*/  SEL R5, R5, RZ, !P0 ;  /* 0x000000ff05057207 */ /* 0x004fe40004000000 */
[----:B------:R-:W-:-:S03]  /*0ef0*/  ISETP.GT.AND P0, PT, R8, R7, PT ;  /* 0x000000070800720c */ /* 0x000fc60003f04270 */
[----:B------:R-:W-:Y:S01]  /*0f00*/  IMAD.IADD R6, R4, 0x1, R5 ;  /* 0x0000000104067824 */ /* 0x000fe200078e0205 */
[----:B------:R-:W-:-:S04]  /*0f10*/  IADD3 R4, PT, PT, R10, 0x8, RZ ;  /* 0x000000080a047810 */ /* 0x000fc80007ffe0ff */
[----:B------:R-:W2:Y:S02]  /*0f20*/  SHFL.DOWN PT, R5, R6, 0x4, R7 ;  /* 0x0880000006057989 */ /* 0x000ea400000e0007 */
[----:B--2---:R-:W-:Y:S02]  /*0f30*/  SEL R5, R5, RZ, !P0 ;  /* 0x000000ff05057207 */ /* 0x004fe40004000000 */
[----:B------:R-:W-:-:S03]  /*0f40*/  ISETP.GT.AND P0, PT, R4, R7, PT ;  /* 0x000000070400720c */ /* 0x000fc60003f04270 */
[----:B------:R-:W-:Y:S02]  /*0f50*/  IMAD.IADD R8, R6, 0x1, R5 ;  /* 0x0000000106087824 */ /* 0x000fe400078e0205 */
[----:B------:R-:W-:Y:S01]  /*0f60*/  VIADD R6, R10, 0x10 ;  /* 0x000000100a067836 */ /* 0x000fe20000000000 */
[----:B------:R-:W-:Y:S02]  /*0f70*/  @!P1 MOV R10, 0x400 ;  /* 0x00000400000a9802 */ /* 0x000fe40000000f00 */
[----:B------:R-:W2:Y:S02]  /*0f80*/  SHFL.DOWN PT, R5, R8, 0x8, R7 ;  /* 0x0900000008057989 */ /* 0x000ea400000e0007 */
[----:B-1----:R-:W-:-:S05]  /*0f90*/  @!P1 LEA R10, R11, R10, 0x18 ;  /* 0x0000000a0b0a9211 */ /* 0x002fca00078ec0ff */
[----:B------:R-:W-:Y:S01]  /*0fa0*/  @!P1 IMAD.IADD R10, R9, 0x1, R10 ;  /* 0x00000001090a9824 */ /* 0x000fe200078e020a */
[----:B--2---:R-:W-:Y:S02]  /*0fb0*/  SEL R5, R5, RZ, !P0 ;  /* 0x000000ff05057207 */ /* 0x004fe40004000000 */
[----:B------:R-:W-:-:S03]  /*0fc0*/  ISETP.GT.AND P0, PT, R6, R7, PT ;  /* 0x000000070600720c */ /* 0x000fc60003f04270 */
[----:B------:R-:W-:-:S05]  /*0fd0*/  IMAD.IADD R4, R8, 0x1, R5 ;  /* 0x0000000108047824 */ /* 0x000fca00078e0205 */
[----:B------:R-:W1:Y:S02]  /*0fe0*/  SHFL.DOWN PT, R5, R4, 0x10, R7 ;  /* 0x0a00000004057989 */ /* 0x000e6400000e0007 */
[----:B-1----:R-:W-:Y:S02]  /*0ff0*/  SEL R5, R5, RZ, !P0 ;  /* 0x000000ff05057207 */ /* 0x002fe40004000000 */
[----:B------:R-:W-:-:S03]  /*1000*/  ISETP.NE.AND P0, PT, R2, RZ, PT ;  /* 0x000000ff0200720c */ /* 0x000fc60003f05270 */
[----:B------:R-:W-:-:S05]  /*1010*/  IMAD.IADD R11, R4, 0x1, R5 ;  /* 0x00000001040b7824 */ /* 0x000fca00078e0205 */
[----:B------:R1:W-:Y:S01]  /*1020*/  @!P1 STS [R10+0x8], R11 ;  /* 0x0000080b0a009388 */ /* 0x0003e20000000800 */
[----:B------:R-:W-:Y:S06]  /*1030*/  BAR.SYNC.DEFER_BLOCKING 0x0 ;  /* 0x0000000000007b1d */ /* 0x000fec0000010000 */
[----:B------:R-:W-:Y:S05]  /*1040*/  @P0 BRA `(.L_x_189) ;  /* 0x0000001000d40947 */ /* 0x000fea0003800000 */
[----:B------:R-:W2:Y:S01]  /*1050*/  S2UR UR5, SR_CgaCtaId ;  /* 0x00000000000579c3 */ /* 0x000ea20000008800 */
[----:B------:R-:W-:Y:S01]  /*1060*/  UMOV UR4, 0x400 ;  /* 0x0000040000047882 */ /* 0x000fe20000000000 */
[C---:B------:R-:W-:Y:S02]  /*1070*/  ISETP.GT.U32.AND P2, PT, R0.reuse, 0x40, PT ;  /* 0x000000400000780c */ /* 0x040fe40003f44070 */
[C---:B------:R-:W-:Y:S02]  /*1080*/  ISETP.GT.U32.AND P1, PT, R0.reuse, 0x20, PT ;  /* 0x000000200000780c */ /* 0x040fe40003f24070 */
[----:B------:R-:W-:Y:S01]  /*1090*/  ISETP.GT.U32.AND P3, PT, R0, 0x80, PT ;  /* 0x000000800000780c */ /* 0x000fe20003f64070 */
[----:B--2---:R-:W-:-:S09]  /*10a0*/  ULEA UR4, UR5, UR4, 0x18 ;  /* 0x0000000405047291 */ /* 0x004fd2000f8ec0ff */
[----:B------:R-:W2:Y:S04]  /*10b0*/  LDS.128 R4, [UR4+0x10] ;  /* 0x00001004ff047984 */ /* 0x000ea80008000c00 */
[----:B------:R-:W3:Y:S04]  /*10c0*/  LDS R2, [UR4+0xc] ;  /* 0x00000c04ff027984 */ /* 0x000ee80008000800 */
[----:B------:R-:W4:Y:S01]  /*10d0*/  LDS.64 R8, [UR4+0x20] ;  /* 0x00002004ff087984 */ /* 0x000f220008000a00 */
[----:B--2---:R-:W-:Y:S02]  /*10e0*/  SEL R4, R4, RZ, P2 ;  /* 0x000000ff04047207 */ /* 0x004fe40001000000 */
[----:B------:R-:W-:-:S02]  /*10f0*/  ISETP.GT.U32.AND P2, PT, R0, 0x60, PT ;  /* 0x000000600000780c */ /* 0x000fc40003f44070 */
[----:B---3--:R-:W-:Y:S02]  /*1100*/  SEL R2, R2, RZ, P1 ;  /* 0x000000ff02027207 */ /* 0x008fe40000800000 */
[----:B------:R-:W-:Y:S02]  /*1110*/  SEL R5, R5, RZ, P2 ;  /* 0x000000ff05057207 */ /* 0x000fe40001000000 */
[----:B------:R-:W-:Y:S02]  /*1120*/  IADD3 R2, PT, PT, R4, R2, R11 ;  /* 0x0000000204027210 */ /* 0x000fe40007ffe00b */
[----:B------:R-:W-:Y:S02]  /*1130*/  ISETP.GT.U32.AND P1, PT, R0, 0xa0, PT ;  /* 0x000000a00000780c */ /* 0x000fe40003f24070 */
[----:B------:R-:W-:Y:S02]  /*1140*/  SEL R6, R6, RZ, P3 ;  /* 0x000000ff06067207 */ /* 0x000fe40001800000 */
[----:B------:R-:W-:-:S02]  /*1150*/  ISETP.GT.U32.AND P2, PT, R0, 0xc0, PT ;  /* 0x000000c00000780c */ /* 0x000fc40003f44070 */
[----:B------:R-:W-:Y:S02]  /*1160*/  ISETP.GT.U32.AND P3, PT, R0, 0xe0, PT ;  /* 0x000000e00000780c */ /* 0x000fe40003f64070 */
[----:B------:R-:W-:Y:S02]  /*1170*/  SEL R7, R7, RZ, P1 ;  /* 0x000000ff07077207 */ /* 0x000fe40000800000 */
[----:B------:R-:W-:Y:S02]  /*1180*/  IADD3 R2, PT, PT, R6, R2, R5 ;  /* 0x0000000206027210 */ /* 0x000fe40007ffe005 */
[----:B----4-:R-:W-:Y:S02]  /*1190*/  SEL R8, R8, RZ, P2 ;  /* 0x000000ff08087207 */ /* 0x010fe40001000000 */
[----:B------:R-:W-:Y:S02]  /*11a0*/  SEL R9, R9, RZ, P3 ;  /* 0x000000ff09097207 */ /* 0x000fe40001800000 */
[----:B------:R-:W-:-:S05]  /*11b0*/  IADD3 R2, PT, PT, R8, R2, R7 ;  /* 0x0000000208027210 */ /* 0x000fca0007ffe007 */
[----:B-1----:R-:W-:Y:S01]  /*11c0*/  IMAD.IADD R11, R2, 0x1, R9 ;  /* 0x00000001020b7824 */ /* 0x002fe200078e0209 */
[----:B------:R-:W-:Y:S06]  /*11d0*/  BRA `(.L_x_189) ;  /* 0x0000001000707947 */ /* 0x000fec0003800000 */
.L_x_174:
[----:B------:R-:W0:Y:S01]  /*11e0*/  S2R R2, SR_TID.X ;  /* 0x0000000000027919 */ /* 0x000e220000002100 */
[----:B------:R-:W1:Y:S02]  /*11f0*/  LDCU.64 UR4, c[0x0][0x380] ;  /* 0x00007000ff0477ac */ /* 0x000e640008000a00 */
[----:B-1----:R-:W-:Y:S01]  /*1200*/  MOV R4, UR4 ;  /* 0x0000000400047c02 */ /* 0x002fe20008000f00 */
[----:B------:R-:W-:Y:S02]  /*1210*/  IMAD.U32 R5, RZ, RZ, UR5 ;  /* 0x00000005ff057e24 */ /* 0x000fe4000f8e00ff */
[----:B0-----:R-:W-:-:S04]  /*1220*/  IMAD R7, R3, 0x1000, R2 ;  /* 0x0000100003077824 */ /* 0x001fc800078e0202 */
[----:B------:R-:W-:-:S05]  /*1230*/  IMAD.WIDE.U32 R6, R7, 0x4, R4 ;  /* 0x0000000407067825 */ /* 0x000fca00078e0004 */
        /* <DEDUP_REMOVED lines=16> */
[----:B------:R-:W-:-:S02]  /*1340*/  ISETP.GE.U32.AND P0, PT, R0, R13, PT ;  /* 0x0000000d0000720c */ /* 0x000fc40003f06070 */
        /* <DEDUP_REMOVED lines=9> */
[----:B------:R-:W-:Y:S01]  /*13e0*/  IMAD R9, R3, 0x1000, R13 ;  /* 0x0000100003097824 */ /* 0x000fe200078e020d */
[----:B------:R-:W-:Y:S01]  /*13f0*/  LOP3.LUT R6, RZ, R2, RZ, 0x33, !PT ;  /* 0x00000002ff067212 */ /* 0x000fe200078e33ff */
[----:B------:R-:W-:Y:S01]  /*1400*/  VIADD R0, R8, 0xfffff000 ;  /* 0xfffff00008007836 */ /* 0x000fe20000000000 */
[----:B------:R-:W-:Y:S02]  /*1410*/  UMOV UR4, URZ ;  /* 0x000000ff00047c82 */ /* 0x000fe40008000000 */
[----:B------:R-:W-:Y:S02]  /*1420*/  IADD3 R6, PT, PT, -R13, R8, R6 ;  /* 0x000000080d067210 */ /* 0x000fe40007ffe106 */
[C---:B------:R-:W-:Y:S02]  /*1430*/  ISETP.GT.U32.AND P0, PT, R9.reuse, R0, PT ;  /* 0x000000000900720c */ /* 0x040fe40003f04070 */
[----:B------:R-:W-:Y:S01]  /*1440*/  IADD3 R7, PT, PT, R9, 0x800, R2 ;  /* 0x0000080009077810 */ /* 0x000fe20007ffe002 */
[----:B------:R-:W-:-:S02]  /*1450*/  IMAD.MOV.U32 R2, RZ, RZ, R9 ;  /* 0x000000ffff027224 */ /* 0x000fc400078e0009 */
[----:B------:R-:W-:-:S08]  /*1460*/  IMAD R6, R3, -0x1000, R6 ;  /* 0xfffff00003067824 */ /* 0x000fd000078e0206 */
[----:B------:R-:W-:Y:S05]  /*1470*/  @P0 BRA `(.L_x_191) ;  /* 0x00000000009c0947 */ /* 0x000fea0003800000 */
[----:B------:R-:W0:Y:S08]  /*1480*/  LDC R8, c[0x0][0x3a8] ;  /* 0x0000ea00ff087b82 */ /* 0x000e300000000800 */
[----:B------:R-:W1:Y:S02]  /*1490*/  LDC.64 R4, c[0x0][0x380] ;  /* 0x0000e000ff047b82 */ /* 0x000e640000000a00 */
.L_x_192:
[----:B------:R-:W2:Y:S02]  /*14a0*/  S2R R10, SR_TID.X ;  /* 0x00000000000a7919 */ /* 0x000ea40000002100 */
[----:B--2---:R-:W-:-:S04]  /*14b0*/  IMAD.IADD R11, R10, 0x1, R9 ;  /* 0x000000010a0b7824 */ /* 0x004fc800078e0209 */
[----:B-1----:R-:W-:-:S05]  /*14c0*/  IMAD.WIDE.U32 R10, R11, 0x4, R4 ;  /* 0x000000040b0a7825 */ /* 0x002fca00078e0004 */
        /* <DEDUP_REMOVED lines=10> */
[----:B------:R-:W5:Y:S01]  /*1570*/  LDG.E R21, desc[UR6][R10.64+0x2c00] ;  /* 0x002c00060a157981 */ /* 0x000f62000c1e1900 */
[----:B--2---:R-:W-:-:S03]  /*1580*/  IADD3 R20, PT, PT, R20, R18, R27 ;  /* 0x0000001214147210 */ /* 0x004fc60007ffe01b */
[----:B------:R-:W2:Y:S04]  /*1590*/  LDG.E R18, desc[UR6][R10.64+0x2800] ;  /* 0x002800060a127981 */ /* 0x000ea8000c1e1900 */
[----:B------:R-:W2:Y:S01]  /*15a0*/  LDG.E R27, desc[UR6][R10.64+0x3800] ;  /* 0x003800060a1b7981 */ /* 0x000ea2000c1e1900 */
[----:B---3--:R-:W-:-:S03]  /*15b0*/  IADD3 R24, PT, PT, R23, R22, R20 ;  /* 0x0000001617187210 */ /* 0x008fc60007ffe014 */
[----:B------:R-:W3:Y:S04]  /*15c0*/  LDG.E R23, desc[UR6][R10.64+0x3000] ;  /* 0x003000060a177981 */ /* 0x000ee8000c1e1900 */
[----:B------:R-:W3:Y:S04]  /*15d0*/  LDG.E R20, desc[UR6][R10.64+0x3400] ;  /* 0x003400060a147981 */ /* 0x000ee8000c1e1900 */
[----:B------:R-:W3:Y:S01]  /*15e0*/  LDG.E R22, desc[UR6][R10.64+0x3c00] ;  /* 0x003c00060a167981 */ /* 0x000ee2000c1e1900 */
[----:B----4-:R-:W-:-:S04]  /*15f0*/  IADD3 R14, PT, PT, R17, R14, R24 ;  /* 0x0000000e110e7210 */ /* 0x010fc80007ffe018 */
[----:B-----5:R-:W-:-:S04]  /*1600*/  IADD3 R14, PT, PT, R19, R16, R14 ;  /* 0x00000010130e7210 */ /* 0x020fc80007ffe00e */
[----:B------:R-:W-:Y:S02]  /*1610*/  IADD3 R12, PT, PT, R15, R12, R14 ;  /* 0x0000000c0f0c7210 */ /* 0x000fe40007ffe00e */
[----:B0-----:R-:W-:-:S04]  /*1620*/  IADD3 R14, PT, PT, -R9, R8, RZ ;  /* 0x00000008090e7210 */ /* 0x001fc80007ffe1ff */
[----:B------:R-:W-:Y:S02]  /*1630*/  ISETP.GE.U32.AND P0, PT, R14, R13, PT ;  /* 0x0000000d0e00720c */ /* 0x000fe40003f06070 */
[----:B--2---:R-:W-:-:S04]  /*1640*/  IADD3 R12, PT, PT, R21, R18, R12 ;  /* 0x00000012150c7210 */ /* 0x004fc80007ffe00c */
[----:B---3--:R-:W-:-:S04]  /*1650*/  IADD3 R12, PT, PT, R20, R23, R12 ;  /* 0x00000017140c7210 */ /* 0x008fc80007ffe00c */
[----:B------:R-:W-:-:S03]  /*1660*/  IADD3 R27, PT, PT, R22, R27, R12 ;  /* 0x0000001b161b7210 */ /* 0x000fc60007ffe00c */
[----:B------:R-:W-:Y:S05]  /*1670*/  @!P0 BRA `(.L_x_190) ;  /* 0x00000008009c8947 */ /* 0x000fea0003800000 */
[C---:B------:R-:W-:Y:S01]  /*1680*/  IMAD.IADD R9, R13.reuse, 0x1, R9 ;  /* 0x000000010d097824 */ /* 0x040fe200078e0209 */
[----:B------:R-:W-:Y:S01]  /*1690*/  UIADD3 UR4, UPT, UPT, UR4, 0x1, URZ ;  /* 0x0000000104047890 */ /* 0x000fe2000fffe0ff */
[----:B------:R-:W-:Y:S02]  /*16a0*/  IMAD.IADD R2, R13, 0x1, R2 ;  /* 0x000000010d027824 */ /* 0x000fe400078e0202 */
[----:B------:R-:W-:Y:S01]  /*16b0*/  IMAD.IADD R6, R6, 0x1, -R13 ;  /* 0x0000000106067824 */ /* 0x000fe200078e0a0d */
[----:B------:R-:W-:Y:S01]  /*16c0*/  ISETP.GT.U32.AND P0, PT, R9, R0, PT ;  /* 0x000000000900720c */ /* 0x000fe20003f04070 */
[----:B------:R-:W-:-:S12]  /*16d0*/  IMAD.IADD R7, R13, 0x1, R7 ;  /* 0x000000010d077824 */ /* 0x000fd800078e0207 */
[----:B------:R-:W-:Y:S05]  /*16e0*/  @!P0 BRA `(.L_x_192) ;  /* 0xfffffffc006c8947 */ /* 0x000fea000383ffff */
.L_x_191:
[----:B------:R-:W0:Y:S01]  /*16f0*/  S2R R13, SR_TID.X ;  /* 0x00000000000d7919 */ /* 0x000e220000002100 */
[----:B------:R-:W-:Y:S01]  /*1700*/  IMAD.IADD R0, R8, 0x1, -R9 ;  /* 0x0000000108007824 */ /* 0x000fe200078e0a09 */
[----:B------:R-:W-:Y:S04]  /*1710*/  BSSY.RECONVERGENT B1, `(.L_x_190) ;  /* 0x000009d000017945 */ /* 0x000fe80003800200 */
[----:B0-----:R-:W-:-:S04]  /*1720*/  ISETP.GE.AND P0, PT, R13, R0, PT ;  /* 0x000000000d00720c */ /* 0x001fc80003f06270 */
[----:B------:R-:W-:-:S13]  /*1730*/  ISETP.GE.U32.OR P0, PT, R9, R8, P0 ;  /* 0x000000080900720c */ /* 0x000fda0000706470 */
[----:B------:R-:W-:Y:S05]  /*1740*/  @P0 BRA `(.L_x_193) ;  /* 0x0000000800640947 */ /* 0x000fea0003800000 */
[----:B------:R-:W0:Y:S01]  /*1750*/  LDC R10, c[0x0][0x3ac] ;  /* 0x0000eb00ff0a7b82 */ /* 0x000e220000000800 */
[----:B------:R-:W-:Y:S01]  /*1760*/  LOP3.LUT R11, RZ, R13, RZ, 0x33, !PT ;  /* 0x0000000dff0b7212 */ /* 0x000fe200078e33ff */
[----:B------:R-:W-:Y:S06]  /*1770*/  BSSY.RECONVERGENT B2, `(.L_x_194) ;  /* 0x000004f000027945 */ /* 0x000fec0003800200 */
[----:B------:R-:W1:Y:S01]  /*1780*/  LDC R0, c[0x0][0x3ac] ;  /* 0x0000eb00ff007b82 */ /* 0x000e620000000800 */
[----:B0-----:R-:W-:-:S05]  /*1790*/  IMAD.SHL.U32 R10, R10, 0x1000, RZ ;  /* 0x000010000a0a7824 */ /* 0x001fca00078e00ff */
[----:B------:R-:W-:-:S04]  /*17a0*/  LEA R10, R3, R10, 0xc ;  /* 0x0000000a030a7211 */ /* 0x000fc800078e60ff */
[----:B------:R-:W-:Y:S01]  /*17b0*/  IADD3 R8, PT, PT, -R10, R8, R11 ;  /* 0x000000080a087210 */ /* 0x000fe20007ffe10b */
[----:B-1----:R-:W-:Y:S02]  /*17c0*/  IMAD R11, R0, UR4, RZ ;  /* 0x00000004000b7c24 */ /* 0x002fe4000f8e02ff */
[----:B------:R-:W-:Y:S02]  /*17d0*/  IMAD.MOV.U32 R0, RZ, RZ, R13 ;  /* 0x000000ffff007224 */ /* 0x000fe400078e000d */
[----:B------:R-:W-:-:S05]  /*17e0*/  IMAD R8, R11, -0x1000, R8 ;  /* 0xfffff0000b087824 */ /* 0x000fca00078e0208 */
[C---:B------:R-:W-:Y:S02]  /*17f0*/  ISETP.GE.U32.AND P0, PT, R8.reuse, 0xf00, PT ;  /* 0x00000f000800780c */ /* 0x040fe40003f06070 */
[----:B------:R-:W-:-:S04]  /*1800*/  LEA.HI R8, R8, 0x1, RZ, 0x18 ;  /* 0x0000000108087811 */ /* 0x000fc800078fc0ff */
[----:B------:R-:W-:-:S07]  /*1810*/  LOP3.LUT R10, R8, 0xf, RZ, 0xc0, !PT ;  /* 0x0000000f080a7812 */ /* 0x000fce00078ec0ff */
[----:B------:R-:W-:Y:S05]  /*1820*/  @!P0 BRA `(.L_x_195) ;  /* 0x00000004000c8947 */ /* 0x000fea0003800000 */
[----:B------:R-:W-:Y:S01]  /*1830*/  LEA.HI R0, R6, 0x1, RZ, 0x18 ;  /* 0x0000000106007811 */ /* 0x000fe200078fc0ff */
[----:B------:R-:W-:Y:S01]  /*1840*/  BSSY.RECONVERGENT B3, `(.L_x_196) ;  /* 0x0000040000037945 */ /* 0x000fe20003800200 */
[----:B------:R-:W-:Y:S02]  /*1850*/  LOP3.LUT R11, R13, 0x800, RZ, 0xfc, !PT ;  /* 0x000008000d0b7812 */ /* 0x000fe400078efcff */
[----:B------:R-:W-:-:S05]  /*1860*/  LOP3.LUT R0, R0, 0x1fffff0, RZ, 0xc0, !PT ;  /* 0x01fffff000007812 */ /* 0x000fca00078ec0ff */
[----:B------:R-:W-:-:S07]  /*1870*/  IMAD.MOV R0, RZ, RZ, -R0 ;  /* 0x000000ffff007224 */ /* 0x000fce00078e0a00 */
.L_x_197:
[C---:B------:R-:W-:Y:S02]  /*1880*/  VIADD R15, R7.reuse, 0xfffff800 ;  /* 0xfffff800070f7836 */ /* 0x040fe40000000000 */
[----:B------:R-:W-:Y:S02]  /*1890*/  VIADD R21, R7, 0xfffff900 ;  /* 0xfffff90007157836 */ /* 0x000fe40000000000 */
[----:B------:R-:W-:-:S04]  /*18a0*/  IMAD.WIDE.U32 R14, R15, 0x4, R4 ;  /* 0x000000040f0e7825 */ /* 0x000fc800078e0004 */
[--C-:B------:R-:W-:Y:S01]  /*18b0*/  IMAD.WIDE.U32 R20, R21, 0x4, R4.reuse ;  /* 0x0000000415147825 */ /* 0x100fe200078e0004 */
[----:B------:R0:W2:Y:S04]  /*18c0*/  LDG.E R28, desc[UR6][R14.64] ;  /* 0x000000060e1c7981 */ /* 0x0000a8000c1e1900 */
[----:B------:R-:W2:Y:S01]  /*18d0*/  LDG.E R29, desc[UR6][R20.64] ;  /* 0x00000006141d7981 */ /* 0x000ea2000c1e1900 */
[C---:B------:R-:W-:Y:S02]  /*18e0*/  VIADD R17, R7.reuse, 0xfffffa00 ;  /* 0xfffffa0007117836 */ /* 0x040fe40000000000 */
[----:B------:R-:W-:Y:S02]  /*18f0*/  VIADD R19, R7, 0xfffffb00 ;  /* 0xfffffb0007137836 */ /* 0x000fe40000000000 */
[----:B------:R-:W-:-:S04]  /*1900*/  IMAD.WIDE.U32 R16, R17, 0x4, R4 ;  /* 0x0000000411107825 */ /* 0x000fc800078e0004 */
[--C-:B------:R-:W-:Y:S01]  /*1910*/  IMAD.WIDE.U32 R18, R19, 0x4, R4.reuse ;  /* 0x0000000413127825 */ /* 0x100fe200078e0004 */
[----:B------:R1:W3:Y:S04]  /*1920*/  LDG.E R13, desc[UR6][R16.64] ;  /* 0x00000006100d7981 */ /* 0x0002e8000c1e1900 */
[----:B------:R4:W3:Y:S01]  /*1930*/  LDG.E R12, desc[UR6][R18.64] ;  /* 0x00000006120c7981 */ /* 0x0008e2000c1e1900 */
[C---:B------:R-:W-:Y:S01]  /*1940*/  VIADD R22, R7.reuse, 0xfffffd00 ;  /* 0xfffffd0007167836 */ /* 0x040fe20000000000 */
[C---:B------:R-:W-:Y:S01]  /*1950*/  IADD3 R23, PT, PT, R7.reuse, -0x400, RZ ;  /* 0xfffffc0007177810 */ /* 0x040fe20007ffe0ff */
[----:B------:R-:W-:Y:S02]  /*1960*/  VIADD R26, R7, 0xfffffe00 ;  /* 0xfffffe00071a7836 */ /* 0x000fe40000000000 */
[----:B0-----:R-:W-:-:S04]  /*1970*/  IMAD.WIDE.U32 R14, R22, 0x4, R4 ;  /* 0x00000004160e7825 */ /* 0x001fc800078e0004 */
[--C-:B-1----:R-:W-:Y:S02]  /*1980*/  IMAD.WIDE.U32 R16, R26, 0x4, R4.reuse ;  /* 0x000000041a107825 */ /* 0x102fe400078e0004 */
[----:B------:R0:W5:Y:S02]  /*1990*/  LDG.E R26, desc[UR6][R14.64] ;  /* 0x000000060e1a7981 */ /* 0x000164000c1e1900 */
[C-C-:B------:R-:W-:Y:S02]  /*19a0*/  IMAD.WIDE.U32 R24, R7.reuse, 0x4, R4.reuse ;  /* 0x0000000407187825 */ /* 0x140fe400078e0004 */
[----:B------:R-:W5:Y:S02]  /*19b0*/  LDG.E R16, desc[UR6][R16.64] ;  /* 0x0000000610107981 */ /* 0x000f64000c1e1900 */
[----:B----4-:R-:W-:Y:S02]  /*19c0*/  VIADD R19, R7, 0xffffff00 ;  /* 0xffffff0007137836 */ /* 0x010fe40000000000 */
[----:B------:R-:W-:Y:S01]  /*19d0*/  IMAD.WIDE.U32 R20, R23, 0x4, R4 ;  /* 0x0000000417147825 */ /* 0x000fe200078e0004 */
[----:B------:R-:W4:Y:S03]  /*19e0*/  LDG.E R24, desc[UR6][R24.64] ;  /* 0x0000000618187981 */ /* 0x000f26000c1e1900 */
[----:B0-----:R-:W-:-:S02]  /*19f0*/  VIADD R15, R7, 0x200 ;  /* 0x00000200070f7836 */ /* 0x001fc40000000000 */
[----:B------:R-:W-:Y:S02]  /*1a00*/  VIADD R23, R7, 0x100 ;  /* 0x0000010007177836 */ /* 0x000fe40000000000 */
[--C-:B------:R-:W-:Y:S01]  /*1a10*/  IMAD.WIDE.U32 R18, R19, 0x4, R4.reuse ;  /* 0x0000000413127825 */ /* 0x100fe200078e0004 */
[----:B------:R0:W5:Y:S03]  /*1a20*/  LDG.E R25, desc[UR6][R20.64] ;  /* 0x0000000614197981 */ /* 0x000166000c1e1900 */
[----:B------:R-:W-:Y:S02]  /*1a30*/  IMAD.WIDE.U32 R22, R23, 0x4, R4 ;  /* 0x0000000417167825 */ /* 0x000fe400078e0004 */
[----:B------:R-:W4:Y:S04]  /*1a40*/  LDG.E R19, desc[UR6][R18.64] ;  /* 0x0000000612137981 */ /* 0x000f28000c1e1900 */
[----:B------:R1:W4:Y:S01]  /*1a50*/  LDG.E R23, desc[UR6][R22.64] ;  /* 0x0000000616177981 */ /* 0x000322000c1e1900 */
[----:B0-----:R-:W-:-:S04]  /*1a60*/  VIADD R21, R7, 0x300 ;  /* 0x0000030007157836 */ /* 0x001fc80000000000 */
[----:B------:R-:W-:-:S04]  /*1a70*/  IMAD.WIDE.U32 R20, R21, 0x4, R4 ;  /* 0x0000000415147825 */ /* 0x000fc800078e0004 */
[----:B-1----:R-:W-:Y:S02]  /*1a80*/  VIADD R22, R7, 0x700 ;  /* 0x0000070007167836 */ /* 0x002fe40000000000 */
[----:B------:R-:W4:Y:S01]  /*1a90*/  LDG.E R21, desc[UR6][R20.64] ;  /* 0x0000000614157981 */ /* 0x000f22000c1e1900 */
[----:B--2---:R-:W-:Y:S01]  /*1aa0*/  IADD3 R27, PT, PT, R29, R28, R27 ;  /* 0x0000001c1d1b7210 */ /* 0x004fe20007ffe01b */
[----:B------:R-:W-:Y:S01]  /*1ab0*/  IMAD.WIDE.U32 R28, R15, 0x4, R4 ;  /* 0x000000040f1c7825 */ /* 0x000fe200078e0004 */
[----:B------:R-:W-:-:S05]  /*1ac0*/  IADD3 R15, PT, PT, R7, 0x400, RZ ;  /* 0x00000400070f7810 */ /* 0x000fca0007ffe0ff */
[----:B------:R0:W2:Y:S01]  /*1ad0*/  LDG.E R28, desc[UR6][R28.64] ;  /* 0x000000061c1c7981 */ /* 0x0000a2000c1e1900 */
[----:B------:R-:W-:-:S05]  /*1ae0*/  IMAD.WIDE.U32 R14, R15, 0x4, R4 ;  /* 0x000000040f0e7825 */ /* 0x000fca00078e0004 */
[----:B------:R1:W2:Y:S01]  /*1af0*/  LDG.E R17, desc[UR6][R14.64] ;  /* 0x000000060e117981 */ /* 0x0002a2000c1e1900 */
[----:B---3--:R-:W-:Y:S01]  /*1b00*/  IADD3 R27, PT, PT, R12, R13, R27 ;  /* 0x0000000d0c1b7210 */ /* 0x008fe20007ffe01b */
[----:B0-----:R-:W-:-:S04]  /*1b10*/  VIADD R29, R7, 0x500 ;  /* 0x00000500071d7836 */ /* 0x001fc80000000000 */
[----:B------:R-:W-:-:S04]  /*1b20*/  IMAD.WIDE.U32 R12, R29, 0x4, R4 ;  /* 0x000000041d0c7825 */ /* 0x000fc800078e0004 */
[----:B-1----:R-:W-:Y:S01]  /*1b30*/  VIADD R15, R7, 0x600 ;  /* 0x00000600070f7836 */ /* 0x002fe20000000000 */
[----:B------:R0:W3:Y:S03]  /*1b40*/  LDG.E R18, desc[UR6][R12.64] ;  /* 0x000000060c127981 */ /* 0x0000e6000c1e1900 */
[----:B------:R-:W-:-:S04]  /*1b50*/  IMAD.WIDE.U32 R14, R15, 0x4, R4 ;  /* 0x000000040f0e7825 */ /* 0x000fc800078e0004 */
[----:B0-----:R-:W-:Y:S02]  /*1b60*/  IMAD.WIDE.U32 R12, R22, 0x4, R4 ;  /* 0x00000004160c7825 */ /* 0x001fe400078e0004 */
[----:B------:R-:W3:Y:S04]  /*1b70*/  LDG.E R22, desc[UR6][R14.64] ;  /* 0x000000060e167981 */ /* 0x000ee8000c1e1900 */
[----:B------:R-:W3:Y:S01]  /*1b80*/  LDG.E R20, desc[UR6][R12.64] ;  /* 0x000000060c147981 */ /* 0x000ee2000c1e1900 */
[----:B------:R-:W-:Y:S01]  /*1b90*/  VIADD R0, R0, 0x10 ;  /* 0x0000001000007836 */ /* 0x000fe20000000000 */
[----:B-----5:R-:W-:-:S04]  /*1ba0*/  IADD3 R25, PT, PT, R26, R25, R27 ;  /* 0x000000191a197210 */ /* 0x020fc80007ffe01b */
[----:B----4-:R-:W-:Y:S02]  /*1bb0*/  IADD3 R16, PT, PT, R19, R16, R25 ;  /* 0x0000001013107210 */ /* 0x010fe40007ffe019 */
[----:B------:R-:W-:Y:S02]  /*1bc0*/  ISETP.NE.AND P0, PT, R0, RZ, PT ;  /* 0x000000ff0000720c */ /* 0x000fe40003f05270 */
[----:B------:R-:W-:Y:S01]  /*1bd0*/  IADD3 R16, PT, PT, R23, R24, R16 ;  /* 0x0000001817107210 */ /* 0x000fe20007ffe010 */
[----:B------:R-:W-:Y:S02]  /*1be0*/  VIADD R11, R11, 0x1000 ;  /* 0x000010000b0b7836 */ /* 0x000fe40000000000 */
[----:B------:R-:W-:Y:S01]  /*1bf0*/  VIADD R7, R7, 0x1000 ;  /* 0x0000100007077836 */ /* 0x000fe20000000000 */
[----:B--2---:R-:W-:-:S04]  /*1c00*/  IADD3 R16, PT, PT, R21, R28, R16 ;  /* 0x0000001c15107210 */ /* 0x004fc80007ffe010 */
[----:B---3--:R-:W-:-:S04]  /*1c10*/  IADD3 R17, PT, PT, R18, R17, R16 ;  /* 0x0000001112117210 */ /* 0x008fc80007ffe010 */
[----:B------:R-:W-:Y:S01]  /*1c20*/  IADD3 R27, PT, PT, R20, R22, R17 ;  /* 0x00000016141b7210 */ /* 0x000fe20007ffe011 */
[----:B------:R-:W-:Y:S06]  /*1c30*/  @P0 BRA `(.L_x_197) ;  /* 0xfffffffc00100947 */ /* 0x000fec000383ffff */
[----:B------:R-:W-:Y:S05]  /*1c40*/  BSYNC.RECONVERGENT B3 ;  /* 0x0000000000037941 */ /* 0x000fea0003800200 */
.L_x_196:
[----:B------:R-:W-:-:S07]  /*1c50*/  IADD3 R0, PT, PT, R11, -0x800, RZ ;  /* 0xfffff8000b007810 */ /* 0x000fce0007ffe0ff */
.L_x_195:
[----:B------:R-:W-:Y:S05]  /*1c60*/  BSYNC.RECONVERGENT B2 ;  /* 0x0000000000027941 */ /* 0x000fea0003800200 */
.L_x_194:
[----:B------:R-:W-:-:S13]  /*1c70*/  ISETP.NE.AND P0, PT, R10, RZ, PT ;  /* 0x000000ff0a00720c */ /* 0x000fda0003f05270 */
[----:B------:R-:W-:Y:S05]  /*1c80*/  @!P0 BRA `(.L_x_193) ;  /* 0x0000000400148947 */ /* 0x000fea0003800000 */
[----:B------:R-:W-:Y:S01]  /*1c90*/  ISETP.GE.U32.AND P0, PT, R10, 0x8, PT ;  /* 0x000000080a00780c */ /* 0x000fe20003f06070 */
[----:B------:R-:W-:Y:S01]  /*1ca0*/  BSSY.RECONVERGENT B2, `(.L_x_198) ;  /* 0x0000021000027945 */ /* 0x000fe20003800200 */
[----:B------:R-:W-:-:S04]  /*1cb0*/  LOP3.LUT R23, R8, 0x7, RZ, 0xc0, !PT ;  /* 0x0000000708177812 */ /* 0x000fc800078ec0ff */
[----:B------:R-:W-:-:S07]  /*1cc0*/  ISETP.NE.AND P1, PT, R23, RZ, PT ;  /* 0x000000ff1700720c */ /* 0x000fce0003f25270 */
[----:B------:R-:W-:Y:S06]  /*1cd0*/  @!P0 BRA `(.L_x_199) ;  /* 0x0000000000748947 */ /* 0x000fec0003800000 */
[----:B------:R-:W-:-:S04]  /*1ce0*/  IMAD.IADD R11, R0, 0x1, R9 ;  /* 0x00000001000b7824 */ /* 0x000fc800078e0209 */
[C---:B------:R-:W-:Y:S02]  /*1cf0*/  VIADD R19, R11.reuse, 0x100 ;  /* 0x000001000b137836 */ /* 0x040fe40000000000 */
[C---:B------:R-:W-:Y:S02]  /*1d00*/  VIADD R21, R11.reuse, 0x200 ;  /* 0x000002000b157836 */ /* 0x040fe40000000000 */
[C---:B------:R-:W-:Y:S02]  /*1d10*/  VIADD R13, R11.reuse, 0x300 ;  /* 0x000003000b0d7836 */ /* 0x040fe40000000000 */
[----:B------:R-:W-:-:S04]  /*1d20*/  IMAD.WIDE.U32 R16, R11, 0x4, R4 ;  /* 0x000000040b107825 */ /* 0x000fc800078e0004 */
[--C-:B------:R-:W-:Y:S01]  /*1d30*/  IMAD.WIDE.U32 R18, R19, 0x4, R4.reuse ;  /* 0x0000000413127825 */ /* 0x100fe200078e0004 */
[----:B------:R0:W2:Y:S03]  /*1d40*/  LDG.E R22, desc[UR6][R16.64] ;  /* 0x0000000610167981 */ /* 0x0000a6000c1e1900 */
[--C-:B------:R-:W-:Y:S01]  /*1d50*/  IMAD.WIDE.U32 R20, R21, 0x4, R4.reuse ;  /* 0x0000000415147825 */ /* 0x100fe200078e0004 */
[----:B------:R1:W2:Y:S03]  /*1d60*/  LDG.E R7, desc[UR6][R18.64] ;  /* 0x0000000612077981 */ /* 0x0002a6000c1e1900 */
[C---:B------:R-:W-:Y:S02]  /*1d70*/  VIADD R15, R11.reuse, 0x400 ;  /* 0x000004000b0f7836 */ /* 0x040fe40000000000 */
[C---:B------:R-:W-:Y:S01]  /*1d80*/  VIADD R25, R11.reuse, 0x500 ;  /* 0x000005000b197836 */ /* 0x040fe20000000000 */
[----:B------:R-:W-:Y:S01]  /*1d90*/  IADD3 R29, PT, PT, R11, 0x600, RZ ;  /* 0x000006000b1d7810 */ /* 0x000fe20007ffe0ff */
[----:B------:R-:W-:Y:S01]  /*1da0*/  IMAD.WIDE.U32 R12, R13, 0x4, R4 ;  /* 0x000000040d0c7825 */ /* 0x000fe200078e0004 */
[----:B------:R-:W3:Y:S03]  /*1db0*/  LDG.E R20, desc[UR6][R20.64] ;  /* 0x0000000614147981 */ /* 0x000ee6000c1e1900 */
[----:B------:R-:W-:-:S02]  /*1dc0*/  VIADD R24, R11, 0x700 ;  /* 0x000007000b187836 */ /* 0x000fc40000000000 */
[--C-:B------:R-:W-:Y:S01]  /*1dd0*/  IMAD.WIDE.U32 R14, R15, 0x4, R4.reuse ;  /* 0x000000040f0e7825 */ /* 0x100fe200078e0004 */
[----:B------:R-:W3:Y:S03]  /*1de0*/  LDG.E R12, desc[UR6][R12.64] ;  /* 0x000000060c0c7981 */ /* 0x000ee6000c1e1900 */
[--C-:B------:R-:W-:Y:S02]  /*1df0*/  IMAD.WIDE.U32 R10, R25, 0x4, R4.reuse ;  /* 0x00000004190a7825 */ /* 0x100fe400078e0004 */
[----:B------:R-:W4:Y:S02]  /*1e00*/  LDG.E R14, desc[UR6][R14.64] ;  /* 0x000000060e0e7981 */ /* 0x000f24000c1e1900 */
[--C-:B0-----:R-:W-:Y:S02]  /*1e10*/  IMAD.WIDE.U32 R16, R29, 0x4, R4.reuse ;  /* 0x000000041d107825 */ /* 0x101fe400078e0004 */
[----:B------:R-:W4:Y:S02]  /*1e20*/  LDG.E R10, desc[UR6][R10.64] ;  /* 0x000000060a0a7981 */ /* 0x000f24000c1e1900 */
[----:B-1----:R-:W-:-:S02]  /*1e30*/  IMAD.WIDE.U32 R18, R24, 0x4, R4 ;  /* 0x0000000418127825 */ /* 0x002fc400078e0004 */
[----:B------:R-:W5:Y:S04]  /*1e40*/  LDG.E R16, desc[UR6][R16.64] ;  /* 0x0000000610107981 */ /* 0x000f68000c1e1900 */
[----:B------:R-:W5:Y:S01]  /*1e50*/  LDG.E R18, desc[UR6][R18.64] ;  /* 0x0000000612127981 */ /* 0x000f62000c1e1900 */
[----:B------:R-:W-:Y:S01]  /*1e60*/  VIADD R0, R0, 0x800 ;  /* 0x0000080000007836 */ /* 0x000fe20000000000 */
[----:B--2---:R-:W-:-:S04]  /*1e70*/  IADD3 R7, PT, PT, R7, R22, R27 ;  /* 0x0000001607077210 */ /* 0x004fc80007ffe01b */
[----:B---3--:R-:W-:-:S04]  /*1e80*/  IADD3 R7, PT, PT, R12, R20, R7 ;  /* 0x000000140c077210 */ /* 0x008fc80007ffe007 */
[----:B----4-:R-:W-:-:S04]  /*1e90*/  IADD3 R7, PT, PT, R10, R14, R7 ;  /* 0x0000000e0a077210 */ /* 0x010fc80007ffe007 */
[----:B-----5:R-:W-:-:S07]  /*1ea0*/  IADD3 R27, PT, PT, R18, R16, R7 ;  /* 0x00000010121b7210 */ /* 0x020fce0007ffe007 */
.L_x_199:
[----:B------:R-:W-:Y:S05]  /*1eb0*/  BSYNC.RECONVERGENT B2 ;  /* 0x0000000000027941 */ /* 0x000fea0003800200 */
.L_x_198:
[----:B------:R-:W-:Y:S05]  /*1ec0*/  @!P1 BRA `(.L_x_193) ;  /* 0x0000000000849947 */ /* 0x000fea0003800000 */
[----:B------:R-:W-:Y:S01]  /*1ed0*/  ISETP.GE.U32.AND P0, PT, R23, 0x4, PT ;  /* 0x000000041700780c */ /* 0x000fe20003f06070 */
[----:B------:R-:W-:Y:S01]  /*1ee0*/  BSSY.RECONVERGENT B2, `(.L_x_200) ;  /* 0x0000012000027945 */ /* 0x000fe20003800200 */
[----:B------:R-:W-:-:S11]  /*1ef0*/  LOP3.LUT P1, RZ, R8, 0x3, RZ, 0xc0, !PT ;  /* 0x0000000308ff7812 */ /* 0x000fd6000782c0ff */
[----:B------:R-:W-:Y:S05]  /*1f00*/  @!P0 BRA `(.L_x_201) ;  /* 0x00000000003c8947 */ /* 0x000fea0003800000 */
[----:B------:R-:W-:-:S04]  /*1f10*/  IMAD.IADD R7, R0, 0x1, R9 ;  /* 0x0000000100077824 */ /* 0x000fc800078e0209 */
[C---:B------:R-:W-:Y:S02]  /*1f20*/  VIADD R11, R7.reuse, 0x100 ;  /* 0x00000100070b7836 */ /* 0x040fe40000000000 */
[----:B------:R-:W-:-:S04]  /*1f30*/  IMAD.WIDE.U32 R8, R7, 0x4, R4 ;  /* 0x0000000407087825 */ /* 0x000fc800078e0004 */
[C---:B------:R-:W-:Y:S02]  /*1f40*/  VIADD R13, R7.reuse, 0x200 ;  /* 0x00000200070d7836 */ /* 0x040fe40000000000 */
[----:B------:R-:W-:Y:S01]  /*1f50*/  VIADD R15, R7, 0x300 ;  /* 0x00000300070f7836 */ /* 0x000fe20000000000 */
[----:B------:R-:W2:Y:S01]  /*1f60*/  LDG.E R8, desc[UR6][R8.64] ;  /* 0x0000000608087981 */ /* 0x000ea2000c1e1900 */
[----:B------:R-:W-:-:S04]  /*1f70*/  IMAD.WIDE.U32 R10, R11, 0x4, R4 ;  /* 0x000000040b0a7825 */ /* 0x000fc800078e0004 */
[--C-:B------:R-:W-:Y:S02]  /*1f80*/  IMAD.WIDE.U32 R12, R13, 0x4, R4.reuse ;  /* 0x000000040d0c7825 */ /* 0x100fe400078e0004 */
[----:B------:R-:W2:Y:S02]  /*1f90*/  LDG.E R10, desc[UR6][R10.64] ;  /* 0x000000060a0a7981 */ /* 0x000ea4000c1e1900 */
[----:B------:R-:W-:Y:S02]  /*1fa0*/  IMAD.WIDE.U32 R14, R15, 0x4, R4 ;  /* 0x000000040f0e7825 */ /* 0x000fe400078e0004 */
[----:B------:R-:W3:Y:S04]  /*1fb0*/  LDG.E R12, desc[UR6][R12.64] ;  /* 0x000000060c0c7981 */ /* 0x000ee8000c1e1900 */
[----:B------:R-:W3:Y:S01]  /*1fc0*/  LDG.E R14, desc[UR6][R14.64] ;  /* 0x000000060e0e7981 */ /* 0x000ee2000c1e1900 */
[----:B------:R-:W-:-:S02]  /*1fd0*/  IADD3 R0, PT, PT, R0, 0x400, RZ ;  /* 0x0000040000007810 */ /* 0x000fc40007ffe0ff */
[----:B--2---:R-:W-:-:S04]  /*1fe0*/  IADD3 R27, PT, PT, R10, R8, R27 ;  /* 0x000000080a1b7210 */ /* 0x004fc80007ffe01b */
[----:B---3--:R-:W-:-:S07]  /*1ff0*/  IADD3 R27, PT, PT, R14, R12, R27 ;  /* 0x0000000c0e1b7210 */ /* 0x008fce0007ffe01b */
.L_x_201:
[----:B------:R-:W-:Y:S05]  /*2000*/  BSYNC.RECONVERGENT B2 ;  /* 0x0000000000027941 */ /* 0x000fea0003800200 */
.L_x_200:
[----:B------:R-:W-:Y:S05]  /*2010*/  @!P1 BRA `(.L_x_193) ;  /* 0x0000000000309947 */ /* 0x000fea0003800000 */
[----:B------:R-:W-:Y:S01]  /*2020*/  LOP3.LUT R6, R6, 0xffff, RZ, 0xc0, !PT ;  /* 0x0000ffff06067812 */ /* 0x000fe200078ec0ff */
[----:B------:R-:W-:-:S03]  /*2030*/  IMAD.IADD R9, R0, 0x1, R2 ;  /* 0x0000000100097824 */ /* 0x000fc600078e0202 */
[----:B------:R-:W-:-:S04]  /*2040*/  LEA.HI R6, R6, 0x1, RZ, 0x18 ;  /* 0x0000000106067811 */ /* 0x000fc800078fc0ff */
[----:B------:R-:W-:-:S05]  /*2050*/  LOP3.LUT R6, R6, 0x3, RZ, 0xc0, !PT ;  /* 0x0000000306067812 */ /* 0x000fca00078ec0ff */
[----:B------:R-:W-:-:S07]  /*2060*/  IMAD.MOV R0, RZ, RZ, -R6 ;  /* 0x000000ffff007224 */ /* 0x000fce00078e0a06 */
.L_x_202:
[----:B------:R-:W-:-:S06]  /*2070*/  IMAD.WIDE.U32 R6, R9, 0x4, R4 ;  /* 0x0000000409067825 */ /* 0x000fcc00078e0004 */
[----:B------:R-:W2:Y:S01]  /*2080*/  LDG.E R6, desc[UR6][R6.64] ;  /* 0x0000000606067981 */ /* 0x000ea2000c1e1900 */
[----:B------:R-:W-:Y:S02]  /*2090*/  VIADD R0, R0, 0x1 ;  /* 0x0000000100007836 */ /* 0x000fe40000000000 */
[----:B------:R-:W-:-:S03]  /*20a0*/  VIADD R9, R9, 0x100 ;  /* 0x0000010009097836 */ /* 0x000fc60000000000 */
[----:B------:R-:W-:Y:S01]  /*20b0*/  ISETP.NE.AND P0, PT, R0, RZ, PT ;  /* 0x000000ff0000720c */ /* 0x000fe20003f05270 */
[----:B--2---:R-:W-:-:S12]  /*20c0*/  IMAD.IADD R27, R6, 0x1, R27 ;  /* 0x00000001061b7824 */ /* 0x004fd800078e021b */
[----:B------:R-:W-:Y:S05]  /*20d0*/  @P0 BRA `(.L_x_202) ;  /* 0xfffffffc00e40947 */ /* 0x000fea000383ffff */
.L_x_193:
[----:B------:R-:W-:Y:S05]  /*20e0*/  BSYNC.RECONVERGENT B1 ;  /* 0x0000000000017941 */ /* 0x000fea0003800200 */
.L_x_190:
[----:B------:R-:W0:Y:S01]  /*20f0*/  S2R R9, SR_LANEID ;  /* 0x0000000000097919 */ /* 0x000e220000000000 */
[----:B------:R-:W1:Y:S01]  /*2100*/  SHFL.DOWN PT, R0, R27, 0x1, 0x1f ;  /* 0x08201f001b007f89 */ /* 0x000e6200000e0000 */
[----:B------:R-:W2:Y:S01]  /*2110*/  S2R R8, SR_TID.X ;  /* 0x0000000000087919 */ /* 0x000ea20000002100 */
[C---:B0-----:R-:W-:Y:S02]  /*2120*/  ISETP.GT.AND P0, PT, R9.reuse, 0x1e, PT ;  /* 0x0000001e0900780c */ /* 0x041fe40003f04270 */
[C---:B------:R-:W-:Y:S02]  /*2130*/  ISETP.NE.AND P1, PT, R9.reuse, RZ, PT ;  /* 0x000000ff0900720c */ /* 0x040fe40003f25270 */
[----:B-1----:R-:W-:Y:S02]  /*2140*/  SEL R0, R0, RZ, !P0 ;  /* 0x000000ff00007207 */ /* 0x002fe40004000000 */
[----:B------:R-:W-:-:S03]  /*2150*/  ISETP.GT.AND P0, PT, R9, 0x1d, PT ;  /* 0x0000001d0900780c */ /* 0x000fc60003f04270 */
[----:B------:R-:W-:-:S05]  /*2160*/  IMAD.IADD R0, R0, 0x1, R27 ;  /* 0x0000000100007824 */ /* 0x000fca00078e021b */
[----:B------:R-:W0:Y:S01]  /*2170*/  SHFL.DOWN PT, R2, R0, 0x2, 0x1f ;  /* 0x08401f0000027f89 */ /* 0x000e2200000e0000 */
[----:B------:R-:W1:Y:S01]  /*2180*/  @!P1 S2R R6, SR_CgaCtaId ;  /* 0x0000000000069919 */ /* 0x000e620000008800 */
[----:B0-----:R-:W-:Y:S02]  /*2190*/  SEL R5, R2, RZ, !P0 ;  /* 0x000000ff02057207 */ /* 0x001fe40004000000 */
[----:B------:R-:W-:Y:S02]  /*21a0*/  ISETP.GT.AND P0, PT, R9, 0x1b, PT ;  /* 0x0000001b0900780c */ /* 0x000fe40003f04270 */
[----:B------:R-:W-:-:S05]  /*21b0*/  IADD3 R5, PT, PT, R0, R5, RZ ;  /* 0x0000000500057210 */ /* 0x000fca0007ffe0ff */
[----:B------:R-:W0:Y:S02]  /*21c0*/  SHFL.DOWN PT, R2, R5, 0x4, 0x1f ;  /* 0x08801f0005027f89 */ /* 0x000e2400000e0000 */
[----:B0-----:R-:W-:Y:S02]  /*21d0*/  SEL R2, R2, RZ, !P0 ;  /* 0x000000ff02027207 */ /* 0x001fe40004000000 */
[----:B------:R-:W-:-:S03]  /*21e0*/  ISETP.GT.AND P0, PT, R9, 0x17, PT ;  /* 0x000000170900780c */ /* 0x000fc60003f04270 */
[----:B------:R-:W-:Y:S01]  /*21f0*/  IMAD.IADD R2, R5, 0x1, R2 ;  /* 0x0000000105027824 */ /* 0x000fe200078e0202 */
[----:B------:R-:W-:-:S04]  /*2200*/  @!P1 MOV R5, 0x400 ;  /* 0x0000040000059802 */ /* 0x000fc80000000f00 */
[----:B------:R-:W0:Y:S01]  /*2210*/  SHFL.DOWN PT, R4, R2, 0x8, 0x1f ;  /* 0x09001f0002047f89 */ /* 0x000e2200000e0000 */
[----:B-1----:R-:W-:Y:S02]  /*2220*/  @!P1 LEA R5, R6, R5, 0x18 ;  /* 0x0000000506059211 */ /* 0x002fe400078ec0ff */
[----:B0-----:R-:W-:Y:S02]  /*2230*/  SEL R7, R4, RZ, !P0 ;  /* 0x000000ff04077207 */ /* 0x001fe40004000000 */
[----:B------:R-:W-:Y:S02]  /*2240*/  ISETP.GT.AND P0, PT, R9, 0xf, PT ;  /* 0x0000000f0900780c */ /* 0x000fe40003f04270 */
[----:B--2---:R-:W-:Y:S01]  /*2250*/  @!P1 SHF.R.U32.HI R4, RZ, 0x3, R8 ;  /* 0x00000003ff049819 */ /* 0x004fe20000011608 */
[----:B------:R-:W-:-:S03]  /*2260*/  IMAD.IADD R7, R2, 0x1, R7 ;  /* 0x0000000102077824 */ /* 0x000fc600078e0207 */
[----:B------:R-:W-:Y:S02]  /*2270*/  @!P1 LOP3.LUT R4, R4, 0x7c, RZ, 0xc0, !PT ;  /* 0x0000007c04049812 */ /* 0x000fe400078ec0ff */
[----:B------:R-:W0:Y:S03]  /*2280*/  SHFL.DOWN PT, R0, R7, 0x10, 0x1f ;  /* 0x0a001f0007007f89 */ /* 0x000e2600000e0000 */
[----:B------:R-:W-:Y:S01]  /*2290*/  @!P1 IMAD.IADD R4, R4, 0x1, R5 ;  /* 0x0000000104049824 */ /* 0x000fe200078e0205 */
        /* <DEDUP_REMOVED lines=15> */
[----:B------:R-:W-:-:S07]  /*2390*/  IMAD.IADD R11, R0, 0x1, R9 ;  /* 0x00000001000b7824 */ /* 0x000fce00078e0209 */
.L_x_189:
[----:B------:R-:W-:Y:S05]  /*23a0*/  BSYNC.RECONVERGENT B0 ;  /* 0x0000000000007941 */ /* 0x000fea0003800200 */
.L_x_173:
[----:B------:R-:W-:Y:S05]  /*23b0*/  @P0 EXIT ;  /* 0x000000000000094d */ /* 0x000fea0003800000 */
[----:B---3--:R-:W3:Y:S02]  /*23c0*/  LDC.64 R4, c[0x0][0x388] ;  /* 0x0000e200ff047b82 */ /* 0x008ee40000000a00 */
[----:B---3--:R-:W-:-:S05]  /*23d0*/  IMAD.WIDE.U32 R2, R3, 0x4, R4 ;  /* 0x0000000403027825 */ /* 0x008fca00078e0004 */
[----:B------:R-:W-:Y:S01]  /*23e0*/  STG.E desc[UR6][R2.64], R11 ;  /* 0x0000000b02007986 */ /* 0x000fe2000c101906 */
[----:B------:R-:W-:Y:S05]  /*23f0*/  EXIT ;  /* 0x000000000000794d */ /* 0x000fea0003800000 */
.L_x_203:
        /* <DEDUP_REMOVED lines=16> */
.L_x_960:


//--------------------- .text._ZN3cub18CUB_300001_SM_10006detail6reduce28DeviceReduceSingleTileKernelINS2_10policy_hubIijN4cuda3std3__44plusIiEEE10Policy1000EN6thrust24THRUST_300001_SM_1000_NS10device_ptrIiEEPijS9_iiNS7_10__identityEEEvT0_T1_T2_T3_T4_T6_ --------------------------
	.section	.text._ZN3cub18CUB_300001_SM_10006detail6reduce28DeviceReduceSingleTileKernelINS2_10policy_hubIijN4cuda3std3__44plusIiEEE10Policy1000EN6thrust24THRUST_300001_SM_1000_NS10device_ptrIiEEPijS9_iiNS7_10__identityEEEvT0_T1_T2_T3_T4_T6_,"ax",@progbits
	.align	128
        .global         _ZN3cub18CUB_300001_SM_10006detail6reduce28DeviceReduceSingleTileKernelINS2_10policy_hubIijN4cuda3std3__44plusIiEEE10Policy1000EN6thrust24THRUST_300001_SM_1000_NS10device_ptrIiEEPijS9_iiNS7_10__identityEEEvT0_T1_T2_T3_T4_T6_
        .type           _ZN3cub18CUB_300001_SM_10006detail6reduce28DeviceReduceSingleTileKernelINS2_10policy_hubIijN4cuda3std3__44plusIiEEE10Policy1000EN6thrust24THRUST_300001_SM_1000_NS10device_ptrIiEEPijS9_iiNS7_10__identityEEEvT0_T1_T2_T3_T4_T6_,@function
        .size           _ZN3cub18CUB_300001_SM_10006detail6reduce28DeviceReduceSingleTileKernelINS2_10policy_hubIijN4cuda3std3__44plusIiEEE10Policy1000EN6thrust24THRUST_300001_SM_1000_NS10device_ptrIiEEPijS9_iiNS7_10__identityEEEvT0_T1_T2_T3_T4_T6_,(.L_x_961 - _ZN3cub18CUB_300001_SM_10006detail6reduce28DeviceReduceSingleTileKernelINS2_10policy_hubIijN4cuda3std3__44plusIiEEE10Policy1000EN6thrust24THRUST_300001_SM_1000_NS10device_ptrIiEEPijS9_iiNS7_10__identityEEEvT0_T1_T2_T3_T4_T6_)
        .other          _ZN3cub18CUB_300001_SM_10006detail6reduce28DeviceReduceSingleTileKernelINS2_10policy_hubIijN4cuda3std3__44plusIiEEE10Policy1000EN6thrust24THRUST_300001_SM_1000_NS10device_ptrIiEEPijS9_iiNS7_10__identityEEEvT0_T1_T2_T3_T4_T6_,@"STO_CUDA_ENTRY STV_DEFAULT"
_ZN3cub18CUB_300001_SM_10006detail6reduce28DeviceReduceSingleTileKernelINS2_10policy_hubIijN4cuda3std3__44plusIiEEE10Policy1000EN6thrust24THRUST_300001_SM_1000_NS10device_ptrIiEEPijS9_iiNS7_10__identityEEEvT0_T1_T2_T3_T4_T6_:
.text._ZN3cub18CUB_300001_SM_10006detail6reduce28DeviceReduceSingleTileKernelINS2_10policy_hubIijN4cuda3std3__44plusIiEEE10Policy1000EN6thrust24THRUST_300001_SM_1000_NS10device_ptrIiEEPijS9_iiNS7_10__identityEEEvT0_T1_T2_T3_T4_T6_:
        /* <DEDUP_REMOVED lines=13> */
.L_x_204:
[----:B------:R-:W-:Y:S01]  /*00d0*/  ISETP.GT.U32.AND P0, PT, R2, 0xfff, PT ;  /* 0x00000fff0200780c */ /* 0x000fe20003f04070 */
[----:B------:R-:W-:-:S12]  /*00e0*/  BSSY.RECONVERGENT B0, `(.L_x_205) ;  /* 0x00001e7000007945 */ /* 0x000fd80003800200 */
        /* <DEDUP_REMOVED lines=11> */
.L_x_208:
[----:B------:R-:W-:Y:S05]  /*01a0*/  BSYNC.RECONVERGENT B1 ;  /* 0x0000000000017941 */ /* 0x000fea0003800200 */
.L_x_207:
        /* <DEDUP_REMOVED lines=17> */
.L_x_213:
        /* <DEDUP_REMOVED lines=31> */
.L_x_212:
[----:B------:R-:W-:Y:S05]  /*04b0*/  BSYNC.RECONVERGENT B2 ;  /* 0x0000000000027941 */ /* 0x000fea0003800200 */
.L_x_211:
[----:B------:R-:W-:Y:S05]  /*04c0*/  @!P0 BRA `(.L_x_210) ;  /* 0x0000000000c88947 */ /* 0x000fea0003800000 */
[----:B------:R-:W-:Y:S01]  /*04d0*/  ISETP.GE.U32.AND P0, PT, R21, 0x8, PT ;  /* 0x000000081500780c */ /* 0x000fe20003f06070 */
[----:B------:R-:W-:Y:S01]  /*04e0*/  BSSY.RECONVERGENT B2, `(.L_x_214) ;  /* 0x0000013000027945 */ /* 0x000fe20003800200 */
[----:B------:R-:W-:-:S04]  /*04f0*/  LOP3.LUT R16, R4, 0x7, RZ, 0xc0, !PT ;  /* 0x0000000704107812 */ /* 0x000fc800078ec0ff */
[----:B------:R-:W-:-:S07]  /*0500*/  ISETP.NE.AND P1, PT, R16, RZ, PT ;  /* 0x000000ff1000720c */ /* 0x000fce0003f25270 */
[----:B------:R-:W-:Y:S06]  /*0510*/  @!P0 BRA `(.L_x_215) ;  /* 0x00000000003c8947 */ /* 0x000fec0003800000 */
[----:B------:R-:W0:Y:S02]  /*0520*/  LDC.64 R6, c[0x0][0x380] ;  /* 0x0000e000ff067b82 */ /* 0x000e240000000a00 */
[----:B0-----:R-:W-:-:S05]  /*0530*/  IMAD.WIDE.U32 R6, R5, 0x4, R6 ;  /* 0x0000000405067825 */ /* 0x001fca00078e0006 */
        /* <DEDUP_REMOVED lines=13> */
.L_x_215:
[----:B------:R-:W-:Y:S05]  /*0610*/  BSYNC.RECONVERGENT B2 ;  /* 0x0000000000027941 */ /* 0x000fea0003800200 */
.L_x_214:
        /* <DEDUP_REMOVED lines=11> */
[----:B------:R-:W3:Y:S01]  /*06d0*/  LDG.E R10, desc[UR6][R6.64+0xc00] ;  /* 0x000c0006060a7981 */ /* 0x000ee2000c1e1900 */
[----:B------:R-:W-:Y:S01]  /*06e0*/  VIADD R5, R5, 0x400 ;  /* 0x0000040005057836 */ /* 0x000fe20000000000 */
[----:B--2--5:R-:W-:-:S04]  /*06f0*/  IADD3 R0, PT, PT, R4, R9, R0 ;  /* 0x0000000904007210 */ /* 0x024fc80007ffe000 */
[----:B---3--:R-:W-:-:S07]  /*0700*/  IADD3 R0, PT, PT, R10, R11, R0 ;  /* 0x0000000b0a007210 */ /* 0x008fce0007ffe000 */
.L_x_217:
[----:B------:R-:W-:Y:S05]  /*0710*/  BSYNC.RECONVERGENT B2 ;  /* 0x0000000000027941 */ /* 0x000fea0003800200 */
.L_x_216:
[----:B------:R-:W-:Y:S05]  /*0720*/  @!P1 BRA `(.L_x_210) ;  /* 0x0000000000309947 */ /* 0x000fea0003800000 */
[----:B------:R-:W0:Y:S02]  /*0730*/  LDC.64 R6, c[0x0][0x380] ;  /* 0x0000e000ff067b82 */ /* 0x000e240000000a00 */
[----:B0-----:R-:W-:-:S04]  /*0740*/  IMAD.WIDE.U32 R4, R5, 0x4, R6 ;  /* 0x0000000405047825 */ /* 0x001fc800078e0006 */
[----:B------:R-:W-:Y:S02]  /*0750*/  IMAD.MOV R6, RZ, RZ, -R8 ;  /* 0x000000ffff067224 */ /* 0x000fe400078e0a08 */
[----:B------:R-:W-:-:S07]  /*0760*/  IMAD.MOV.U32 R7, RZ, RZ, R5 ;  /* 0x000000ffff077224 */ /* 0x000fce00078e0005 */
.L_x_218:
[----:B------:R-:W-:-:S06]  /*0770*/  IMAD.MOV.U32 R5, RZ, RZ, R7 ;  /* 0x000000ffff057224 */ /* 0x000fcc00078e0007 */
[----:B------:R0:W2:Y:S01]  /*0780*/  LDG.E R5, desc[UR6][R4.64] ;  /* 0x0000000604057981 */ /* 0x0000a2000c1e1900 */
[----:B------:R-:W-:-:S05]  /*0790*/  VIADD R6, R6, 0x1 ;  /* 0x0000000106067836 */ /* 0x000fca0000000000 */
[----:B------:R-:W-:Y:S02]  /*07a0*/  ISETP.NE.AND P0, PT, R6, RZ, PT ;  /* 0x000000ff0600720c */ /* 0x000fe40003f05270 */
[----:B0-----:R-:W-:-:S05]  /*07b0*/  IADD3 R4, P1, PT, R4, 0x400, RZ ;  /* 0x0000040004047810 */ /* 0x001fca0007f3e0ff */
[----:B------:R-:W-:Y:S02]  /*07c0*/  IMAD.X R7, RZ, RZ, R7, P1 ;  /* 0x000000ffff077224 */ /* 0x000fe400008e0607 */
[----:B--2--5:R-:W-:-:S04]  /*07d0*/  IMAD.IADD R0, R5, 0x1, R0 ;  /* 0x0000000105007824 */ /* 0x024fc800078e0200 */
[----:B------:R-:W-:Y:S05]  /*07e0*/  @P0 BRA `(.L_x_218) ;  /* 0xfffffffc00e00947 */ /* 0x000fea000383ffff */
.L_x_210:
[----:B------:R-:W-:Y:S05]  /*07f0*/  BSYNC.RECONVERGENT B1 ;  /* 0x0000000000017941 */ /* 0x000fea0003800200 */
.L_x_209:
[----:B------:R-:W-:-:S13]  /*0800*/  ISETP.GE.U32.AND P0, PT, R2, 0x100, PT ;  /* 0x000001000200780c */ /* 0x000fda0003f06070 */
        /* <DEDUP_REMOVED lines=38> */
[----:B-1----:R-:W1:Y:S01]  /*0a70*/  LDS.64 R2, [UR4+0x20] ;  /* 0x00002004ff027984 */ /* 0x002e620008000a00 */
[----:B0-----:R-:W-:-:S04]  /*0a80*/  IADD3 R0, PT, PT, R4, R0, R9 ;  /* 0x0000000004007210 */ /* 0x001fc80007ffe009 */
[----:B------:R-:W-:-:S04]  /*0a90*/  IADD3 R0, PT, PT, R6, R0, R5 ;  /* 0x0000000006007210 */ /* 0x000fc80007ffe005 */
[----:B-1----:R-:W-:-:S05]  /*0aa0*/  IADD3 R0, PT, PT, R2, R0, R7 ;  /* 0x0000000002007210 */ /* 0x002fca0007ffe007 */
[----:B------:R-:W-:Y:S01]  /*0ab0*/  IMAD.IADD R9, R0, 0x1, R3 ;  /* 0x0000000100097824 */ /* 0x000fe200078e0203 */
[----:B------:R-:W-:Y:S06]  /*0ac0*/  BRA `(.L_x_220) ;  /* 0x0000001400207947 */ /* 0x000fec0003800000 */
.L_x_219:
[----:B------:R-:W-:Y:S01]  /*0ad0*/  LOP3.LUT R4, R3, 0x3e0, RZ, 0xc0, !PT ;  /* 0x000003e003047812 */ /* 0x000fe200078ec0ff */
[----:B------:R-:W1:Y:S03]  /*0ae0*/  S2R R10, SR_LANEID ;  /* 0x00000000000a7919 */ /* 0x000e660000000000 */
[----:B0-----:R-:W-:Y:S01]  /*0af0*/  LOP3.LUT R7, RZ, R4, RZ, 0x33, !PT ;  /* 0x00000004ff077212 */ /* 0x001fe200078e33ff */
[----:B------:R-:W-:-:S04]  /*0b00*/  VIADD R5, R4, 0x20 ;  /* 0x0000002004057836 */ /* 0x000fc80000000000 */
[----:B------:R-:W-:Y:S01]  /*0b10*/  IMAD.IADD R7, R7, 0x1, R2 ;  /* 0x0000000107077824 */ /* 0x000fe200078e0202 */
[----:B------:R-:W-:-:S04]  /*0b20*/  ISETP.GT.U32.AND P0, PT, R5, R2, PT ;  /* 0x000000020500720c */ /* 0x000fc80003f04070 */
        /* <DEDUP_REMOVED lines=40> */
[----:B------:R-:W-:Y:S01]  /*0db0*/  ISETP.GT.U32.AND P3, PT, R2, 0x80, PT ;  /* 0x000000800200780c */ /* 0x000fe20003f64070 */
[----:B-1----:R-:W-:-:S09]  /*0dc0*/  ULEA UR4, UR5, UR4, 0x18 ;  /* 0x0000000405047291 */ /* 0x002fd2000f8ec0ff */
[----:B------:R-:W1:Y:S04]  /*0dd0*/  LDS.128 R4, [UR4+0x10] ;  /* 0x00001004ff047984 */ /* 0x000e680008000c00 */
[----:B------:R-:W2:Y:S04]  /*0de0*/  LDS R0, [UR4+0xc] ;  /* 0x00000c04ff007984 */ /* 0x000ea80008000800 */
[----:B------:R-:W3:Y:S01]  /*0df0*/  LDS.64 R10, [UR4+0x20] ;  /* 0x00002004ff0a7984 */ /* 0x000ee20008000a00 */
[----:B-1----:R-:W-:Y:S02]  /*0e00*/  SEL R4, R4, RZ, P2 ;  /* 0x000000ff04047207 */ /* 0x002fe40001000000 */
[----:B------:R-:W-:-:S02]  /*0e10*/  ISETP.GT.U32.AND P2, PT, R2, 0x60, PT ;  /* 0x000000600200780c */ /* 0x000fc40003f44070 */
[----:B--2---:R-:W-:Y:S02]  /*0e20*/  SEL R0, R0, RZ, P1 ;  /* 0x000000ff00007207 */ /* 0x004fe40000800000 */
        /* <DEDUP_REMOVED lines=8> */
[----:B---3--:R-:W-:Y:S02]  /*0eb0*/  SEL R10, R10, RZ, P2 ;  /* 0x000000ff0a0a7207 */ /* 0x008fe40001000000 */
[----:B------:R-:W-:Y:S02]  /*0ec0*/  SEL R11, R11, RZ, P3 ;  /* 0x000000ff0b0b7207 */ /* 0x000fe40001800000 */
[----:B------:R-:W-:-:S05]  /*0ed0*/  IADD3 R0, PT, PT, R10, R0, R7 ;  /* 0x000000000a007210 */ /* 0x000fca0007ffe007 */
[----:B0-----:R-:W-:Y:S01]  /*0ee0*/  IMAD.IADD R9, R0, 0x1, R11 ;  /* 0x0000000100097824 */ /* 0x001fe200078e020b */
[----:B------:R-:W-:Y:S06]  /*0ef0*/  BRA `(.L_x_220) ;  /* 0x0000001000147947 */ /* 0x000fec0003800000 */
.L_x_206:
[----:B------:R-:W0:Y:S01]  /*0f00*/  S2R R0, SR_TID.X ;  /* 0x0000000000007919 */ /* 0x000e220000002100 */
[----:B------:R-:W1:Y:S02]  /*0f10*/  LDCU.64 UR4, c[0x0][0x380] ;  /* 0x00007000ff0477ac */ /* 0x000e640008000a00 */
[----:B-1----:R-:W-:Y:S02]  /*0f20*/  IMAD.U32 R12, RZ, RZ, UR4 ;  /* 0x00000004ff0c7e24 */ /* 0x002fe4000f8e00ff */
[----:B------:R-:W-:Y:S02]  /*0f30*/  IMAD.U32 R13, RZ, RZ, UR5 ;  /* 0x00000005ff0d7e24 */ /* 0x000fe4000f8e00ff */
        /* <DEDUP_REMOVED lines=17> */
[----:B------:R-:W-:Y:S01]  /*1050*/  UMOV UR4, 0x1000 ;  /* 0x0000100000047882 */ /* 0x000fe20000000000 */
[----:B--2---:R-:W-:-:S04]  /*1060*/  IADD3 R3, PT, PT, R7, R6, R3 ;  /* 0x0000000607037210 */ /* 0x004fc80007ffe003 */
[----:B---3--:R-:W-:-:S04]  /*1070*/  IADD3 R3, PT, PT, R9, R8, R3 ;  /* 0x0000000809037210 */ /* 0x008fc80007ffe003 */
[----:B----4-:R-:W-:-:S04]  /*1080*/  IADD3 R3, PT, PT, R11, R10, R3 ;  /* 0x0000000a0b037210 */ /* 0x010fc80007ffe003 */
[----:B-----5:R-:W-:-:S04]  /*1090*/  IADD3 R3, PT, PT, R15, R14, R3 ;  /* 0x0000000e0f037210 */ /* 0x020fc80007ffe003 */
[----:B------:R-:W-:Y:S01]  /*10a0*/  IADD3 R16, PT, PT, R17, R16, R3 ;  /* 0x0000001011107210 */ /* 0x000fe20007ffe003 */
[----:B------:R-:W-:-:S05]  /*10b0*/  VIADD R3, R2, 0xfffff000 ;  /* 0xfffff00002037836 */ /* 0x000fca0000000000 */
[----:B------:R-:W-:Y:S02]  /*10c0*/  ISETP.GE.U32.AND P0, PT, R3, 0x1000, PT ;  /* 0x000010000300780c */ /* 0x000fe40003f06070 */
[----:B------:R-:W-:-:S04]  /*10d0*/  IADD3 R16, PT, PT, R19, R18, R16 ;  /* 0x0000001213107210 */ /* 0x000fc80007ffe010 */
[----:B------:R-:W-:-:S05]  /*10e0*/  IADD3 R21, PT, PT, R21, R20, R16 ;  /* 0x0000001415157210 */ /* 0x000fca0007ffe010 */
[----:B------:R-:W-:Y:S02]  /*10f0*/  IMAD.IADD R7, R22, 0x1, R21 ;  /* 0x0000000116077824 */ /* 0x000fe400078e0215 */
[----:B------:R-:W-:Y:S05]  /*1100*/  @!P0 BRA `(.L_x_221) ;  /* 0x00000000008c8947 */ /* 0x000fea0003800000 */
[----:B------:R-:W0:Y:S01]  /*1110*/  LDC R2, c[0x0][0x390] ;  /* 0x0000e400ff027b82 */ /* 0x000e220000000800 */
[----:B------:R-:W-:-:S07]  /*1120*/  UMOV UR4, 0x1000 ;  /* 0x0000100000047882 */ /* 0x000fce0000000000 */
[----:B------:R-:W1:Y:S02]  /*1130*/  LDC.64 R12, c[0x0][0x380] ;  /* 0x0000e000ff0c7b82 */ /* 0x000e640000000a00 */
.L_x_223:
[----:B------:R-:W-:-:S04]  /*1140*/  VIADD R5, R0, UR4 ;  /* 0x0000000400057c36 */ /* 0x000fc80008000000 */
        /* <DEDUP_REMOVED lines=17> */
[----:B--2---:R-:W-:Y:S01]  /*1260*/  IADD3 R16, PT, PT, R18, R16, R7 ;  /* 0x0000001012107210 */ /* 0x004fe20007ffe007 */
[----:B0-----:R-:W-:-:S05]  /*1270*/  VIADD R7, R2, -UR4 ;  /* 0x8000000402077c36 */ /* 0x001fca0008000000 */
[----:B------:R-:W-:Y:S02]  /*1280*/  ISETP.GE.U32.AND P0, PT, R7, 0x1000, PT ;  /* 0x000010000700780c */ /* 0x000fe40003f06070 */
        /* <DEDUP_REMOVED lines=8> */
[----:B------:R-:W-:-:S06]  /*1310*/  UIADD3 UR4, UPT, UPT, UR4, 0x1000, URZ ;  /* 0x0000100004047890 */ /* 0x000fcc000fffe0ff */
[----:B------:R-:W-:-:S13]  /*1320*/  ISETP.LT.U32.AND P0, PT, R3, UR4, PT ;  /* 0x0000000403007c0c */ /* 0x000fda000bf01070 */
[----:B------:R-:W-:Y:S05]  /*1330*/  @!P0 BRA `(.L_x_223) ;  /* 0xfffffffc00808947 */ /* 0x000fea000383ffff */
.L_x_221:
[----:B------:R-:W-:Y:S01]  /*1340*/  VIADD R3, R2, -UR4 ;  /* 0x8000000402037c36 */ /* 0x000fe20008000000 */
[----:B------:R-:W-:Y:S04]  /*1350*/  BSSY.RECONVERGENT B1, `(.L_x_222) ;  /* 0x0000095000017945 */ /* 0x000fe80003800200 */
[----:B------:R-:W-:-:S04]  /*1360*/  ISETP.GE.AND P0, PT, R0, R3, PT ;  /* 0x000000030000720c */ /* 0x000fc80003f06270 */
[----:B------:R-:W-:-:S13]  /*1370*/  ISETP.LE.U32.OR P0, PT, R2, UR4, P0 ;  /* 0x0000000402007c0c */ /* 0x000fda0008703470 */
[----:B------:R-:W-:Y:S05]  /*1380*/  @P0 BRA `(.L_x_224) ;  /* 0x0000000800440947 */ /* 0x000fea0003800000 */
[----:B------:R-:W-:Y:S01]  /*1390*/  LOP3.LUT R3, RZ, R0, RZ, 0x33, !PT ;  /* 0x00000000ff037212 */ /* 0x000fe200078e33ff */
[----:B------:R-:W-:Y:S01]  /*13a0*/  BSSY.RECONVERGENT B2, `(.L_x_225) ;  /* 0x000004a000027945 */ /* 0x000fe20003800200 */
[----:B------:R-:W-:Y:S02]  /*13b0*/  IMAD.MOV.U32 R5, RZ, RZ, R0 ;  /* 0x000000ffff057224 */ /* 0x000fe400078e0000 */
[----:B------:R-:W-:-:S04]  /*13c0*/  IADD3 R3, PT, PT, R2, -UR4, R3 ;  /* 0x8000000402037c10 */ /* 0x000fc8000fffe003 */
[C---:B------:R-:W-:Y:S02]  /*13d0*/  ISETP.GE.U32.AND P0, PT, R3.reuse, 0xf00, PT ;  /* 0x00000f000300780c */ /* 0x040fe40003f06070 */
[----:B------:R-:W-:-:S04]  /*13e0*/  LEA.HI R3, R3, 0x1, RZ, 0x18 ;  /* 0x0000000103037811 */ /* 0x000fc800078fc0ff */
[----:B------:R-:W-:-:S07]  /*13f0*/  LOP3.LUT R4, R3, 0xf, RZ, 0xc0, !PT ;  /* 0x0000000f03047812 */ /* 0x000fce00078ec0ff */
[----:B------:R-:W-:Y:S05]  /*1400*/  @!P0 BRA `(.L_x_226) ;  /* 0x00000004000c8947 */ /* 0x000fea0003800000 */
[----:B------:R-:W-:Y:S01]  /*1410*/  LOP3.LUT R6, R3, 0x1fffff0, RZ, 0xc0, !PT ;  /* 0x01fffff003067812 */ /* 0x000fe200078ec0ff */
[----:B------:R-:W-:Y:S01]  /*1420*/  BSSY.RECONVERGENT B3, `(.L_x_227) ;  /* 0x0000040000037945 */ /* 0x000fe20003800200 */
[C---:B------:R-:W-:Y:S01]  /*1430*/  LOP3.LUT R5, R0.reuse, 0x800, RZ, 0xfc, !PT ;  /* 0x0000080000057812 */ /* 0x040fe200078efcff */
[----:B------:R-:W-:Y:S02]  /*1440*/  VIADD R2, R0, UR4 ;  /* 0x0000000400027c36 */ /* 0x000fe40008000000 */
[----:B------:R-:W-:-:S07]  /*1450*/  IMAD.MOV R6, RZ, RZ, -R6 ;  /* 0x000000ffff067224 */ /* 0x000fce00078e0a06 */
.L_x_228:
[----:B------:R-:W-:-:S04]  /*1460*/  IMAD.WIDE.U32 R26, R2, 0x4, R12 ;  /* 0x00000004021a7825 */ /* 0x000fc800078e000c */
[C---:B------:R-:W-:Y:S02]  /*1470*/  VIADD R9, R2.reuse, 0x100 ;  /* 0x0000010002097836 */ /* 0x040fe40000000000 */
[----:B------:R-:W-:Y:S01]  /*1480*/  VIADD R15, R2, 0x400 ;  /* 0x00000400020f7836 */ /* 0x000fe20000000000 */
[----:B------:R0:W2:Y:S01]  /*1490*/  LDG.E R26, desc[UR6][R26.64] ;  /* 0x000000061a1a7981 */ /* 0x0000a2000c1e1900 */
[----:B------:R-:W-:-:S04]  /*14a0*/  IMAD.WIDE.U32 R8, R9, 0x4, R12 ;  /* 0x0000000409087825 */ /* 0x000fc800078e000c */
[C---:B------:R-:W-:Y:S01]  /*14b0*/  VIADD R17, R2.reuse, 0x200 ;  /* 0x0000020002117836 */ /* 0x040fe20000000000 */
[----:B------:R1:W2:Y:S01]  /*14c0*/  LDG.E R25, desc[UR6][R8.64] ;  /* 0x0000000608197981 */ /* 0x0002a2000c1e1900 */
[C---:B------:R-:W-:Y:S02]  /*14d0*/  VIADD R11, R2.reuse, 0x300 ;  /* 0x00000300020b7836 */ /* 0x040fe40000000000 */
[----:B0-----:R-:W-:Y:S02]  /*14e0*/  VIADD R27, R2, 0x700 ;  /* 0x00000700021b7836 */ /* 0x001fe40000000000 */
[----:B------:R-:W-:-:S04]  /*14f0*/  IMAD.WIDE.U32 R14, R15, 0x4, R12 ;  /* 0x000000040f0e7825 */ /* 0x000fc800078e000c */
[--C-:B------:R-:W-:Y:S01]  /*1500*/  IMAD.WIDE.U32 R16, R17, 0x4, R12.reuse ;  /* 0x0000000411107825 */ /* 0x100fe200078e000c */
[----:B------:R0:W3:Y:S03]  /*1510*/  LDG.E R22, desc[UR6][R14.64] ;  /* 0x000000060e167981 */ /* 0x0000e6000c1e1900 */
[----:B------:R-:W-:Y:S01]  /*1520*/  VIADD R29, R2, 0x500 ;  /* 0x00000500021d7836 */ /* 0x000fe20000000000 */
[----:B------:R-:W4:Y:S01]  /*1530*/  LDG.E R24, desc[UR6][R16.64] ;  /* 0x0000000610187981 */ /* 0x000f22000c1e1900 */
[----:B------:R-:W-:-:S04]  /*1540*/  IMAD.WIDE.U32 R10, R11, 0x4, R12 ;  /* 0x000000040b0a7825 */ /* 0x000fc800078e000c */
[--C-:B-1----:R-:W-:Y:S01]  /*1550*/  IMAD.WIDE.U32 R8, R27, 0x4, R12.reuse ;  /* 0x000000041b087825 */ /* 0x102fe200078e000c */
[----:B------:R-:W4:Y:S03]  /*1560*/  LDG.E R23, desc[UR6][R10.64] ;  /* 0x000000060a177981 */ /* 0x000f26000c1e1900 */
[----:B------:R-:W-:Y:S02]  /*1570*/  VIADD R27, R2, 0x900 ;  /* 0x00000900021b7836 */ /* 0x000fe40000000000 */
[----:B------:R-:W-:-:S04]  /*1580*/  IMAD.WIDE.U32 R28, R29, 0x4, R12 ;  /* 0x000000041d1c7825 */ /* 0x000fc800078e000c */
[C---:B------:R-:W-:Y:S01]  /*1590*/  VIADD R19, R2.reuse, 0x600 ;  /* 0x0000060002137836 */ /* 0x040fe20000000000 */
[----:B------:R1:W5:Y:S01]  /*15a0*/  LDG.E R11, desc[UR6][R8.64] ;  /* 0x00000006080b7981 */ /* 0x000362000c1e1900 */
[C---:B0-----:R-:W-:Y:S02]  /*15b0*/  VIADD R15, R2.reuse, 0xa00 ;  /* 0x00000a00020f7836 */ /* 0x041fe40000000000 */
[----:B------:R-:W-:Y:S01]  /*15c0*/  VIADD R20, R2, 0x800 ;  /* 0x0000080002147836 */ /* 0x000fe20000000000 */
[----:B------:R0:W3:Y:S01]  /*15d0*/  LDG.E R21, desc[UR6][R28.64] ;  /* 0x000000061c157981 */ /* 0x0000e2000c1e1900 */
[----:B------:R-:W-:-:S04]  /*15e0*/  IMAD.WIDE.U32 R18, R19, 0x4, R12 ;  /* 0x0000000413127825 */ /* 0x000fc800078e000c */
[----:B-1----:R-:W-:-:S04]  /*15f0*/  IMAD.WIDE.U32 R8, R27, 0x4, R12 ;  /* 0x000000041b087825 */ /* 0x002fc800078e000c */
[--C-:B------:R-:W-:Y:S02]  /*1600*/  IMAD.WIDE.U32 R14, R15, 0x4, R12.reuse ;  /* 0x000000040f0e7825 */ /* 0x100fe400078e000c */
[----:B------:R-:W5:Y:S02]  /*1610*/  LDG.E R9, desc[UR6][R8.64] ;  /* 0x0000000608097981 */ /* 0x000f64000c1e1900 */
[--C-:B------:R-:W-:Y:S02]  /*1620*/  IMAD.WIDE.U32 R16, R20, 0x4, R12.reuse ;  /* 0x0000000414107825 */ /* 0x100fe400078e000c */
[----:B------:R1:W5:Y:S02]  /*1630*/  LDG.E R20, desc[UR6][R18.64] ;  /* 0x0000000612147981 */ /* 0x000364000c1e1900 */
[C---:B0-----:R-:W-:Y:S02]  /*1640*/  VIADD R29, R2.reuse, 0xb00 ;  /* 0x00000b00021d7836 */ /* 0x041fe40000000000 */
[----:B------:R-:W-:Y:S01]  /*1650*/  VIADD R27, R2, 0xc00 ;  /* 0x00000c00021b7836 */ /* 0x000fe20000000000 */
[----:B------:R0:W5:Y:S01]  /*1660*/  LDG.E R10, desc[UR6][R16.64] ;  /* 0x00000006100a7981 */ /* 0x000162000c1e1900 */
[----:B------:R-:W-:-:S03]  /*1670*/  IMAD.WIDE.U32 R28, R29, 0x4, R12 ;  /* 0x000000041d1c7825 */ /* 0x000fc600078e000c */
[----:B------:R0:W5:Y:S01]  /*1680*/  LDG.E R8, desc[UR6][R14.64] ;  /* 0x000000060e087981 */ /* 0x000162000c1e1900 */
[C---:B-1----:R-:W-:Y:S02]  /*1690*/  VIADD R19, R2.reuse, 0xe00 ;  /* 0x00000e0002137836 */ /* 0x042fe40000000000 */
[C---:B------:R-:W-:Y:S02]  /*16a0*/  VIADD R18, R2.reuse, 0xf00 ;  /* 0x00000f0002127836 */ /* 0x040fe40000000000 */
[----:B0-----:R-:W-:Y:S02]  /*16b0*/  IMAD.WIDE.U32 R16, R27, 0x4, R12 ;  /* 0x000000041b107825 */ /* 0x001fe400078e000c */
[----:B------:R-:W5:Y:S02]  /*16c0*/  LDG.E R27, desc[UR6][R28.64] ;  /* 0x000000061c1b7981 */ /* 0x000f64000c1e1900 */
[----:B------:R-:W-:-:S04]  /*16d0*/  VIADD R15, R2, 0xd00 ;  /* 0x00000d00020f7836 */ /* 0x000fc80000000000 */
[--C-:B------:R-:W-:Y:S01]  /*16e0*/  IMAD.WIDE.U32 R14, R15, 0x4, R12.reuse ;  /* 0x000000040f0e7825 */ /* 0x100fe200078e000c */
[----:B------:R0:W5:Y:S05]  /*16f0*/  LDG.E R28, desc[UR6][R16.64] ;  /* 0x00000006101c7981 */ /* 0x00016a000c1e1900 */
[----:B------:R-:W5:Y:S01]  /*1700*/  LDG.E R15, desc[UR6][R14.64] ;  /* 0x000000060e0f7981 */ /* 0x000f62000c1e1900 */
[----:B0-----:R-:W-:-:S04]  /*1710*/  IMAD.WIDE.U32 R16, R19, 0x4, R12 ;  /* 0x0000000413107825 */ /* 0x001fc800078e000c */
[----:B------:R-:W-:Y:S02]  /*1720*/  IMAD.WIDE.U32 R18, R18, 0x4, R12 ;  /* 0x0000000412127825 */ /* 0x000fe400078e000c */
[----:B------:R-:W5:Y:S04]  /*1730*/  LDG.E R16, desc[UR6][R16.64] ;  /* 0x0000000610107981 */ /* 0x000f68000c1e1900 */
[----:B------:R-:W5:Y:S01]  /*1740*/  LDG.E R19, desc[UR6][R18.64] ;  /* 0x0000000612137981 */ /* 0x000f62000c1e1900 */
[----:B------:R-:W-:-:S05]  /*1750*/  VIADD R6, R6, 0x10 ;  /* 0x0000001006067836 */ /* 0x000fca0000000000 */
[----:B------:R-:W-:Y:S01]  /*1760*/  ISETP.NE.AND P0, PT, R6, RZ, PT ;  /* 0x000000ff0600720c */ /* 0x000fe20003f05270 */
[----:B------:R-:W-:Y:S02]  /*1770*/  VIADD R5, R5, 0x1000 ;  /* 0x0000100005057836 */ /* 0x000fe40000000000 */
[----:B------:R-:W-:Y:S01]  /*1780*/  VIADD R2, R2, 0x1000 ;  /* 0x0000100002027836 */ /* 0x000fe20000000000 */
[----:B--2---:R-:W-:-:S04]  /*1790*/  IADD3 R25, PT, PT, R25, R26, R7 ;  /* 0x0000001a19197210 */ /* 0x004fc80007ffe007 */
[----:B----4-:R-:W-:-:S04]  /*17a0*/  IADD3 R23, PT, PT, R23, R24, R25 ;  /* 0x0000001817177210 */ /* 0x010fc80007ffe019 */
[----:B---3--:R-:W-:-:S04]  /*17b0*/  IADD3 R21, PT, PT, R21, R22, R23 ;  /* 0x0000001615157210 */ /* 0x008fc80007ffe017 */
[----:B-----5:R-:W-:-:S04]  /*17c0*/  IADD3 R11, PT, PT, R11, R20, R21 ;  /* 0x000000140b0b7210 */ /* 0x020fc80007ffe015 */
[----:B------:R-:W-:-:S04]  /*17d0*/  IADD3 R9, PT, PT, R9, R10, R11 ;  /* 0x0000000a09097210 */ /* 0x000fc80007ffe00b */
[----:B------:R-:W-:-:S04]  /*17e0*/  IADD3 R8, PT, PT, R27, R8, R9 ;  /* 0x000000081b087210 */ /* 0x000fc80007ffe009 */
[----:B------:R-:W-:-:S04]  /*17f0*/  IADD3 R8, PT, PT, R15, R28, R8 ;  /* 0x0000001c0f087210 */ /* 0x000fc80007ffe008 */
[----:B------:R-:W-:Y:S01]  /*1800*/  IADD3 R7, PT, PT, R19, R16, R8 ;  /* 0x0000001013077210 */ /* 0x000fe20007ffe008 */
[----:B------:R-:W-:Y:S06]  /*1810*/  @P0 BRA `(.L_x_228) ;  /* 0xfffffffc00100947 */ /* 0x000fec000383ffff */
[----:B------:R-:W-:Y:S05]  /*1820*/  BSYNC.RECONVERGENT B3 ;  /* 0x0000000000037941 */ /* 0x000fea0003800200 */
.L_x_227:
[----:B------:R-:W-:-:S07]  /*1830*/  VIADD R5, R5, 0xfffff800 ;  /* 0xfffff80005057836 */ /* 0x000fce0000000000 */
.L_x_226:
[----:B------:R-:W-:Y:S05]  /*1840*/  BSYNC.RECONVERGENT B2 ;  /* 0x0000000000027941 */ /* 0x000fea0003800200 */
.L_x_225:
[----:B------:R-:W-:-:S13]  /*1850*/  ISETP.NE.AND P0, PT, R4, RZ, PT ;  /* 0x000000ff0400720c */ /* 0x000fda0003f05270 */
[----:B------:R-:W-:Y:S05]  /*1860*/  @!P0 BRA `(.L_x_224) ;  /* 0x00000004000c8947 */ /* 0x000fea0003800000 */
[----:B------:R-:W-:Y:S01]  /*1870*/  ISETP.GE.U32.AND P0, PT, R4, 0x8, PT ;  /* 0x000000080400780c */ /* 0x000fe20003f06070 */
[----:B------:R-:W-:Y:S01]  /*1880*/  BSSY.RECONVERGENT B2, `(.L_x_229) ;  /* 0x0000021000027945 */ /* 0x000fe20003800200 */
[----:B------:R-:W-:-:S04]  /*1890*/  LOP3.LUT R24, R3, 0x7, RZ, 0xc0, !PT ;  /* 0x0000000703187812 */ /* 0x000fc800078ec0ff */
[----:B------:R-:W-:-:S07]  /*18a0*/  ISETP.NE.AND P1, PT, R24, RZ, PT ;  /* 0x000000ff1800720c */ /* 0x000fce0003f25270 */
[----:B------:R-:W-:Y:S06]  /*18b0*/  @!P0 BRA `(.L_x_230) ;  /* 0x0000000000748947 */ /* 0x000fec0003800000 */
[----:B------:R-:W-:-:S04]  /*18c0*/  VIADD R9, R5, UR4 ;  /* 0x0000000405097c36 */ /* 0x000fc80008000000 */
[C---:B------:R-:W-:Y:S02]  /*18d0*/  VIADD R21, R9.reuse, 0x100 ;  /* 0x0000010009157836 */ /* 0x040fe40000000000 */
[C---:B------:R-:W-:Y:S02]  /*18e0*/  VIADD R11, R9.reuse, 0x300 ;  /* 0x00000300090b7836 */ /* 0x040fe40000000000 */
[C---:B------:R-:W-:Y:S02]  /*18f0*/  VIADD R23, R9.reuse, 0x200 ;  /* 0x0000020009177836 */ /* 0x040fe40000000000 */
[----:B------:R-:W-:-:S04]  /*1900*/  IMAD.WIDE.U32 R16, R9, 0x4, R12 ;  /* 0x0000000409107825 */ /* 0x000fc800078e000c */
[--C-:B------:R-:W-:Y:S01]  /*1910*/  IMAD.WIDE.U32 R20, R21, 0x4, R12.reuse ;  /* 0x0000000415147825 */ /* 0x100fe200078e000c */
[----:B------:R0:W2:Y:S03]  /*1920*/  LDG.E R2, desc[UR6][R16.64] ;  /* 0x0000000610027981 */ /* 0x0000a6000c1e1900 */
[C---:B------:R-:W-:Y:S01]  /*1930*/  VIADD R15, R9.reuse, 0x400 ;  /* 0x00000400090f7836 */ /* 0x040fe20000000000 */
[----:B------:R-:W2:Y:S01]  /*1940*/  LDG.E R4, desc[UR6][R20.64] ;  /* 0x0000000614047981 */ /* 0x000ea2000c1e1900 */
[----:B------:R-:W-:Y:S02]  /*1950*/  VIADD R19, R9, 0x500 ;  /* 0x0000050009137836 */ /* 0x000fe40000000000 */
[----:B------:R-:W-:-:S04]  /*1960*/  IMAD.WIDE.U32 R10, R11, 0x4, R12 ;  /* 0x000000040b0a7825 */ /* 0x000fc800078e000c */
[--C-:B------:R-:W-:Y:S02]  /*1970*/  IMAD.WIDE.U32 R22, R23, 0x4, R12.reuse ;  /* 0x0000000417167825 */ /* 0x100fe400078e000c */
[----:B------:R-:W3:Y:S02]  /*1980*/  LDG.E R10, desc[UR6][R10.64] ;  /* 0x000000060a0a7981 */ /* 0x000ee4000c1e1900 */
[C---:B------:R-:W-:Y:S02]  /*1990*/  VIADD R25, R9.reuse, 0x600 ;  /* 0x0000060009197836 */ /* 0x040fe40000000000 */
[----:B------:R-:W-:Y:S01]  /*19a0*/  VIADD R27, R9, 0x700 ;  /* 0x00000700091b7836 */ /* 0x000fe20000000000 */
[----:B------:R-:W3:Y:S01]  /*19b0*/  LDG.E R6, desc[UR6][R22.64] ;  /* 0x0000000616067981 */ /* 0x000ee2000c1e1900 */
[----:B------:R-:W-:-:S04]  /*19c0*/  IMAD.WIDE.U32 R14, R15, 0x4, R12 ;  /* 0x000000040f0e7825 */ /* 0x000fc800078e000c */
[--C-:B------:R-:W-:Y:S02]  /*19d0*/  IMAD.WIDE.U32 R8, R19, 0x4, R12.reuse ;  /* 0x0000000413087825 */ /* 0x100fe400078e000c */
[----:B------:R-:W4:Y:S02]  /*19e0*/  LDG.E R15, desc[UR6][R14.64] ;  /* 0x000000060e0f7981 */ /* 0x000f24000c1e1900 */
[--C-:B------:R-:W-:Y:S02]  /*19f0*/  IMAD.WIDE.U32 R18, R25, 0x4, R12.reuse ;  /* 0x0000000419127825 */ /* 0x100fe400078e000c */
[----:B------:R-:W4:Y:S02]  /*1a00*/  LDG.E R8, desc[UR6][R8.64] ;  /* 0x0000000608087981 */ /* 0x000f24000c1e1900 */
[----:B0-----:R-:W-:Y:S02]  /*1a10*/  IMAD.WIDE.U32 R16, R27, 0x4, R12 ;  /* 0x000000041b107825 */ /* 0x001fe400078e000c */
[----:B------:R-:W5:Y:S04]  /*1a20*/  LDG.E R19, desc[UR6][R18.64] ;  /* 0x0000000612137981 */ /* 0x000f68000c1e1900 */
[----:B------:R-:W5:Y:S01]  /*1a30*/  LDG.E R16, desc[UR6][R16.64] ;  /* 0x0000000610107981 */ /* 0x000f62000c1e1900 */
[----:B------:R-:W-:Y:S01]  /*1a40*/  VIADD R5, R5, 0x800 ;  /* 0x0000080005057836 */ /* 0x000fe20000000000 */
[----:B--2---:R-:W-:-:S04]  /*1a50*/  IADD3 R7, PT, PT, R4, R2, R7 ;  /* 0x0000000204077210 */ /* 0x004fc80007ffe007 */
[----:B---3--:R-:W-:-:S04]  /*1a60*/  IADD3 R6, PT, PT, R10, R6, R7 ;  /* 0x000000060a067210 */ /* 0x008fc80007ffe007 */
[----:B----4-:R-:W-:-:S04]  /*1a70*/  IADD3 R6, PT, PT, R8, R15, R6 ;  /* 0x0000000f08067210 */ /* 0x010fc80007ffe006 */
[----:B-----5:R-:W-:-:S07]  /*1a80*/  IADD3 R7, PT, PT, R16, R19, R6 ;  /* 0x0000001310077210 */ /* 0x020fce0007ffe006 */
.L_x_230:
[----:B------:R-:W-:Y:S05]  /*1a90*/  BSYNC.RECONVERGENT B2 ;  /* 0x0000000000027941 */ /* 0x000fea0003800200 */
.L_x_229:
        /* <DEDUP_REMOVED lines=18> */
[----:B------:R-:W-:Y:S01]  /*1bc0*/  VIADD R5, R5, 0x400 ;  /* 0x0000040005057836 */ /* 0x000fe20000000000 */
[----:B--2---:R-:W-:-:S04]  /*1bd0*/  IADD3 R7, PT, PT, R8, R2, R7 ;  /* 0x0000000208077210 */ /* 0x004fc80007ffe007 */
[----:B---3--:R-:W-:-:S07]  /*1be0*/  IADD3 R7, PT, PT, R14, R10, R7 ;  /* 0x0000000a0e077210 */ /* 0x008fce0007ffe007 */
.L_x_232:
[----:B------:R-:W-:Y:S05]  /*1bf0*/  BSYNC.RECONVERGENT B2 ;  /* 0x0000000000027941 */ /* 0x000fea0003800200 */
.L_x_231:
[----:B------:R-:W-:Y:S05]  /*1c00*/  @!P1 BRA `(.L_x_224) ;  /* 0x0000000000249947 */ /* 0x000fea0003800000 */
[----:B------:R-:W-:Y:S02]  /*1c10*/  VIADD R5, R5, UR4 ;  /* 0x0000000405057c36 */ /* 0x000fe40008000000 */
[----:B------:R-:W-:-:S07]  /*1c20*/  IMAD.MOV R4, RZ, RZ, -R4 ;  /* 0x000000ffff047224 */ /* 0x000fce00078e0a04 */
.L_x_233:
[----:B------:R-:W-:-:S06]  /*1c30*/  IMAD.WIDE.U32 R2, R5, 0x4, R12 ;  /* 0x0000000405027825 */ /* 0x000fcc00078e000c */
[----:B------:R-:W2:Y:S01]  /*1c40*/  LDG.E R2, desc[UR6][R2.64] ;  /* 0x0000000602027981 */ /* 0x000ea2000c1e1900 */
[----:B------:R-:W-:Y:S02]  /*1c50*/  VIADD R4, R4, 0x1 ;  /* 0x0000000104047836 */ /* 0x000fe40000000000 */
[----:B------:R-:W-:-:S03]  /*1c60*/  VIADD R5, R5, 0x100 ;  /* 0x0000010005057836 */ /* 0x000fc60000000000 */
[----:B------:R-:W-:Y:S01]  /*1c70*/  ISETP.NE.AND P0, PT, R4, RZ, PT ;  /* 0x000000ff0400720c */ /* 0x000fe20003f05270 */
[----:B--2---:R-:W-:-:S12]  /*1c80*/  IMAD.IADD R7, R2, 0x1, R7 ;  /* 0x0000000102077824 */ /* 0x004fd800078e0207 */
[----:B------:R-:W-:Y:S05]  /*1c90*/  @P0 BRA `(.L_x_233) ;  /* 0xfffffffc00e40947 */ /* 0x000fea000383ffff */
.L_x_224:
[----:B------:R-:W-:Y:S05]  /*1ca0*/  BSYNC.RECONVERGENT B1 ;  /* 0x0000000000017941 */ /* 0x000fea0003800200 */
.L_x_222:
        /* <DEDUP_REMOVED lines=36> */
[----:B--2---:R-:W0:Y:S04]  /*1ef0*/  LDS.128 R4, [UR4+0x10] ;  /* 0x00001004ff047984 */ /* 0x004e280008000c00 */
[----:B------:R-:W1:Y:S01]  /*1f00*/  LDS.64 R2, [UR4+0x20] ;  /* 0x00002004ff027984 */ /* 0x000e620008000a00 */
[----:B0-----:R-:W-:-:S04]  /*1f10*/  IADD3 R0, PT, PT, R4, R0, R9 ;  /* 0x0000000004007210 */ /* 0x001fc80007ffe009 */
[----:B------:R-:W-:-:S04]  /*1f20*/  IADD3 R0, PT, PT, R6, R0, R5 ;  /* 0x0000000006007210 */ /* 0x000fc80007ffe005 */
[----:B-1----:R-:W-:-:S05]  /*1f30*/  IADD3 R0, PT, PT, R2, R0, R7 ;  /* 0x0000000002007210 */ /* 0x002fca0007ffe007 */
[----:B------:R-:W-:-:S07]  /*1f40*/  IMAD.IADD R9, R0, 0x1, R3 ;  /* 0x0000000100097824 */ /* 0x000fce00078e0203 */
.L_x_220:
[----:B------:R-:W-:Y:S05]  /*1f50*/  BSYNC.RECONVERGENT B0 ;  /* 0x0000000000007941 */ /* 0x000fea0003800200 */
.L_x_205:
[----:B------:R-:W-:Y:S05]  /*1f60*/  @P0 EXIT ;  /* 0x000000000000094d */ /* 0x000fea0003800000 */
[----:B-1----:R-:W1:Y:S01]  /*1f70*/  LDC.64 R2, c[0x0][0x388] ;  /* 0x0000e200ff027b82 */ /* 0x002e620000000a00 */
[----:B------:R-:W0:Y:S02]  /*1f80*/  LDCU UR4, c[0x0][0x398] ;  /* 0x00007300ff0477ac */ /* 0x000e240008000800 */
[----:B0-2---:R-:W-:-:S05]  /*1f90*/  VIADD R9, R9, UR4 ;  /* 0x0000000409097c36 */ /* 0x005fca0008000000 */
[----:B-1----:R-:W-:Y:S01]  /*1fa0*/  STG.E desc[UR6][R2.64], R9 ;  /* 0x0000000902007986 */ /* 0x002fe2000c101906 */
[----:B------:R-:W-:Y:S05]  /*1fb0*/  EXIT ;  /* 0x000000000000794d */ /* 0x000fea0003800000 */
.L_x_234:
        /* <DEDUP_REMOVED lines=12> */
.L_x_961:


//--------------------- .text._ZN3cub18CUB_300001_SM_10006detail11EmptyKernelIvEEvv --------------------------
	.section	.text._ZN3cub18CUB_300001_SM_10006detail11EmptyKernelIvEEvv,"ax",@progbits
	.align	128
        .global         _ZN3cub18CUB_300001_SM_10006detail11EmptyKernelIvEEvv
        .type           _ZN3cub18CUB_300001_SM_10006detail11EmptyKernelIvEEvv,@function
        .size           _ZN3cub18CUB_300001_SM_10006detail11EmptyKernelIvEEvv,(.L_x_962 - _ZN3cub18CUB_300001_SM_10006detail11EmptyKernelIvEEvv)
        .other          _ZN3cub18CUB_300001_SM_10006detail11EmptyKernelIvEEvv,@"STO_CUDA_ENTRY STV_DEFAULT"
_ZN3cub18CUB_300001_SM_10006detail11EmptyKernelIvEEvv:
.text._ZN3cub18CUB_300001_SM_10006detail11EmptyKernelIvEEvv:
[----:B------:R-:W-:Y:S01]  /*0000*/  LDC R1, c[0x0][0x37c] ;  /* 0x0000df00ff017b82 */ /* 0x000fe20000000800 */
[----:B------:R-:W-:Y:S05]  /*0010*/  EXIT ;  /* 0x000000000000794d */ /* 0x000fea0003800000 */
.L_x_235:
        /* <DEDUP_REMOVED lines=14> */
.L_x_962:


//--------------------- .text._ZN6thrust24THRUST_300001_SM_1000_NS8cuda_cub4core6detail13_kernel_agentINS1_8__reduce11ReduceAgentIPN4cuda3std3__45tupleIJilEEESC_SB_lNS1_9__extrema9arg_max_fIilNS9_4lessIiEEEEEEJSC_SC_iSH_EEEvDpT0_ --------------------------
	.section	.text._ZN6thrust24THRUST_300001_SM_1000_NS8cuda_cub4core6detail13_kernel_agentINS1_8__reduce11ReduceAgentIPN4cuda3std3__45tupleIJilEEESC_SB_lNS1_9__extrema9arg_max_fIilNS9_4lessIiEEEEEEJSC_SC_iSH_EEEvDpT0_,"ax",@progbits
	.align	128
        .global         _ZN6thrust24THRUST_300001_SM_1000_NS8cuda_cub4core6detail13_kernel_agentINS1_8__reduce11ReduceAgentIPN4cuda3std3__45tupleIJilEEESC_SB_lNS1_9__extrema9arg_max_fIilNS9_4lessIiEEEEEEJSC_SC_iSH_EEEvDpT0_
        .type           _ZN6thrust24THRUST_300001_SM_1000_NS8cuda_cub4core6detail13_kernel_agentINS1_8__reduce11ReduceAgentIPN4cuda3std3__45tupleIJilEEESC_SB_lNS1_9__extrema9arg_max_fIilNS9_4lessIiEEEEEEJSC_SC_iSH_EEEvDpT0_,@function
        .size           _ZN6thrust24THRUST_300001_SM_1000_NS8cuda_cub4core6detail13_kernel_agentINS1_8__reduce11ReduceAgentIPN4cuda3std3__45tupleIJilEEESC_SB_lNS1_9__extrema9arg_max_fIilNS9_4lessIiEEEEEEJSC_SC_iSH_EEEvDpT0_,(.L_x_963 - _ZN6thrust24THRUST_300001_SM_1000_NS8cuda_cub4core6detail13_kernel_agentINS1_8__reduce11ReduceAgentIPN4cuda3std3__45tupleIJilEEESC_SB_lNS1_9__extrema9arg_max_fIilNS9_4lessIiEEEEEEJSC_SC_iSH_EEEvDpT0_)
        .other          _ZN6thrust24THRUST_300001_SM_1000_NS8cuda_cub4core6detail13_kernel_agentINS1_8__reduce11ReduceAgentIPN4cuda3std3__45tupleIJilEEESC_SB_lNS1_9__extrema9arg_max_fIilNS9_4lessIiEEEEEEJSC_SC_iSH_EEEvDpT0_,@"STO_CUDA_ENTRY STV_DEFAULT"
_ZN6thrust24THRUST_300001_SM_1000_NS8cuda_cub4core6detail13_kernel_agentINS1_8__reduce11ReduceAgentIPN4cuda3std3__45tupleIJilEEESC_SB_lNS1_9__extrema9arg_max_fIilNS9_4lessIiEEEEEEJSC_SC_iSH_EEEvDpT0_:
.text._ZN6thrust24THRUST_300001_SM_1000_NS8cuda_cub4core6detail13_kernel_agentINS1_8__reduce11ReduceAgentIPN4cuda3std3__45tupleIJilEEESC_SB_lNS1_9__extrema9arg_max_fIilNS9_4lessIiEEEEEEJSC_SC_iSH_EEEvDpT0_:
[----:B------:R-:W-:Y:S01]  /*0000*/  LDC R1, c[0x0][0x37c] ;  /* 0x0000df00ff017b82 */ /* 0x000fe20000000800 */
[----:B------:R-:W0:Y:S02]  /*0010*/  LDCU UR8, c[0x0][0x390] ;  /* 0x00007200ff0877ac */ /* 0x000e240008000800 */
[----:B0-----:R-:W-:-:S13]  /*0020*/  ISETP.NE.AND P0, PT, RZ, UR8, PT ;  /* 0x00000008ff007c0c */ /* 0x001fda000bf05270 */
[----:B------:R-:W-:Y:S05]  /*0030*/  @!P0 EXIT ;  /* 0x000000000000894d */ /* 0x000fea0003800000 */
[----:B------:R-:W-:Y:S01]  /*0040*/  UISETP.GT.AND UP0, UPT, UR8, 0x4ff, UPT ;  /* 0x000004ff0800788c */ /* 0x000fe2000bf04270 */
[----:B------:R-:W-:Y:S01]  /*0050*/  BSSY.RECONVERGENT B0, `(.L_x_236) ;  /* 0x00005bf000007945 */ /* 0x000fe20003800200 */
[----:B------:R-:W0:Y:S07]  /*0060*/  LDCU.64 UR10, c[0x0][0x358] ;  /* 0x00006b00ff0a77ac */ /* 0x000e2e0008000a00 */
[----:B------:R-:W-:Y:S05]  /*0070*/  BRA.U UP0, `(.L_x_237) ;  /* 0x0000003100807547 */ /* 0x000fea000b800000 */
[----:B------:R-:W1:Y:S01]  /*0080*/  S2R R0, SR_TID.X ;  /* 0x0000000000007919 */ /* 0x000e620000002100 */
[----:B------:R-:W2:Y:S01]  /*0090*/  LDCU UR4, c[0x0][0x390] ;  /* 0x00007200ff0477ac */ /* 0x000ea20008000800 */
[----:B------:R-:W-:Y:S01]  /*00a0*/  BSSY.RECONVERGENT B1, `(.L_x_238) ;  /* 0x000000b000017945 */ /* 0x000fe20003800200 */
[----:B------:R-:W-:Y:S01]  /*00b0*/  IMAD.MOV.U32 R4, RZ, RZ, RZ ;  /* 0x000000ffff047224 */ /* 0x000fe200078e00ff */
[----:B------:R-:W-:Y:S02]  /*00c0*/  CS2R R2, SRZ ;  /* 0x0000000000027805 */ /* 0x000fe4000001ff00 */
[----:B-1----:R-:W-:Y:S01]  /*00d0*/  ISETP.GE.AND P0, PT, R0, UR8, PT ;  /* 0x0000000800007c0c */ /* 0x002fe2000bf06270 */
[----:B------:R-:W-:-:S12]  /*00e0*/  IMAD.MOV.U32 R5, RZ, RZ, R0 ;  /* 0x000000ffff057224 */ /* 0x000fd800078e0000 */
[----:B--2---:R-:W-:Y:S05]  /*00f0*/  @P0 BRA `(.L_x_239) ;  /* 0x0000000000140947 */ /* 0x004fea0003800000 */
[----:B------:R-:W1:Y:S02]  /*0100*/  LDC.64 R6, c[0x0][0x380] ;  /* 0x0000e000ff067b82 */ /* 0x000e640000000a00 */
[----:B-1----:R-:W-:-:S05]  /*0110*/  IMAD.WIDE.U32 R6, R0, 0x10, R6 ;  /* 0x0000001000067825 */ /* 0x002fca00078e0006 */
[----:B0-----:R1:W5:Y:S04]  /*0120*/  LDG.E.CONSTANT R4, desc[UR10][R6.64] ;  /* 0x0000000a06047981 */ /* 0x001368000c1e9900 */
[----:B------:R1:W5:Y:S01]  /*0130*/  LDG.E.64.CONSTANT R2, desc[UR10][R6.64+0x8] ;  /* 0x0000080a06027981 */ /* 0x000362000c1e9b00 */
[----:B------:R-:W-:-:S07]  /*0140*/  VIADD R5, R0, 0x100 ;  /* 0x0000010000057836 */ /* 0x000fce0000000000 */
.L_x_239:
[----:B0-----:R-:W-:Y:S05]  /*0150*/  BSYNC.RECONVERGENT B1 ;  /* 0x0000000000017941 */ /* 0x001fea0003800200 */
.L_x_238:
[----:B------:R-:W-:Y:S01]  /*0160*/  ISETP.GE.AND P0, PT, R5, UR8, PT ;  /* 0x0000000805007c0c */ /* 0x000fe2000bf06270 */
[----:B------:R-:W-:-:S12]  /*0170*/  BSSY.RECONVERGENT B1, `(.L_x_240) ;  /* 0x0000088000017945 */ /* 0x000fd80003800200 */
[----:B------:R-:W-:Y:S05]  /*0180*/  @P0 BRA `(.L_x_241) ;  /* 0x0000000800180947 */ /* 0x000fea0003800000 */
[----:B-1----:R-:W-:Y:S01]  /*0190*/  LOP3.LUT R6, RZ, R5, RZ, 0x33, !PT ;  /* 0x00000005ff067212 */ /* 0x002fe200078e33ff */
[----:B------:R-:W-:Y:S04]  /*01a0*/  BSSY.RECONVERGENT B2, `(.L_x_242) ;  /* 0x000002b000027945 */ /* 0x000fe80003800200 */
[----:B------:R-:W-:-:S05]  /*01b0*/  VIADD R12, R6, UR8 ;  /* 0x00000008060c7c36 */ /* 0x000fca0008000000 */
[----:B------:R-:W-:-:S04]  /*01c0*/  LOP3.LUT R6, R12, 0x300, RZ, 0xc0, !PT ;  /* 0x000003000c067812 */ /* 0x000fc800078ec0ff */
        /* <DEDUP_REMOVED lines=8> */
.L_x_246:
[----:B------:R-:W-:-:S05]  /*0250*/  IMAD.MOV.U32 R6, RZ, RZ, R11 ;  /* 0x000000ffff067224 */ /* 0x000fca00078e000b */
[----:B------:R-:W2:Y:S04]  /*0260*/  LDG.E.CONSTANT R14, desc[UR10][R6.64] ;  /* 0x0000000a060e7981 */ /* 0x000ea8000c1e9900 */
[----:B------:R-:W3:Y:S01]  /*0270*/  LDG.E.64.CONSTANT R8, desc[UR10][R6.64+0x8] ;  /* 0x0000080a06087981 */ /* 0x000ee2000c1e9b00 */
[----:B------:R-:W-:Y:S01]  /*0280*/  VIADD R10, R10, 0x1 ;  /* 0x000000010a0a7836 */ /* 0x000fe20000000000 */
[----:B------:R-:W-:Y:S01]  /*0290*/  BSSY.RECONVERGENT B3, `(.L_x_244) ;  /* 0x0000018000037945 */ /* 0x000fe20003800200 */
[----:B-----5:R-:W-:Y:S01]  /*02a0*/  IMAD.MOV.U32 R17, RZ, RZ, R3 ;  /* 0x000000ffff117224 */ /* 0x020fe200078e0003 */
[----:B------:R-:W-:Y:S01]  /*02b0*/  IADD3 R11, P3, PT, R6, 0x1000, RZ ;  /* 0x00001000060b7810 */ /* 0x000fe20007f7e0ff */
[----:B------:R-:W-:Y:S01]  /*02c0*/  IMAD.MOV.U32 R15, RZ, RZ, R2 ;  /* 0x000000ffff0f7224 */ /* 0x000fe200078e0002 */
[----:B------:R-:W-:Y:S01]  /*02d0*/  ISETP.NE.AND P2, PT, R10, RZ, PT ;  /* 0x000000ff0a00720c */ /* 0x000fe20003f45270 */
[----:B------:R-:W-:Y:S01]  /*02e0*/  IMAD.MOV.U32 R13, RZ, RZ, R4 ;  /* 0x000000ffff0d7224 */ /* 0x000fe200078e0004 */
[----:B--2---:R-:W-:Y:S01]  /*02f0*/  ISETP.GE.AND P0, PT, R4, R14, PT ;  /* 0x0000000e0400720c */ /* 0x004fe20003f06270 */
[----:B------:R-:W-:-:S02]  /*0300*/  IMAD.MOV.U32 R4, RZ, RZ, R14 ;  /* 0x000000ffff047224 */ /* 0x000fc400078e000e */
[----:B---3--:R-:W-:Y:S02]  /*0310*/  IMAD.MOV.U32 R2, RZ, RZ, R8 ;  /* 0x000000ffff027224 */ /* 0x008fe400078e0008 */
[----:B------:R-:W-:-:S08]  /*0320*/  IMAD.MOV.U32 R3, RZ, RZ, R9 ;  /* 0x000000ffff037224 */ /* 0x000fd000078e0009 */
[----:B------:R-:W-:Y:S05]  /*0330*/  @!P0 BRA `(.L_x_245) ;  /* 0x0000000000348947 */ /* 0x000fea0003800000 */
[----:B------:R-:W-:Y:S01]  /*0340*/  ISETP.GE.AND P4, PT, R14, R13, PT ;  /* 0x0000000d0e00720c */ /* 0x000fe20003f86270 */
[----:B------:R-:W-:Y:S02]  /*0350*/  IMAD.MOV.U32 R4, RZ, RZ, R13 ;  /* 0x000000ffff047224 */ /* 0x000fe400078e000d */
[----:B------:R-:W-:Y:S02]  /*0360*/  IMAD.MOV.U32 R2, RZ, RZ, R15 ;  /* 0x000000ffff027224 */ /* 0x000fe400078e000f */
[----:B------:R-:W-:-:S08]  /*0370*/  IMAD.MOV.U32 R3, RZ, RZ, R17 ;  /* 0x000000ffff037224 */ /* 0x000fd000078e0011 */
[CC--:B------:R-:W-:Y:S02]  /*0380*/  @P4 ISETP.LT.U32.AND P1, PT, R15.reuse, R8.reuse, PT ;  /* 0x000000080f00420c */ /* 0x0c0fe40003f21070 */
[-C--:B------:R-:W-:Y:S02]  /*0390*/  @P4 ISETP.GE.U32.AND P0, PT, R15, R8.reuse, PT ;  /* 0x000000080f00420c */ /* 0x080fe40003f06070 */
[CC--:B------:R-:W-:Y:S02]  /*03a0*/  @P4 ISETP.LT.AND.EX P1, PT, R17.reuse, R9.reuse, PT, P1 ;  /* 0x000000091100420c */ /* 0x0c0fe40003f21310 */
[-C--:B------:R-:W-:Y:S02]  /*03b0*/  @P4 ISETP.GE.AND.EX P0, PT, R17, R9.reuse, PT, P0 ;  /* 0x000000091100420c */ /* 0x080fe40003f06300 */
[----:B------:R-:W-:Y:S02]  /*03c0*/  @P4 SEL R8, R15, R8, P1 ;  /* 0x000000080f084207 */ /* 0x000fe40000800000 */
[----:B------:R-:W-:-:S02]  /*03d0*/  @P4 SEL R9, R17, R9, P1 ;  /* 0x0000000911094207 */ /* 0x000fc40000800000 */
[----:B------:R-:W-:Y:S01]  /*03e0*/  @P4 SEL R4, R13, R14, !P0 ;  /* 0x0000000e0d044207 */ /* 0x000fe20004000000 */
[----:B------:R-:W-:Y:S02]  /*03f0*/  @P4 IMAD.MOV.U32 R2, RZ, RZ, R8 ;  /* 0x000000ffff024224 */ /* 0x000fe400078e0008 */
[----:B------:R-:W-:-:S07]  /*0400*/  @P4 IMAD.MOV.U32 R3, RZ, RZ, R9 ;  /* 0x000000ffff034224 */ /* 0x000fce00078e0009 */
.L_x_245:
[----:B------:R-:W-:Y:S05]  /*0410*/  BSYNC.RECONVERGENT B3 ;  /* 0x0000000000037941 */ /* 0x000fea0003800200 */
.L_x_244:
[----:B------:R-:W-:Y:S02]  /*0420*/  IMAD.X R7, RZ, RZ, R7, P3 ;  /* 0x000000ffff077224 */ /* 0x000fe400018e0607 */
[----:B------:R-:W-:Y:S01]  /*0430*/  VIADD R5, R5, 0x100 ;  /* 0x0000010005057836 */ /* 0x000fe20000000000 */
[----:B------:R-:W-:Y:S06]  /*0440*/  @P2 BRA `(.L_x_246) ;  /* 0xfffffffc00802947 */ /* 0x000fec000383ffff */
.L_x_243:
[----:B------:R-:W-:Y:S05]  /*0450*/  BSYNC.RECONVERGENT B2 ;  /* 0x0000000000027941 */ /* 0x000fea0003800200 */
.L_x_242:
[----:B------:R-:W0:Y:S01]  /*0460*/  LDC.64 R8, c[0x0][0x380] ;  /* 0x0000e000ff087b82 */ /* 0x000e220000000a00 */
[----:B------:R-:W-:-:S13]  /*0470*/  ISETP.GE.U32.AND P0, PT, R12, 0x300, PT ;  /* 0x000003000c00780c */ /* 0x000fda0003f06070 */
[----:B------:R-:W-:Y:S05]  /*0480*/  @!P0 BRA `(.L_x_241) ;  /* 0x0000000400588947 */ /* 0x000fea0003800000 */
.L_x_255:
[----:B0-----:R-:W-:-:S05]  /*0490*/  IMAD.WIDE R18, R5, 0x10, R8 ;  /* 0x0000001005127825 */ /* 0x001fca00078e0208 */
[----:B------:R-:W2:Y:S04]  /*04a0*/  LDG.E.CONSTANT R21, desc[UR10][R18.64] ;  /* 0x0000000a12157981 */ /* 0x000ea8000c1e9900 */
[----:B------:R-:W3:Y:S04]  /*04b0*/  LDG.E.64.CONSTANT R14, desc[UR10][R18.64+0x8] ;  /* 0x0000080a120e7981 */ /* 0x000ee8000c1e9b00 */
[----:B-----5:R0:W5:Y:S04]  /*04c0*/  LDG.E.CONSTANT R27, desc[UR10][R18.64+0x1000] ;  /* 0x0010000a121b7981 */ /* 0x020168000c1e9900 */
[----:B------:R0:W5:Y:S04]  /*04d0*/  LDG.E.CONSTANT R16, desc[UR10][R18.64+0x2000] ;  /* 0x0020000a12107981 */ /* 0x000168000c1e9900 */
[----:B------:R0:W5:Y:S04]  /*04e0*/  LDG.E.CONSTANT R17, desc[UR10][R18.64+0x3000] ;  /* 0x0030000a12117981 */ /* 0x000168000c1e9900 */
[----:B------:R0:W5:Y:S04]  /*04f0*/  LDG.E.64.CONSTANT R12, desc[UR10][R18.64+0x1008] ;  /* 0x0010080a120c7981 */ /* 0x000168000c1e9b00 */
[----:B------:R0:W5:Y:S04]  /*0500*/  LDG.E.64.CONSTANT R6, desc[UR10][R18.64+0x2008] ;  /* 0x0020080a12067981 */ /* 0x000168000c1e9b00 */
[----:B------:R0:W5:Y:S01]  /*0510*/  LDG.E.64.CONSTANT R10, desc[UR10][R18.64+0x3008] ;  /* 0x0030080a120a7981 */ /* 0x000162000c1e9b00 */
[----:B------:R-:W-:Y:S01]  /*0520*/  BSSY.RECONVERGENT B2, `(.L_x_247) ;  /* 0x0000011000027945 */ /* 0x000fe20003800200 */
[----:B--2---:R-:W-:Y:S01]  /*0530*/  ISETP.GE.AND P0, PT, R4, R21, PT ;  /* 0x000000150400720c */ /* 0x004fe20003f06270 */
[----:B------:R-:W-:-:S02]  /*0540*/  IMAD.MOV.U32 R20, RZ, RZ, R21 ;  /* 0x000000ffff147224 */ /* 0x000fc400078e0015 */
[----:B---3--:R-:W-:Y:S02]  /*0550*/  IMAD.MOV.U32 R23, RZ, RZ, R14 ;  /* 0x000000ffff177224 */ /* 0x008fe400078e000e */
[----:B------:R-:W-:-:S08]  /*0560*/  IMAD.MOV.U32 R25, RZ, RZ, R15 ;  /* 0x000000ffff197224 */ /* 0x000fd000078e000f */
[----:B0-----:R-:W-:Y:S05]  /*0570*/  @!P0 BRA `(.L_x_248) ;  /* 0x00000000002c8947 */ /* 0x001fea0003800000 */
[----:B------:R-:W-:Y:S01]  /*0580*/  ISETP.GE.AND P2, PT, R21, R4, PT ;  /* 0x000000041500720c */ /* 0x000fe20003f46270 */
[----:B------:R-:W-:Y:S02]  /*0590*/  IMAD.MOV.U32 R23, RZ, RZ, R2 ;  /* 0x000000ffff177224 */ /* 0x000fe400078e0002 */
[----:B------:R-:W-:Y:S02]  /*05a0*/  IMAD.MOV.U32 R25, RZ, RZ, R3 ;  /* 0x000000ffff197224 */ /* 0x000fe400078e0003 */
[----:B------:R-:W-:-:S08]  /*05b0*/  IMAD.MOV.U32 R20, RZ, RZ, R4 ;  /* 0x000000ffff147224 */ /* 0x000fd000078e0004 */
[CC--:B------:R-:W-:Y:S02]  /*05c0*/  @P2 ISETP.GE.U32.AND P0, PT, R2.reuse, R14.reuse, PT ;  /* 0x0000000e0200220c */ /* 0x0c0fe40003f06070 */
[-C--:B------:R-:W-:Y:S02]  /*05d0*/  @P2 ISETP.LT.U32.AND P1, PT, R2, R14.reuse, PT ;  /* 0x0000000e0200220c */ /* 0x080fe40003f21070 */
[CC--:B------:R-:W-:Y:S02]  /*05e0*/  @P2 ISETP.GE.AND.EX P0, PT, R3.reuse, R15.reuse, PT, P0 ;  /* 0x0000000f0300220c */ /* 0x0c0fe40003f06300 */
[----:B------:R-:W-:Y:S02]  /*05f0*/  @P2 ISETP.LT.AND.EX P1, PT, R3, R15, PT, P1 ;  /* 0x0000000f0300220c */ /* 0x000fe40003f21310 */
[----:B------:R-:W-:Y:S02]  /*0600*/  @P2 SEL R20, R4, R21, !P0 ;  /* 0x0000001504142207 */ /* 0x000fe40004000000 */
[----:B------:R-:W-:-:S02]  /*0610*/  @P2 SEL R23, R2, R14, P1 ;  /* 0x0000000e02172207 */ /* 0x000fc40000800000 */
[----:B------:R-:W-:-:S07]  /*0620*/  @P2 SEL R25, R3, R15, P1 ;  /* 0x0000000f03192207 */ /* 0x000fce0000800000 */
.L_x_248:
[----:B------:R-:W-:Y:S05]  /*0630*/  BSYNC.RECONVERGENT B2 ;  /* 0x0000000000027941 */ /* 0x000fea0003800200 */
.L_x_247:
[----:B-----5:R-:W-:Y:S01]  /*0640*/  ISETP.GE.AND P0, PT, R20, R27, PT ;  /* 0x0000001b1400720c */ /* 0x020fe20003f06270 */
[----:B------:R-:W-:Y:S01]  /*0650*/  BSSY.RECONVERGENT B2, `(.L_x_249) ;  /* 0x0000010000027945 */ /* 0x000fe20003800200 */
[----:B------:R-:W-:Y:S02]  /*0660*/  IMAD.MOV.U32 R3, RZ, RZ, R27 ;  /* 0x000000ffff037224 */ /* 0x000fe400078e001b */
[----:B------:R-:W-:Y:S02]  /*0670*/  IMAD.MOV.U32 R19, RZ, RZ, R12 ;  /* 0x000000ffff137224 */ /* 0x000fe400078e000c */
[----:B------:R-:W-:-:S07]  /*0680*/  IMAD.MOV.U32 R21, RZ, RZ, R13 ;  /* 0x000000ffff157224 */ /* 0x000fce00078e000d */
[----:B------:R-:W-:Y:S05]  /*0690*/  @!P0 BRA `(.L_x_250) ;  /* 0x00000000002c8947 */ /* 0x000fea0003800000 */
        /* <DEDUP_REMOVED lines=11> */
.L_x_250:
[----:B------:R-:W-:Y:S05]  /*0750*/  BSYNC.RECONVERGENT B2 ;  /* 0x0000000000027941 */ /* 0x000fea0003800200 */
.L_x_249:
[----:B------:R-:W-:Y:S01]  /*0760*/  ISETP.GE.AND P0, PT, R3, R16, PT ;  /* 0x000000100300720c */ /* 0x000fe20003f06270 */
        /* <DEDUP_REMOVED lines=10> */
[----:B------:R-:W-:Y:S02]  /*0810*/  @P2 ISETP.LT.U32.AND P1, PT, R19, R6, PT ;  /* 0x000000061300220c */ /* 0x000fe40003f21070 */
[CC--:B------:R-:W-:Y:S02]  /*0820*/  @P2 ISETP.GE.AND.EX P0, PT, R21.reuse, R7.reuse, PT, P0 ;  /* 0x000000071500220c */ /* 0x0c0fe40003f06300 */
[----:B------:R-:W-:Y:S02]  /*0830*/  @P2 ISETP.LT.AND.EX P1, PT, R21, R7, PT, P1 ;  /* 0x000000071500220c */ /* 0x000fe40003f21310 */
[----:B------:R-:W-:Y:S02]  /*0840*/  @P2 SEL R12, R3, R16, !P0 ;  /* 0x00000010030c2207 */ /* 0x000fe40004000000 */
[----:B------:R-:W-:-:S02]  /*0850*/  @P2 SEL R13, R19, R6, P1 ;  /* 0x00000006130d2207 */ /* 0x000fc40000800000 */
[----:B------:R-:W-:-:S07]  /*0860*/  @P2 SEL R15, R21, R7, P1 ;  /* 0x00000007150f2207 */ /* 0x000fce0000800000 */
.L_x_252:
[----:B------:R-:W-:Y:S05]  /*0870*/  BSYNC.RECONVERGENT B2 ;  /* 0x0000000000027941 */ /* 0x000fea0003800200 */
.L_x_251:
        /* <DEDUP_REMOVED lines=19> */
.L_x_254:
[----:B------:R-:W-:Y:S05]  /*09b0*/  BSYNC.RECONVERGENT B2 ;  /* 0x0000000000027941 */ /* 0x000fea0003800200 */
.L_x_253:
[----:B------:R-:W-:-:S05]  /*09c0*/  VIADD R5, R5, 0x400 ;  /* 0x0000040005057836 */ /* 0x000fca0000000000 */
[----:B------:R-:W-:-:S13]  /*09d0*/  ISETP.GE.AND P0, PT, R5, UR4, PT ;  /* 0x0000000405007c0c */ /* 0x000fda000bf06270 */
[----:B------:R-:W-:Y:S05]  /*09e0*/  @!P0 BRA `(.L_x_255) ;  /* 0xfffffff800a88947 */ /* 0x000fea000383ffff */
.L_x_241:
[----:B------:R-:W-:Y:S05]  /*09f0*/  BSYNC.RECONVERGENT B1 ;  /* 0x0000000000017941 */ /* 0x000fea0003800200 */
.L_x_240:
[----:B------:R-:W2:Y:S02]  /*0a00*/  LDCU UR6, c[0x0][0x390] ;  /* 0x00007200ff0677ac */ /* 0x000ea40008000800 */
[----:B--2---:R-:W-:-:S09]  /*0a10*/  UISETP.GE.AND UP0, UPT, UR6, 0x100, UPT ;  /* 0x000001000600788c */ /* 0x004fd2000bf06270 */
[----:B------:R-:W-:Y:S05]  /*0a20*/  BRA.U !UP0, `(.L_x_256) ;  /* 0x00000011088c7547 */ /* 0x000fea000b800000 */
[----:B0-----:R-:W0:Y:S01]  /*0a30*/  S2R R8, SR_LANEID ;  /* 0x0000000000087919 */ /* 0x001e220000000000 */
[----:B------:R-:W-:Y:S01]  /*0a40*/  BSSY.RECONVERGENT B1, `(.L_x_257) ;  /* 0x000001b000017945 */ /* 0x000fe20003800200 */
[----:B-1---5:R-:W-:Y:S01]  /*0a50*/  IMAD.MOV.U32 R6, RZ, RZ, R2 ;  /* 0x000000ffff067224 */ /* 0x022fe200078e0002 */
[----:B------:R1:W2:Y:S01]  /*0a60*/  SHFL.DOWN PT, R9, R4, 0x1, 0x1f ;  /* 0x08201f0004097f89 */ /* 0x0002a200000e0000 */
[----:B------:R-:W-:Y:S02]  /*0a70*/  IMAD.MOV.U32 R7, RZ, RZ, R3 ;  /* 0x000000ffff077224 */ /* 0x000fe400078e0003 */
[----:B------:R-:W-:Y:S01]  /*0a80*/  IMAD.MOV.U32 R5, RZ, RZ, R4 ;  /* 0x000000ffff057224 */ /* 0x000fe200078e0004 */
[----:B------:R1:W3:Y:S04]  /*0a90*/  SHFL.DOWN PT, R11, R2, 0x1, 0x1f ;  /* 0x08201f00020b7f89 */ /* 0x0002e800000e0000 */
[----:B------:R1:W4:Y:S01]  /*0aa0*/  SHFL.DOWN PT, R13, R3, 0x1, 0x1f ;  /* 0x08201f00030d7f89 */ /* 0x00032200000e0000 */
[----:B0-----:R-:W-:-:S02]  /*0ab0*/  ISETP.GT.AND P0, PT, R8, 0x1e, PT ;  /* 0x0000001e0800780c */ /* 0x001fc40003f04270 */
[C---:B------:R-:W-:Y:S02]  /*0ac0*/  ISETP.GT.AND P1, PT, R8.reuse, 0x1d, PT ;  /* 0x0000001d0800780c */ /* 0x040fe40003f24270 */
[----:B------:R-:W-:-:S09]  /*0ad0*/  ISETP.GT.AND P3, PT, R8, 0x1b, PT ;  /* 0x0000001b0800780c */ /* 0x000fd20003f64270 */
[----:B-1234-:R-:W-:Y:S05]  /*0ae0*/  @P0 BRA `(.L_x_258) ;  /* 0x0000000000400947 */ /* 0x01efea0003800000 */
[----:B------:R-:W-:Y:S01]  /*0af0*/  ISETP.GE.AND P0, PT, R4, R9, PT ;  /* 0x000000090400720c */ /* 0x000fe20003f06270 */
[----:B------:R-:W-:Y:S02]  /*0b00*/  IMAD.MOV.U32 R6, RZ, RZ, R11 ;  /* 0x000000ffff067224 */ /* 0x000fe400078e000b */
[----:B------:R-:W-:Y:S02]  /*0b10*/  IMAD.MOV.U32 R7, RZ, RZ, R13 ;  /* 0x000000ffff077224 */ /* 0x000fe400078e000d */
[----:B------:R-:W-:-:S08]  /*0b20*/  IMAD.MOV.U32 R5, RZ, RZ, R9 ;  /* 0x000000ffff057224 */ /* 0x000fd000078e0009 */
        /* <DEDUP_REMOVED lines=12> */
.L_x_258:
[----:B------:R-:W-:Y:S05]  /*0bf0*/  BSYNC.RECONVERGENT B1 ;  /* 0x0000000000017941 */ /* 0x000fea0003800200 */
.L_x_257:
[----:B------:R0:W1:Y:S01]  /*0c00*/  SHFL.DOWN PT, R10, R5, 0x2, 0x1f ;  /* 0x08401f00050a7f89 */ /* 0x00006200000e0000 */
[----:B------:R-:W-:Y:S01]  /*0c10*/  BSSY.RECONVERGENT B1, `(.L_x_259) ;  /* 0x000001a000017945 */ /* 0x000fe20003800200 */
[C---:B------:R-:W-:Y:S01]  /*0c20*/  ISETP.GT.AND P5, PT, R8.reuse, 0x17, PT ;  /* 0x000000170800780c */ /* 0x040fe20003fa4270 */
[----:B------:R-:W-:Y:S01]  /*0c30*/  IMAD.MOV.U32 R4, RZ, RZ, R6 ;  /* 0x000000ffff047224 */ /* 0x000fe200078e0006 */
[----:B------:R0:W2:Y:S01]  /*0c40*/  SHFL.DOWN PT, R3, R6, 0x2, 0x1f ;  /* 0x08401f0006037f89 */ /* 0x0000a200000e0000 */
[C---:B------:R-:W-:Y:S01]  /*0c50*/  ISETP.GT.AND P4, PT, R8.reuse, 0xf, PT ;  /* 0x0000000f0800780c */ /* 0x040fe20003f84270 */
[----:B------:R-:W-:Y:S01]  /*0c60*/  IMAD.MOV.U32 R2, RZ, RZ, R5 ;  /* 0x000000ffff027224 */ /* 0x000fe200078e0005 */
[----:B------:R-:W-:Y:S01]  /*0c70*/  ISETP.NE.AND P2, PT, R8, RZ, PT ;  /* 0x000000ff0800720c */ /* 0x000fe20003f45270 */
[----:B------:R0:W3:Y:S01]  /*0c80*/  SHFL.DOWN PT, R12, R7, 0x2, 0x1f ;  /* 0x08401f00070c7f89 */ /* 0x0000e200000e0000 */
[----:B------:R-:W-:Y:S01]  /*0c90*/  IMAD.MOV.U32 R8, RZ, RZ, R7 ;  /* 0x000000ffff087224 */ /* 0x000fe200078e0007 */
[----:B------:R-:W-:Y:S10]  /*0ca0*/  @P1 BRA `(.L_x_260) ;  /* 0x0000000000401947 */ /* 0x000ff40003800000 */
[----:B-1----:R-:W-:Y:S01]  /*0cb0*/  ISETP.GE.AND P0, PT, R5, R10, PT ;  /* 0x0000000a0500720c */ /* 0x002fe20003f06270 */
[----:B--2---:R-:W-:Y:S02]  /*0cc0*/  IMAD.MOV.U32 R4, RZ, RZ, R3 ;  /* 0x000000ffff047224 */ /* 0x004fe400078e0003 */
[----:B---3--:R-:W-:Y:S02]  /*0cd0*/  IMAD.MOV.U32 R8, RZ, RZ, R12 ;  /* 0x000000ffff087224 */ /* 0x008fe400078e000c */
[----:B------:R-:W-:-:S08]  /*0ce0*/  IMAD.MOV.U32 R2, RZ, RZ, R10 ;  /* 0x000000ffff027224 */ /* 0x000fd000078e000a */
[----:B------:R-:W-:Y:S05]  /*0cf0*/  @!P0 BRA `(.L_x_260) ;  /* 0x00000000002c8947 */ /* 0x000fea0003800000 */
[----:B------:R-:W-:Y:S01]  /*0d00*/  ISETP.GE.AND P6, PT, R10, R5, PT ;  /* 0x000000050a00720c */ /* 0x000fe20003fc6270 */
[----:B------:R-:W-:Y:S02]  /*0d10*/  IMAD.MOV.U32 R4, RZ, RZ, R6 ;  /* 0x000000ffff047224 */ /* 0x000fe400078e0006 */
[----:B------:R-:W-:Y:S02]  /*0d20*/  IMAD.MOV.U32 R8, RZ, RZ, R7 ;  /* 0x000000ffff087224 */ /* 0x000fe400078e0007 */
[----:B------:R-:W-:-:S08]  /*0d30*/  IMAD.MOV.U32 R2, RZ, RZ, R5 ;  /* 0x000000ffff027224 */ /* 0x000fd000078e0005 */
[CC--:B------:R-:W-:Y:S02]  /*0d40*/  @P6 ISETP.GE.U32.AND P1, PT, R6.reuse, R3.reuse, PT ;  /* 0x000000030600620c */ /* 0x0c0fe40003f26070 */
[CC--:B------:R-:W-:Y:S02]  /*0d50*/  @P6 ISETP.LT.U32.AND P0, PT, R6.reuse, R3.reuse, PT ;  /* 0x000000030600620c */ /* 0x0c0fe40003f01070 */
[CC--:B------:R-:W-:Y:S02]  /*0d60*/  @P6 ISETP.GE.AND.EX P1, PT, R7.reuse, R12.reuse, PT, P1 ;  /* 0x0000000c0700620c */ /* 0x0c0fe40003f26310 */
[----:B------:R-:W-:Y:S02]  /*0d70*/  @P6 ISETP.LT.AND.EX P0, PT, R7, R12, PT, P0 ;  /* 0x0000000c0700620c */ /* 0x000fe40003f01300 */
[----:B------:R-:W-:Y:S02]  /*0d80*/  @P6 SEL R2, R5, R10, !P1 ;  /* 0x0000000a05026207 */ /* 0x000fe40004800000 */
[----:B------:R-:W-:-:S02]  /*0d90*/  @P6 SEL R4, R6, R3, P0 ;  /* 0x0000000306046207 */ /* 0x000fc40000000000 */
[----:B------:R-:W-:-:S07]  /*0da0*/  @P6 SEL R8, R7, R12, P0 ;  /* 0x0000000c07086207 */ /* 0x000fce0000000000 */
.L_x_260:
[----:B------:R-:W-:Y:S05]  /*0db0*/  BSYNC.RECONVERGENT B1 ;  /* 0x0000000000017941 */ /* 0x000fea0003800200 */
.L_x_259:
[----:B0-----:R0:W4:Y:S01]  /*0dc0*/  SHFL.DOWN PT, R5, R2, 0x4, 0x1f ;  /* 0x08801f0002057f89 */ /* 0x00112200000e0000 */
[----:B------:R-:W-:Y:S01]  /*0dd0*/  BSSY.RECONVERGENT B1, `(.L_x_261) ;  /* 0x0000017000017945 */ /* 0x000fe20003800200 */
[----:B------:R-:W-:Y:S02]  /*0de0*/  IMAD.MOV.U32 R6, RZ, RZ, R4 ;  /* 0x000000ffff067224 */ /* 0x000fe400078e0004 */
[----:B------:R0:W0:Y:S01]  /*0df0*/  SHFL.DOWN PT, R9, R4, 0x4, 0x1f ;  /* 0x08801f0004097f89 */ /* 0x00002200000e0000 */
[----:B------:R-:W-:Y:S02]  /*0e00*/  IMAD.MOV.U32 R7, RZ, RZ, R8 ;  /* 0x000000ffff077224 */ /* 0x000fe400078e0008 */
[----:B--2---:R-:W-:Y:S01]  /*0e10*/  IMAD.MOV.U32 R3, RZ, RZ, R2 ;  /* 0x000000ffff037224 */ /* 0x004fe200078e0002 */
[----:B------:R2:W0:Y:S01]  /*0e20*/  SHFL.DOWN PT, R11, R8, 0x4, 0x1f ;  /* 0x08801f00080b7f89 */ /* 0x00042200000e0000 */
[----:B------:R-:W-:Y:S05]  /*0e30*/  @P3 BRA `(.L_x_262) ;  /* 0x0000000000403947 */ /* 0x000fea0003800000 */
[----:B----4-:R-:W-:Y:S01]  /*0e40*/  ISETP.GE.AND P0, PT, R2, R5, PT ;  /* 0x000000050200720c */ /* 0x010fe20003f06270 */
[----:B0-----:R-:W-:Y:S02]  /*0e50*/  IMAD.MOV.U32 R6, RZ, RZ, R9 ;  /* 0x000000ffff067224 */ /* 0x001fe400078e0009 */
        /* <DEDUP_REMOVED lines=14> */
.L_x_262:
[----:B------:R-:W-:Y:S05]  /*0f40*/  BSYNC.RECONVERGENT B1 ;  /* 0x0000000000017941 */ /* 0x000fea0003800200 */
.L_x_261:
[----:B--2---:R2:W2:Y:S01]  /*0f50*/  SHFL.DOWN PT, R8, R3, 0x8, 0x1f ;  /* 0x09001f0003087f89 */ /* 0x0044a200000e0000 */
[----:B------:R-:W-:Y:S01]  /*0f60*/  BSSY.RECONVERGENT B1, `(.L_x_263) ;  /* 0x0000017000017945 */ /* 0x000fe20003800200 */
[----:B0-----:R-:W-:Y:S02]  /*0f70*/  IMAD.MOV.U32 R4, RZ, RZ, R6 ;  /* 0x000000ffff047224 */ /* 0x001fe400078e0006 */
[----:B------:R0:W0:Y:S01]  /*0f80*/  SHFL.DOWN PT, R9, R6, 0x8, 0x1f ;  /* 0x09001f0006097f89 */ /* 0x00002200000e0000 */
[----:B----4-:R-:W-:Y:S02]  /*0f90*/  IMAD.MOV.U32 R5, RZ, RZ, R7 ;  /* 0x000000ffff057224 */ /* 0x010fe400078e0007 */
[----:B------:R-:W-:Y:S01]  /*0fa0*/  IMAD.MOV.U32 R2, RZ, RZ, R3 ;  /* 0x000000ffff027224 */ /* 0x000fe200078e0003 */
[----:B-1----:R1:W4:Y:S01]  /*0fb0*/  SHFL.DOWN PT, R10, R7, 0x8, 0x1f ;  /* 0x09001f00070a7f89 */ /* 0x00232200000e0000 */
[----:B------:R-:W-:Y:S05]  /*0fc0*/  @P5 BRA `(.L_x_264) ;  /* 0x0000000000405947 */ /* 0x000fea0003800000 */
[----:B--2---:R-:W-:Y:S01]  /*0fd0*/  ISETP.GE.AND P0, PT, R3, R8, PT ;  /* 0x000000080300720c */ /* 0x004fe20003f06270 */
[----:B0-----:R-:W-:Y:S02]  /*0fe0*/  IMAD.MOV.U32 R4, RZ, RZ, R9 ;  /* 0x000000ffff047224 */ /* 0x001fe400078e0009 */
[----:B----4-:R-:W-:Y:S02]  /*0ff0*/  IMAD.MOV.U32 R5, RZ, RZ, R10 ;  /* 0x000000ffff057224 */ /* 0x010fe400078e000a */
        /* <DEDUP_REMOVED lines=13> */
.L_x_264:
[----:B------:R-:W-:Y:S05]  /*10d0*/  BSYNC.RECONVERGENT B1 ;  /* 0x0000000000017941 */ /* 0x000fea0003800200 */
.L_x_263:
[----:B--2---:R2:W2:Y:S01]  /*10e0*/  SHFL.DOWN PT, R3, R2, 0x10, 0x1f ;  /* 0x0a001f0002037f89 */ /* 0x0044a200000e0000 */
[----:B------:R-:W-:Y:S01]  /*10f0*/  BSSY.RECONVERGENT B1, `(.L_x_265) ;  /* 0x0000017000017945 */ /* 0x000fe20003800200 */
[----:B-1----:R-:W-:Y:S02]  /*1100*/  IMAD.MOV.U32 R7, RZ, RZ, R4 ;  /* 0x000000ffff077224 */ /* 0x002fe400078e0004 */
[----:B0-----:R0:W1:Y:S01]  /*1110*/  SHFL.DOWN PT, R9, R4, 0x10, 0x1f ;  /* 0x0a001f0004097f89 */ /* 0x00106200000e0000 */
[----:B------:R-:W-:Y:S02]  /*1120*/  IMAD.MOV.U32 R6, RZ, RZ, R5 ;  /* 0x000000ffff067224 */ /* 0x000fe400078e0005 */
[----:B------:R-:W-:Y:S01]  /*1130*/  IMAD.MOV.U32 R8, RZ, RZ, R2 ;  /* 0x000000ffff087224 */ /* 0x000fe200078e0002 */
[----:B----4-:R0:W4:Y:S01]  /*1140*/  SHFL.DOWN PT, R10, R5, 0x10, 0x1f ;  /* 0x0a001f00050a7f89 */ /* 0x01012200000e0000 */
[----:B------:R-:W-:Y:S05]  /*1150*/  @P4 BRA `(.L_x_266) ;  /* 0x0000000000404947 */ /* 0x000fea0003800000 */
[----:B--2---:R-:W-:Y:S01]  /*1160*/  ISETP.GE.AND P0, PT, R2, R3, PT ;  /* 0x000000030200720c */ /* 0x004fe20003f06270 */
[----:B-1----:R-:W-:Y:S02]  /*1170*/  IMAD.MOV.U32 R7, RZ, RZ, R9 ;  /* 0x000000ffff077224 */ /* 0x002fe400078e0009 */
        /* <DEDUP_REMOVED lines=14> */
.L_x_266:
[----:B------:R-:W-:Y:S05]  /*1260*/  BSYNC.RECONVERGENT B1 ;  /* 0x0000000000017941 */ /* 0x000fea0003800200 */
.L_x_265:
[----:B------:R-:W-:Y:S04]  /*1270*/  BSSY.RECONVERGENT B1, `(.L_x_267) ;  /* 0x000000c000017945 */ /* 0x000fe80003800200 */
[----:B------:R-:W-:Y:S05]  /*1280*/  @P2 BRA `(.L_x_268) ;  /* 0x0000000000282947 */ /* 0x000fea0003800000 */
[----:B0-----:R-:W0:Y:S01]  /*1290*/  S2R R4, SR_CgaCtaId ;  /* 0x0000000000047919 */ /* 0x001e220000008800 */
[----:B--2---:R-:W-:Y:S02]  /*12a0*/  MOV R3, 0x400 ;  /* 0x0000040000037802 */ /* 0x004fe40000000f00 */
[----:B------:R-:W-:-:S04]  /*12b0*/  SHF.R.U32.HI R2, RZ, 0x1, R0 ;  /* 0x00000001ff027819 */ /* 0x000fc80000011600 */
[----:B------:R-:W-:Y:S02]  /*12c0*/  LOP3.LUT R2, R2, 0x1f0, RZ, 0xc0, !PT ;  /* 0x000001f002027812 */ /* 0x000fe400078ec0ff */
[----:B0-----:R-:W-:-:S05]  /*12d0*/  LEA R3, R4, R3, 0x18 ;  /* 0x0000000304037211 */ /* 0x001fca00078ec0ff */
[----:B------:R-:W-:Y:S02]  /*12e0*/  IMAD.IADD R5, R2, 0x1, R3 ;  /* 0x0000000102057824 */ /* 0x000fe400078e0203 */
[----:B------:R-:W-:Y:S02]  /*12f0*/  IMAD.MOV.U32 R2, RZ, RZ, R7 ;  /* 0x000000ffff027224 */ /* 0x000fe400078e0007 */
[----:B------:R-:W-:Y:S01]  /*1300*/  IMAD.MOV.U32 R3, RZ, RZ, R6 ;  /* 0x000000ffff037224 */ /* 0x000fe200078e0006 */
[----:B------:R0:W-:Y:S04]  /*1310*/  STS [R5+0x8], R8 ;  /* 0x0000080805007388 */ /* 0x0001e80000000800 */
[----:B------:R0:W-:Y:S02]  /*1320*/  STS.64 [R5+0x10], R2 ;  /* 0x0000100205007388 */ /* 0x0001e40000000a00 */
.L_x_268:
[----:B------:R-:W-:Y:S05]  /*1330*/  BSYNC.RECONVERGENT B1 ;  /* 0x0000000000017941 */ /* 0x000fea0003800200 */
.L_x_267:
[----:B------:R-:W-:Y:S01]  /*1340*/  BAR.SYNC.DEFER_BLOCKING 0x0 ;  /* 0x0000000000007b1d */ /* 0x000fe20000010000 */
[----:B------:R-:W-:-:S13]  /*1350*/  ISETP.NE.AND P1, PT, R0, RZ, PT ;  /* 0x000000ff0000720c */ /* 0x000fda0003f25270 */
[----:B------:R-:W-:Y:S05]  /*1360*/  @P1 BRA `(.L_x_269) ;  /* 0x0000004800341947 */ /* 0x000fea0003800000 */
[----:B0-2---:R-:W0:Y:S01]  /*1370*/  S2R R3, SR_CgaCtaId ;  /* 0x0000000000037919 */ /* 0x005e220000008800 */
[----:B------:R-:W-:Y:S01]  /*1380*/  MOV R0, 0x400 ;  /* 0x0000040000007802 */ /* 0x000fe20000000f00 */
[----:B------:R-:W-:Y:S03]  /*1390*/  BSSY.RECONVERGENT B1, `(.L_x_270) ;  /* 0x0000016000017945 */ /* 0x000fe60003800200 */
[----:B0-----:R-:W-:-:S05]  /*13a0*/  LEA R24, R3, R0, 0x18 ;  /* 0x0000000003187211 */ /* 0x001fca00078ec0ff */
[----:B------:R-:W0:Y:S04]  /*13b0*/  LDS R5, [R24+0x18] ;  /* 0x0000180018057984 */ /* 0x000e280000000800 */
[----:B------:R2:W1:Y:S04]  /*13c0*/  LDS.64 R2, [R24+0x20] ;  /* 0x0000200018027984 */ /* 0x0004680000000a00 */
[----:B------:R2:W1:Y:S04]  /*13d0*/  LDS R21, [R24+0x28] ;  /* 0x0000280018157984 */ /* 0x0004680000000800 */
[----:B------:R2:W1:Y:S01]  /*13e0*/  LDS R18, [R24+0x38] ;  /* 0x0000380018127984 */ /* 0x0004620000000800 */
[----:B0-----:R-:W-:Y:S01]  /*13f0*/  ISETP.GE.AND P0, PT, R8, R5, PT ;  /* 0x000000050800720c */ /* 0x001fe20003f06270 */
[----:B------:R-:W-:-:S12]  /*1400*/  IMAD.MOV.U32 R20, RZ, RZ, R5 ;  /* 0x000000ffff147224 */ /* 0x000fd800078e0005 */
[----:B-12---:R-:W-:Y:S05]  /*1410*/  @!P0 BRA `(.L_x_271) ;  /* 0x0000000000348947 */ /* 0x006fea0003800000 */
[----:B------:R-:W-:Y:S01]  /*1420*/  ISETP.GE.AND P3, PT, R5, R8, PT ;  /* 0x000000080500720c */ /* 0x000fe20003f66270 */
[----:B------:R-:W-:-:S12]  /*1430*/  IMAD.MOV.U32 R20, RZ, RZ, R8 ;  /* 0x000000ffff147224 */ /* 0x000fd800078e0008 */
[CC--:B------:R-:W-:Y:S02]  /*1440*/  @P3 ISETP.GE.U32.AND P0, PT, R7.reuse, R2.reuse, PT ;  /* 0x000000020700320c */ /* 0x0c0fe40003f06070 */
[CC--:B------:R-:W-:Y:S02]  /*1450*/  @P3 ISETP.LT.U32.AND P2, PT, R7.reuse, R2.reuse, PT ;  /* 0x000000020700320c */ /* 0x0c0fe40003f41070 */
[CC--:B------:R-:W-:Y:S02]  /*1460*/  @P3 ISETP.GE.AND.EX P0, PT, R6.reuse, R3.reuse, PT, P0 ;  /* 0x000000030600320c */ /* 0x0c0fe40003f06300 */
[----:B------:R-:W-:Y:S02]  /*1470*/  @P3 ISETP.LT.AND.EX P2, PT, R6, R3, PT, P2 ;  /* 0x000000030600320c */ /* 0x000fe40003f41320 */
[----:B------:R-:W-:Y:S02]  /*1480*/  @P3 SEL R20, R8, R5, !P0 ;  /* 0x0000000508143207 */ /* 0x000fe40004000000 */
[----:B------:R-:W-:Y:S01]  /*1490*/  @P3 SEL R0, R7, R2, P2 ;  /* 0x0000000207003207 */ /* 0x000fe20001000000 */
[----:B------:R-:W-:Y:S01]  /*14a0*/  IMAD.MOV.U32 R2, RZ, RZ, R7 ;  /* 0x000000ffff027224 */ /* 0x000fe200078e0007 */
[----:B------:R-:W-:Y:S01]  /*14b0*/  @P3 SEL R5, R6, R3, P2 ;  /* 0x0000000306053207 */ /* 0x000fe20001000000 */
[----:B------:R-:W-:-:S02]  /*14c0*/  IMAD.MOV.U32 R3, RZ, RZ, R6 ;  /* 0x000000ffff037224 */ /* 0x000fc400078e0006 */
[----:B------:R-:W-:Y:S02]  /*14d0*/  @P3 IMAD.MOV.U32 R2, RZ, RZ, R0 ;  /* 0x000000ffff023224 */ /* 0x000fe400078e0000 */
[----:B------:R-:W-:-:S07]  /*14e0*/  @P3 IMAD.MOV.U32 R3, RZ, RZ, R5 ;  /* 0x000000ffff033224 */ /* 0x000fce00078e0005 */
.L_x_271:
[----:B------:R-:W-:Y:S05]  /*14f0*/  BSYNC.RECONVERGENT B1 ;  /* 0x0000000000017941 */ /* 0x000fea0003800200 */
.L_x_270:
[----:B------:R-:W0:Y:S01]  /*1500*/  LDS.64 R14, [R24+0x30] ;  /* 0x00003000180e7984 */ /* 0x000e220000000a00 */
[----:B------:R-:W-:Y:S01]  /*1510*/  ISETP.GE.AND P0, PT, R20, R21, PT ;  /* 0x000000151400720c */ /* 0x000fe20003f06270 */
[----:B------:R-:W-:Y:S01]  /*1520*/  BSSY.RECONVERGENT B1, `(.L_x_272) ;  /* 0x0000019000017945 */ /* 0x000fe20003800200 */
[----:B------:R-:W-:Y:S01]  /*1530*/  IMAD.MOV.U32 R23, RZ, RZ, R21 ;  /* 0x000000ffff177224 */ /* 0x000fe200078e0015 */
[----:B------:R1:W2:Y:S04]  /*1540*/  LDS R19, [R24+0x48] ;  /* 0x0000480018137984 */ /* 0x0002a80000000800 */
[----:B------:R1:W1:Y:S04]  /*1550*/  LDS R17, [R24+0x58] ;  /* 0x0000580018117984 */ /* 0x0002680000000800 */
[----:B------:R0:W1:Y:S04]  /*1560*/  LDS R16, [R24+0x68] ;  /* 0x0000680018107984 */ /* 0x0000680000000800 */
[----:B------:R0:W1:Y:S04]  /*1570*/  LDS R0, [R24+0x78] ;  /* 0x0000780018007984 */ /* 0x0000680000000800 */
[----:B---3--:R3:W1:Y:S04]  /*1580*/  LDS.64 R12, [R24+0x40] ;  /* 0x00004000180c7984 */ /* 0x0086680000000a00 */
[----:B----4-:R3:W4:Y:S04]  /*1590*/  LDS.64 R10, [R24+0x50] ;  /* 0x00005000180a7984 */ /* 0x0107280000000a00 */
[----:B------:R3:W1:Y:S04]  /*15a0*/  LDS.64 R8, [R24+0x60] ;  /* 0x0000600018087984 */ /* 0x0006680000000a00 */
[----:B------:R3:W1:Y:S04]  /*15b0*/  LDS.64 R6, [R24+0x70] ;  /* 0x0000700018067984 */ /* 0x0006680000000a00 */
[----:B------:R3:W1:Y:S01]  /*15c0*/  LDS.64 R4, [R24+0x80] ;  /* 0x0000800018047984 */ /* 0x0006620000000a00 */
[----:B0-----:R-:W-:-:S02]  /*15d0*/  IMAD.MOV.U32 R25, RZ, RZ, R14 ;  /* 0x000000ffff197224 */ /* 0x001fc400078e000e */
[----:B------:R-:W-:Y:S01]  /*15e0*/  IMAD.MOV.U32 R22, RZ, RZ, R15 ;  /* 0x000000ffff167224 */ /* 0x000fe200078e000f */
[----:B------:R-:W-:Y:S06]  /*15f0*/  @!P0 BRA `(.L_x_273) ;  /* 0x00000000002c8947 */ /* 0x000fec0003800000 */
        /* <DEDUP_REMOVED lines=11> */
.L_x_273:
[----:B------:R-:W-:Y:S05]  /*16b0*/  BSYNC.RECONVERGENT B1 ;  /* 0x0000000000017941 */ /* 0x000fea0003800200 */
.L_x_272:
[----:B------:R-:W-:Y:S01]  /*16c0*/  ISETP.GE.AND P0, PT, R23, R18, PT ;  /* 0x000000121700720c */ /* 0x000fe20003f06270 */
[----:B------:R-:W-:Y:S01]  /*16d0*/  BSSY.RECONVERGENT B1, `(.L_x_274) ;  /* 0x0000010000017945 */ /* 0x000fe20003800200 */
[----:B------:R-:W-:Y:S02]  /*16e0*/  IMAD.MOV.U32 R2, RZ, RZ, R18 ;  /* 0x000000ffff027224 */ /* 0x000fe400078e0012 */
[----:B-1----:R-:W-:Y:S02]  /*16f0*/  IMAD.MOV.U32 R3, RZ, RZ, R12 ;  /* 0x000000ffff037224 */ /* 0x002fe400078e000c */
        /* <DEDUP_REMOVED lines=13> */
.L_x_275:
[----:B------:R-:W-:Y:S05]  /*17d0*/  BSYNC.RECONVERGENT B1 ;  /* 0x0000000000017941 */ /* 0x000fea0003800200 */
.L_x_274:
[----:B--2---:R-:W-:Y:S01]  /*17e0*/  ISETP.GE.AND P0, PT, R2, R19, PT ;  /* 0x000000130200720c */ /* 0x004fe20003f06270 */
[----:B------:R-:W-:Y:S01]  /*17f0*/  BSSY.RECONVERGENT B1, `(.L_x_276) ;  /* 0x0000010000017945 */ /* 0x000fe20003800200 */
[----:B------:R-:W-:Y:S02]  /*1800*/  IMAD.MOV.U32 R12, RZ, RZ, R19 ;  /* 0x000000ffff0c7224 */ /* 0x000fe400078e0013 */
[----:B----4-:R-:W-:Y:S02]  /*1810*/  IMAD.MOV.U32 R15, RZ, RZ, R10 ;  /* 0x000000ffff0f7224 */ /* 0x010fe400078e000a */
[----:B------:R-:W-:-:S07]  /*1820*/  IMAD.MOV.U32 R14, RZ, RZ, R11 ;  /* 0x000000ffff0e7224 */ /* 0x000fce00078e000b */
        /* <DEDUP_REMOVED lines=12> */
.L_x_277:
[----:B------:R-:W-:Y:S05]  /*18f0*/  BSYNC.RECONVERGENT B1 ;  /* 0x0000000000017941 */ /* 0x000fea0003800200 */
.L_x_276:
        /* <DEDUP_REMOVED lines=17> */
.L_x_279:
[----:B------:R-:W-:Y:S05]  /*1a10*/  BSYNC.RECONVERGENT B1 ;  /* 0x0000000000017941 */ /* 0x000fea0003800200 */
.L_x_278:
        /* <DEDUP_REMOVED lines=17> */
.L_x_281:
[----:B------:R-:W-:Y:S05]  /*1b30*/  BSYNC.RECONVERGENT B1 ;  /* 0x0000000000017941 */ /* 0x000fea0003800200 */
.L_x_280:
        /* <DEDUP_REMOVED lines=9> */
[----:B------:R-:W-:Y:S05]  /*1bd0*/  @!P0 BRA `(.L_x_269) ;  /* 0x0000004000188947 */ /* 0x000fea0003800000 */
[CC--:B------:R-:W-:Y:S02]  /*1be0*/  ISETP.GE.U32.AND P0, PT, R11.reuse, R4.reuse, PT ;  /* 0x000000040b00720c */ /* 0x0c0fe40003f06070 */
[----:B------:R-:W-:Y:S02]  /*1bf0*/  ISETP.LT.U32.AND P2, PT, R11, R4, PT ;  /* 0x000000040b00720c */ /* 0x000fe40003f41070 */
[CC--:B------:R-:W-:Y:S02]  /*1c00*/  ISETP.GE.AND.EX P0, PT, R2.reuse, R5.reuse, PT, P0 ;  /* 0x000000050200720c */ /* 0x0c0fe40003f06300 */
[----:B------:R-:W-:Y:S02]  /*1c10*/  ISETP.LT.AND.EX P2, PT, R2, R5, PT, P2 ;  /* 0x000000050200720c */ /* 0x000fe40003f41320 */
[----:B------:R-:W-:Y:S02]  /*1c20*/  SEL R8, R9, R0, !P0 ;  /* 0x0000000009087207 */ /* 0x000fe40004000000 */
[----:B------:R-:W-:-:S02]  /*1c30*/  SEL R7, R11, R4, P2 ;  /* 0x000000040b077207 */ /* 0x000fc40001000000 */
[----:B------:R-:W-:Y:S01]  /*1c40*/  SEL R6, R2, R5, P2 ;  /* 0x0000000502067207 */ /* 0x000fe20001000000 */
[----:B------:R-:W-:Y:S06]  /*1c50*/  BRA `(.L_x_269) ;  /* 0x0000003c00f87947 */ /* 0x000fec0003800000 */
.L_x_256:
[----:B------:R-:W2:Y:S01]  /*1c60*/  S2R R12, SR_LANEID ;  /* 0x00000000000c7919 */ /* 0x000ea20000000000 */
[----:B------:R-:W-:Y:S01]  /*1c70*/  LOP3.LUT R5, R0, 0x3e0, RZ, 0xc0, !PT ;  /* 0x000003e000057812 */ /* 0x000fe200078ec0ff */
[----:B------:R-:W-:Y:S01]  /*1c80*/  BSSY.RECONVERGENT B1, `(.L_x_282) ;  /* 0x0000026000017945 */ /* 0x000fe20003800200 */
[----:B-----5:R-:W-:Y:S02]  /*1c90*/  IMAD.MOV.U32 R14, RZ, RZ, R2 ;  /* 0x000000ffff0e7224 */ /* 0x020fe400078e0002 */
[----:B------:R-:W-:Y:S02]  /*1ca0*/  IMAD.MOV.U32 R16, RZ, RZ, R3 ;  /* 0x000000ffff107224 */ /* 0x000fe400078e0003 */
[----:B-1----:R-:W-:Y:S01]  /*1cb0*/  VIADD R6, R5, 0x20 ;  /* 0x0000002005067836 */ /* 0x002fe20000000000 */
[----:B------:R-:W-:-:S04]  /*1cc0*/  LOP3.LUT R5, RZ, R5, RZ, 0x33, !PT ;  /* 0x00000005ff057212 */ /* 0x000fc800078e33ff */
[----:B------:R-:W-:Y:S01]  /*1cd0*/  ISETP.GT.AND P0, PT, R6, UR6, PT ;  /* 0x0000000606007c0c */ /* 0x000fe2000bf04270 */
[----:B------:R-:W-:-:S05]  /*1ce0*/  VIADD R5, R5, UR6 ;  /* 0x0000000605057c36 */ /* 0x000fca0008000000 */
[----:B------:R-:W-:-:S05]  /*1cf0*/  SEL R5, R5, 0x1f, P0 ;  /* 0x0000001f05057807 */ /* 0x000fca0000000000 */
[----:B------:R1:W3:Y:S04]  /*1d00*/  SHFL.DOWN PT, R7, R4, 0x1, R5 ;  /* 0x0820000004077989 */ /* 0x0002e800000e0005 */
[----:B0-----:R1:W0:Y:S04]  /*1d10*/  SHFL.DOWN PT, R9, R2, 0x1, R5 ;  /* 0x0820000002097989 */ /* 0x00122800000e0005 */
[----:B------:R1:W4:Y:S01]  /*1d20*/  SHFL.DOWN PT, R11, R3, 0x1, R5 ;  /* 0x08200000030b7989 */ /* 0x00032200000e0005 */
[C---:B--2---:R-:W-:Y:S01]  /*1d30*/  ISETP.GE.AND P0, PT, R12.reuse, R5, PT ;  /* 0x000000050c00720c */ /* 0x044fe20003f06270 */
[C---:B------:R-:W-:Y:S01]  /*1d40*/  VIADD R6, R12.reuse, 0x2 ;  /* 0x000000020c067836 */ /* 0x040fe20000000000 */
[C---:B------:R-:W-:Y:S01]  /*1d50*/  ISETP.NE.AND P3, PT, R12.reuse, RZ, PT ;  /* 0x000000ff0c00720c */ /* 0x040fe20003f65270 */
[----:B------:R-:W-:-:S02]  /*1d60*/  VIADD R8, R12, 0x4 ;  /* 0x000000040c087836 */ /* 0x000fc40000000000 */
[----:B------:R-:W-:Y:S01]  /*1d70*/  VIADD R10, R12, 0x8 ;  /* 0x000000080c0a7836 */ /* 0x000fe20000000000 */
[-C--:B------:R-:W-:Y:S01]  /*1d80*/  ISETP.GT.AND P6, PT, R6, R5.reuse, PT ;  /* 0x000000050600720c */ /* 0x080fe20003fc4270 */
[----:B------:R-:W-:Y:S01]  /*1d90*/  IMAD.MOV.U32 R6, RZ, RZ, R4 ;  /* 0x000000ffff067224 */ /* 0x000fe200078e0004 */
[-C--:B------:R-:W-:Y:S01]  /*1da0*/  ISETP.GT.AND P4, PT, R8, R5.reuse, PT ;  /* 0x000000050800720c */ /* 0x080fe20003f84270 */
[----:B------:R-:W-:Y:S01]  /*1db0*/  VIADD R8, R12, 0x10 ;  /* 0x000000100c087836 */ /* 0x000fe20000000000 */
[----:B------:R-:W-:-:S03]  /*1dc0*/  ISETP.GT.AND P2, PT, R10, R5, PT ;  /* 0x000000050a00720c */ /* 0x000fc60003f44270 */
[----:B-1----:R-:W-:Y:S10]  /*1dd0*/  @P0 BRA `(.L_x_283) ;  /* 0x0000000000400947 */ /* 0x002ff40003800000 */
[----:B---3--:R-:W-:Y:S01]  /*1de0*/  ISETP.GE.AND P0, PT, R4, R7, PT ;  /* 0x000000070400720c */ /* 0x008fe20003f06270 */
        /* <DEDUP_REMOVED lines=15> */
.L_x_283:
[----:B------:R-:W-:Y:S05]  /*1ee0*/  BSYNC.RECONVERGENT B1 ;  /* 0x0000000000017941 */ /* 0x000fea0003800200 */
.L_x_282:
[----:B------:R1:W2:Y:S01]  /*1ef0*/  SHFL.DOWN PT, R3, R6, 0x2, R5 ;  /* 0x0840000006037989 */ /* 0x0002a200000e0005 */
[----:B------:R-:W-:Y:S01]  /*1f00*/  BSSY.RECONVERGENT B1, `(.L_x_284) ;  /* 0x0000018000017945 */ /* 0x000fe20003800200 */
[----:B------:R-:W-:Y:S01]  /*1f10*/  ISETP.GT.AND P5, PT, R8, R5, PT ;  /* 0x000000050800720c */ /* 0x000fe20003fa4270 */
[----:B------:R-:W-:Y:S01]  /*1f20*/  IMAD.MOV.U32 R10, RZ, RZ, R14 ;  /* 0x000000ffff0a7224 */ /* 0x000fe200078e000e */
[----:B---3--:R1:W3:Y:S01]  /*1f30*/  SHFL.DOWN PT, R7, R14, 0x2, R5 ;  /* 0x084000000e077989 */ /* 0x0082e200000e0005 */
[----:B------:R-:W-:Y:S02]  /*1f40*/  IMAD.MOV.U32 R12, RZ, RZ, R16 ;  /* 0x000000ffff0c7224 */ /* 0x000fe400078e0010 */
[----:B------:R-:W-:Y:S01]  /*1f50*/  IMAD.MOV.U32 R2, RZ, RZ, R6 ;  /* 0x000000ffff027224 */ /* 0x000fe200078e0006 */
[----:B0-----:R1:W0:Y:S01]  /*1f60*/  SHFL.DOWN PT, R9, R16, 0x2, R5 ;  /* 0x0840000010097989 */ /* 0x00122200000e0005 */
[----:B------:R-:W-:Y:S06]  /*1f70*/  @P6 BRA `(.L_x_285) ;  /* 0x0000000000406947 */ /* 0x000fec0003800000 */
[----:B--2---:R-:W-:Y:S01]  /*1f80*/  ISETP.GE.AND P0, PT, R6, R3, PT ;  /* 0x000000030600720c */ /* 0x004fe20003f06270 */
[----:B---3--:R-:W-:Y:S02]  /*1f90*/  IMAD.MOV.U32 R10, RZ, RZ, R7 ;  /* 0x000000ffff0a7224 */ /* 0x008fe400078e0007 */
[----:B0-----:R-:W-:Y:S02]  /*1fa0*/  IMAD.MOV.U32 R12, RZ, RZ, R9 ;  /* 0x000000ffff0c7224 */ /* 0x001fe400078e0009 */
        /* <DEDUP_REMOVED lines=13> */
.L_x_285:
[----:B------:R-:W-:Y:S05]  /*2080*/  BSYNC.RECONVERGENT B1 ;  /* 0x0000000000017941 */ /* 0x000fea0003800200 */
.L_x_284:
[----:B--2---:R2:W2:Y:S01]  /*2090*/  SHFL.DOWN PT, R3, R2, 0x4, R5 ;  /* 0x0880000002037989 */ /* 0x0044a200000e0005 */
[----:B------:R-:W-:Y:S01]  /*20a0*/  BSSY.RECONVERGENT B1, `(.L_x_286) ;  /* 0x0000017000017945 */ /* 0x000fe20003800200 */
[----:B------:R-:W-:Y:S02]  /*20b0*/  IMAD.MOV.U32 R4, RZ, RZ, R2 ;  /* 0x000000ffff047224 */ /* 0x000fe400078e0002 */
[----:B---3--:R3:W2:Y:S01]  /*20c0*/  SHFL.DOWN PT, R7, R10, 0x4, R5 ;  /* 0x088000000a077989 */ /* 0x0086a200000e0005 */
[----:B-1----:R-:W-:Y:S02]  /*20d0*/  IMAD.MOV.U32 R6, RZ, RZ, R10 ;  /* 0x000000ffff067224 */ /* 0x002fe400078e000a */
[----:B------:R-:W-:Y:S01]  /*20e0*/  IMAD.MOV.U32 R8, RZ, RZ, R12 ;  /* 0x000000ffff087224 */ /* 0x000fe200078e000c */
[----:B0-----:R3:W0:Y:S01]  /*20f0*/  SHFL.DOWN PT, R9, R12, 0x4, R5 ;  /* 0x088000000c097989 */ /* 0x00162200000e0005 */
[----:B------:R-:W-:Y:S05]  /*2100*/  @P4 BRA `(.L_x_287) ;  /* 0x0000000000404947 */ /* 0x000fea0003800000 */
[----:B--2---:R-:W-:Y:S01]  /*2110*/  ISETP.GE.AND P0, PT, R2, R3, PT ;  /* 0x000000030200720c */ /* 0x004fe20003f06270 */
[----:B------:R-:W-:Y:S02]  /*2120*/  IMAD.MOV.U32 R4, RZ, RZ, R3 ;  /* 0x000000ffff047224 */ /* 0x000fe400078e0003 */
[----:B------:R-:W-:Y:S02]  /*2130*/  IMAD.MOV.U32 R6, RZ, RZ, R7 ;  /* 0x000000ffff067224 */ /* 0x000fe400078e0007 */
[----:B0-----:R-:W-:-:S08]  /*2140*/  IMAD.MOV.U32 R8, RZ, RZ, R9 ;  /* 0x000000ffff087224 */ /* 0x001fd000078e0009 */
        /* <DEDUP_REMOVED lines=12> */
.L_x_287:
[----:B------:R-:W-:Y:S05]  /*2210*/  BSYNC.RECONVERGENT B1 ;  /* 0x0000000000017941 */ /* 0x000fea0003800200 */
.L_x_286:
[----:B--2---:R1:W2:Y:S01]  /*2220*/  SHFL.DOWN PT, R3, R4, 0x8, R5 ;  /* 0x0900000004037989 */ /* 0x0042a200000e0005 */
[----:B------:R-:W-:Y:S01]  /*2230*/  BSSY.RECONVERGENT B1, `(.L_x_288) ;  /* 0x0000017000017945 */ /* 0x000fe20003800200 */
[----:B------:R-:W-:Y:S02]  /*2240*/  IMAD.MOV.U32 R2, RZ, RZ, R4 ;  /* 0x000000ffff027224 */ /* 0x000fe400078e0004 */
[----:B------:R1:W1:Y:S01]  /*2250*/  SHFL.DOWN PT, R7, R6, 0x8, R5 ;  /* 0x0900000006077989 */ /* 0x00026200000e0005 */
[----:B---3--:R-:W-:Y:S02]  /*2260*/  IMAD.MOV.U32 R10, RZ, RZ, R6 ;  /* 0x000000ffff0a7224 */ /* 0x008fe400078e0006 */
[----:B------:R-:W-:Y:S01]  /*2270*/  IMAD.MOV.U32 R12, RZ, RZ, R8 ;  /* 0x000000ffff0c7224 */ /* 0x000fe200078e0008 */
[----:B0-----:R0:W3:Y:S01]  /*2280*/  SHFL.DOWN PT, R9, R8, 0x8, R5 ;  /* 0x0900000008097989 */ /* 0x0010e200000e0005 */
[----:B------:R-:W-:Y:S05]  /*2290*/  @P2 BRA `(.L_x_289) ;  /* 0x0000000000402947 */ /* 0x000fea0003800000 */
[----:B--2---:R-:W-:Y:S01]  /*22a0*/  ISETP.GE.AND P0, PT, R4, R3, PT ;  /* 0x000000030400720c */ /* 0x004fe20003f06270 */
[----:B------:R-:W-:Y:S02]  /*22b0*/  IMAD.MOV.U32 R2, RZ, RZ, R3 ;  /* 0x000000ffff027224 */ /* 0x000fe400078e0003 */
[----:B-1----:R-:W-:Y:S02]  /*22c0*/  IMAD.MOV.U32 R10, RZ, RZ, R7 ;  /* 0x000000ffff0a7224 */ /* 0x002fe400078e0007 */
[----:B---3--:R-:W-:-:S08]  /*22d0*/  IMAD.MOV.U32 R12, RZ, RZ, R9 ;  /* 0x000000ffff0c7224 */ /* 0x008fd000078e0009 */
        /* <DEDUP_REMOVED lines=12> */
.L_x_289:
[----:B------:R-:W-:Y:S05]  /*23a0*/  BSYNC.RECONVERGENT B1 ;  /* 0x0000000000017941 */ /* 0x000fea0003800200 */
.L_x_288:
[----:B--2---:R2:W2:Y:S01]  /*23b0*/  SHFL.DOWN PT, R3, R2, 0x10, R5 ;  /* 0x0a00000002037989 */ /* 0x0044a200000e0005 */
[----:B------:R-:W-:Y:S01]  /*23c0*/  BSSY.RECONVERGENT B1, `(.L_x_290) ;  /* 0x0000017000017945 */ /* 0x000fe20003800200 */
[----:B0-----:R-:W-:Y:S02]  /*23d0*/  IMAD.MOV.U32 R8, RZ, RZ, R2 ;  /* 0x000000ffff087224 */ /* 0x001fe400078e0002 */
[----:B---3--:R0:W3:Y:S01]  /*23e0*/  SHFL.DOWN PT, R9, R10, 0x10, R5 ;  /* 0x0a0000000a097989 */ /* 0x0080e200000e0005 */
[----:B-1----:R-:W-:Y:S02]  /*23f0*/  IMAD.MOV.U32 R7, RZ, RZ, R10 ;  /* 0x000000ffff077224 */ /* 0x002fe400078e000a */
[----:B------:R-:W-:Y:S01]  /*2400*/  IMAD.MOV.U32 R6, RZ, RZ, R12 ;  /* 0x000000ffff067224 */ /* 0x000fe200078e000c */
[----:B----4-:R0:W1:Y:S01]  /*2410*/  SHFL.DOWN PT, R11, R12, 0x10, R5 ;  /* 0x0a0000000c0b7989 */ /* 0x01006200000e0005 */
[----:B------:R-:W-:Y:S05]  /*2420*/  @P5 BRA `(.L_x_291) ;  /* 0x0000000000405947 */ /* 0x000fea0003800000 */
[----:B--2---:R-:W-:Y:S01]  /*2430*/  ISETP.GE.AND P0, PT, R2, R3, PT ;  /* 0x000000030200720c */ /* 0x004fe20003f06270 */
[----:B------:R-:W-:Y:S02]  /*2440*/  IMAD.MOV.U32 R8, RZ, RZ, R3 ;  /* 0x000000ffff087224 */ /* 0x000fe400078e0003 */
[----:B---3--:R-:W-:Y:S02]  /*2450*/  IMAD.MOV.U32 R7, RZ, RZ, R9 ;  /* 0x000000ffff077224 */ /* 0x008fe400078e0009 */
[----:B-1----:R-:W-:-:S08]  /*2460*/  IMAD.MOV.U32 R6, RZ, RZ, R11 ;  /* 0x000000ffff067224 */ /* 0x002fd000078e000b */
        /* <DEDUP_REMOVED lines=12> */
.L_x_291:
[----:B------:R-:W-:Y:S05]  /*2530*/  BSYNC.RECONVERGENT B1 ;  /* 0x0000000000017941 */ /* 0x000fea0003800200 */
.L_x_290:
[----:B------:R-:W-:Y:S04]  /*2540*/  BSSY.RECONVERGENT B1, `(.L_x_292) ;  /* 0x000000c000017945 */ /* 0x000fe80003800200 */
[----:B------:R-:W-:Y:S05]  /*2550*/  @P3 BRA `(.L_x_293) ;  /* 0x0000000000283947 */ /* 0x000fea0003800000 */
[----:B------:R-:W4:Y:S01]  /*2560*/  S2R R4, SR_CgaCtaId ;  /* 0x0000000000047919 */ /* 0x000f220000008800 */
[----:B--2---:R-:W-:Y:S02]  /*2570*/  MOV R3, 0x400 ;  /* 0x0000040000037802 */ /* 0x004fe40000000f00 */
[----:B------:R-:W-:-:S04]  /*2580*/  SHF.R.U32.HI R2, RZ, 0x1, R0 ;  /* 0x00000001ff027819 */ /* 0x000fc80000011600 */
[----:B------:R-:W-:Y:S02]  /*2590*/  LOP3.LUT R2, R2, 0x1f0, RZ, 0xc0, !PT ;  /* 0x000001f002027812 */ /* 0x000fe400078ec0ff */
[----:B----4-:R-:W-:-:S05]  /*25a0*/  LEA R3, R4, R3, 0x18 ;  /* 0x0000000304037211 */ /* 0x010fca00078ec0ff */
[----:B0-----:R-:W-:Y:S02]  /*25b0*/  IMAD.IADD R5, R2, 0x1, R3 ;  /* 0x0000000102057824 */ /* 0x001fe400078e0203 */
[----:B------:R-:W-:Y:S02]  /*25c0*/  IMAD.MOV.U32 R2, RZ, RZ, R7 ;  /* 0x000000ffff027224 */ /* 0x000fe400078e0007 */
[----:B------:R-:W-:Y:S01]  /*25d0*/  IMAD.MOV.U32 R3, RZ, RZ, R6 ;  /* 0x000000ffff037224 */ /* 0x000fe200078e0006 */
[----:B------:R4:W-:Y:S04]  /*25e0*/  STS [R5+0x8], R8 ;  /* 0x0000080805007388 */ /* 0x0009e80000000800 */
[----:B------:R4:W-:Y:S02]  /*25f0*/  STS.64 [R5+0x10], R2 ;  /* 0x0000100205007388 */ /* 0x0009e40000000a00 */
.L_x_293:
[----:B------:R-:W-:Y:S05]  /*2600*/  BSYNC.RECONVERGENT B1 ;  /* 0x0000000000017941 */ /* 0x000fea0003800200 */
.L_x_292:
[----:B------:R-:W-:Y:S01]  /*2610*/  BAR.SYNC.DEFER_BLOCKING 0x0 ;  /* 0x0000000000007b1d */ /* 0x000fe20000010000 */
[----:B------:R-:W-:-:S13]  /*2620*/  ISETP.NE.AND P1, PT, R0, RZ, PT ;  /* 0x000000ff0000720c */ /* 0x000fda0003f25270 */
[----:B------:R-:W-:Y:S05]  /*2630*/  @P1 BRA `(.L_x_269) ;  /* 0x0000003400801947 */ /* 0x000fea0003800000 */
[----:B------:R-:W-:Y:S01]  /*2640*/  UISETP.GE.AND UP0, UPT, UR6, 0x21, UPT ;  /* 0x000000210600788c */ /* 0x000fe2000bf06270 */
[----:B------:R-:W-:Y:S02]  /*2650*/  IMAD.MOV.U32 R0, RZ, RZ, R8 ;  /* 0x000000ffff007224 */ /* 0x000fe400078e0008 */
[----:B---3--:R-:W-:Y:S02]  /*2660*/  IMAD.MOV.U32 R9, RZ, RZ, R7 ;  /* 0x000000ffff097224 */ /* 0x008fe400078e0007 */
[----:B0-----:R-:W-:-:S04]  /*2670*/  IMAD.MOV.U32 R10, RZ, RZ, R6 ;  /* 0x000000ffff0a7224 */ /* 0x001fc800078e0006 */
[----:B------:R-:W-:Y:S05]  /*2680*/  BRA.U !UP0, `(.L_x_294) ;  /* 0x00000001085c7547 */ /* 0x000fea000b800000 */
[----:B------:R-:W0:Y:S01]  /*2690*/  S2UR UR5, SR_CgaCtaId ;  /* 0x00000000000579c3 */ /* 0x000e220000008800 */
[----:B------:R-:W-:Y:S01]  /*26a0*/  UMOV UR4, 0x400 ;  /* 0x0000040000047882 */ /* 0x000fe20000000000 */
[----:B------:R-:W-:Y:S01]  /*26b0*/  BSSY.RECONVERGENT B1, `(.L_x_294) ;  /* 0x0000014000017945 */ /* 0x000fe20003800200 */
[----:B0-----:R-:W-:-:S09]  /*26c0*/  ULEA UR4, UR5, UR4, 0x18 ;  /* 0x0000000405047291 */ /* 0x001fd2000f8ec0ff */
[----:B--2-4-:R-:W0:Y:S04]  /*26d0*/  LDS R3, [UR4+0x18] ;  /* 0x00001804ff037984 */ /* 0x014e280008000800 */
[----:B------:R-:W2:Y:S01]  /*26e0*/  LDS.64 R4, [UR4+0x20] ;  /* 0x00002004ff047984 */ /* 0x000ea20008000a00 */
[----:B0-----:R-:W-:Y:S01]  /*26f0*/  ISETP.GE.AND P0, PT, R8, R3, PT ;  /* 0x000000030800720c */ /* 0x001fe20003f06270 */
[----:B------:R-:W-:Y:S02]  /*2700*/  IMAD.MOV.U32 R0, RZ, RZ, R3 ;  /* 0x000000ffff007224 */ /* 0x000fe400078e0003 */
[----:B--2---:R-:W-:Y:S02]  /*2710*/  IMAD.MOV.U32 R9, RZ, RZ, R4 ;  /* 0x000000ffff097224 */ /* 0x004fe400078e0004 */
        /* <DEDUP_REMOVED lines=13> */
.L_x_295:
[----:B------:R-:W-:Y:S05]  /*27f0*/  BSYNC.RECONVERGENT B1 ;  /* 0x0000000000017941 */ /* 0x000fea0003800200 */
.L_x_294:
[----:B------:R-:W-:Y:S01]  /*2800*/  UISETP.GE.AND UP0, UPT, UR6, 0x41, UPT ;  /* 0x000000410600788c */ /* 0x000fe2000bf06270 */
[----:B--2-4-:R-:W-:Y:S02]  /*2810*/  IMAD.MOV.U32 R2, RZ, RZ, R0 ;  /* 0x000000ffff027224 */ /* 0x014fe400078e0000 */
[----:B------:R-:W-:Y:S02]  /*2820*/  IMAD.MOV.U32 R5, RZ, RZ, R9 ;  /* 0x000000ffff057224 */ /* 0x000fe400078e0009 */
[----:B------:R-:W-:-:S04]  /*2830*/  IMAD.MOV.U32 R4, RZ, RZ, R10 ;  /* 0x000000ffff047224 */ /* 0x000fc800078e000a */
[----:B------:R-:W-:Y:S05]  /*2840*/  BRA.U !UP0, `(.L_x_296) ;  /* 0x00000001085c7547 */ /* 0x000fea000b800000 */
[----:B------:R-:W0:Y:S01]  /*2850*/  S2UR UR5, SR_CgaCtaId ;  /* 0x00000000000579c3 */ /* 0x000e220000008800 */
[----:B------:R-:W-:Y:S01]  /*2860*/  UMOV UR4, 0x400 ;  /* 0x0000040000047882 */ /* 0x000fe20000000000 */
[----:B------:R-:W-:Y:S01]  /*2870*/  BSSY.RECONVERGENT B1, `(.L_x_296) ;  /* 0x0000014000017945 */ /* 0x000fe20003800200 */
[----:B0-----:R-:W-:-:S09]  /*2880*/  ULEA UR4, UR5, UR4, 0x18 ;  /* 0x0000000405047291 */ /* 0x001fd2000f8ec0ff */
[----:B------:R-:W0:Y:S04]  /*2890*/  LDS R3, [UR4+0x28] ;  /* 0x00002804ff037984 */ /* 0x000e280008000800 */
        /* <DEDUP_REMOVED lines=17> */
.L_x_297:
[----:B------:R-:W-:Y:S05]  /*29b0*/  BSYNC.RECONVERGENT B1 ;  /* 0x0000000000017941 */ /* 0x000fea0003800200 */
.L_x_296:
[----:B------:R-:W-:Y:S01]  /*29c0*/  UISETP.GE.AND UP0, UPT, UR6, 0x61, UPT ;  /* 0x000000610600788c */ /* 0x000fe2000bf06270 */
[----:B------:R-:W-:Y:S02]  /*29d0*/  IMAD.MOV.U32 R0, RZ, RZ, R2 ;  /* 0x000000ffff007224 */ /* 0x000fe400078e0002 */
        /* <DEDUP_REMOVED lines=25> */
.L_x_299:
[----:B------:R-:W-:Y:S05]  /*2b70*/  BSYNC.RECONVERGENT B1 ;  /* 0x0000000000017941 */ /* 0x000fea0003800200 */
.L_x_298:
        /* <DEDUP_REMOVED lines=27> */
.L_x_301:
[----:B------:R-:W-:Y:S05]  /*2d30*/  BSYNC.RECONVERGENT B1 ;  /* 0x0000000000017941 */ /* 0x000fea0003800200 */
.L_x_300:
        /* <DEDUP_REMOVED lines=27> */
.L_x_303:
[----:B------:R-:W-:Y:S05]  /*2ef0*/  BSYNC.RECONVERGENT B1 ;  /* 0x0000000000017941 */ /* 0x000fea0003800200 */
.L_x_302:
        /* <DEDUP_REMOVED lines=27> */
.L_x_305:
[----:B------:R-:W-:Y:S05]  /*30b0*/  BSYNC.RECONVERGENT B1 ;  /* 0x0000000000017941 */ /* 0x000fea0003800200 */
.L_x_304:
[----:B------:R-:W-:Y:S01]  /*30c0*/  UISETP.GE.AND UP0, UPT, UR6, 0xe1, UPT ;  /* 0x000000e10600788c */ /* 0x000fe2000bf06270 */
[----:B------:R-:W-:Y:S02]  /*30d0*/  IMAD.MOV.U32 R8, RZ, RZ, R2 ;  /* 0x000000ffff087224 */ /* 0x000fe400078e0002 */
[----:B------:R-:W-:Y:S02]  /*30e0*/  IMAD.MOV.U32 R7, RZ, RZ, R5 ;  /* 0x000000ffff077224 */ /* 0x000fe400078e0005 */
[----:B------:R-:W-:-:S04]  /*30f0*/  IMAD.MOV.U32 R6, RZ, RZ, R4 ;  /* 0x000000ffff067224 */ /* 0x000fc800078e0004 */
[----:B------:R-:W-:Y:S05]  /*3100*/  BRA.U !UP0, `(.L_x_269) ;  /* 0x0000002908cc7547 */ /* 0x000fea000b800000 */
[----:B------:R-:W0:Y:S01]  /*3110*/  S2UR UR5, SR_CgaCtaId ;  /* 0x00000000000579c3 */ /* 0x000e220000008800 */
[----:B------:R-:W-:Y:S02]  /*3120*/  UMOV UR4, 0x400 ;  /* 0x0000040000047882 */ /* 0x000fe40000000000 */
[----:B0-----:R-:W-:-:S09]  /*3130*/  ULEA UR4, UR5, UR4, 0x18 ;  /* 0x0000000405047291 */ /* 0x001fd2000f8ec0ff */
[----:B------:R-:W0:Y:S04]  /*3140*/  LDS R3, [UR4+0x78] ;  /* 0x00007804ff037984 */ /* 0x000e280008000800 */
[----:B-1----:R-:W1:Y:S01]  /*3150*/  LDS.64 R10, [UR4+0x80] ;  /* 0x00008004ff0a7984 */ /* 0x002e620008000a00 */
[----:B0-----:R-:W-:Y:S01]  /*3160*/  ISETP.GE.AND P0, PT, R2, R3, PT ;  /* 0x000000030200720c */ /* 0x001fe20003f06270 */
[----:B------:R-:W-:Y:S02]  /*3170*/  IMAD.MOV.U32 R8, RZ, RZ, R3 ;  /* 0x000000ffff087224 */ /* 0x000fe400078e0003 */
[----:B-1----:R-:W-:Y:S02]  /*3180*/  IMAD.MOV.U32 R7, RZ, RZ, R10 ;  /* 0x000000ffff077224 */ /* 0x002fe400078e000a */
        /* <DEDUP_REMOVED lines=8> */
[CC--:B------:R-:W-:Y:S02]  /*3210*/  ISETP.LT.U32.AND P2, PT, R5.reuse, R10.reuse, PT ;  /* 0x0000000a0500720c */ /* 0x0c0fe40003f41070 */
[CC--:B------:R-:W-:Y:S02]  /*3220*/  ISETP.GE.AND.EX P0, PT, R4.reuse, R11.reuse, PT, P0 ;  /* 0x0000000b0400720c */ /* 0x0c0fe40003f06300 */
[----:B------:R-:W-:Y:S02]  /*3230*/  ISETP.LT.AND.EX P2, PT, R4, R11, PT, P2 ;  /* 0x0000000b0400720c */ /* 0x000fe40003f41320 */
[----:B------:R-:W-:Y:S02]  /*3240*/  SEL R8, R2, R3, !P0 ;  /* 0x0000000302087207 */ /* 0x000fe40004000000 */
[----:B------:R-:W-:-:S02]  /*3250*/  SEL R7, R5, R10, P2 ;  /* 0x0000000a05077207 */ /* 0x000fc40001000000 */
[----:B------:R-:W-:Y:S01]  /*3260*/  SEL R6, R4, R11, P2 ;  /* 0x0000000b04067207 */ /* 0x000fe20001000000 */
[----:B------:R-:W-:Y:S06]  /*3270*/  BRA `(.L_x_269) ;  /* 0x0000002800707947 */ /* 0x000fec0003800000 */
.L_x_237:
[----:B------:R-:W1:Y:S01]  /*3280*/  S2R R0, SR_TID.X ;  /* 0x0000000000007919 */ /* 0x000e620000002100 */
[----:B------:R-:W1:Y:S02]  /*3290*/  LDC.64 R2, c[0x0][0x380] ;  /* 0x0000e000ff027b82 */ /* 0x000e640000000a00 */
[----:B-1----:R-:W-:-:S05]  /*32a0*/  IMAD.WIDE.U32 R2, R0, 0x10, R2 ;  /* 0x0000001000027825 */ /* 0x002fca00078e0002 */
[----:B0-----:R-:W2:Y:S04]  /*32b0*/  LDG.E.CONSTANT R11, desc[UR10][R2.64] ;  /* 0x0000000a020b7981 */ /* 0x001ea8000c1e9900 */
[----:B------:R-:W2:Y:S04]  /*32c0*/  LDG.E.CONSTANT R6, desc[UR10][R2.64+0x1000] ;  /* 0x0010000a02067981 */ /* 0x000ea8000c1e9900 */
[----:B------:R-:W3:Y:S04]  /*32d0*/  LDG.E.64.CONSTANT R4, desc[UR10][R2.64+0x8] ;  /* 0x0000080a02047981 */ /* 0x000ee8000c1e9b00 */
[----:B------:R-:W3:Y:S04]  /*32e0*/  LDG.E.64.CONSTANT R16, desc[UR10][R2.64+0x1008] ;  /* 0x0010080a02107981 */ /* 0x000ee8000c1e9b00 */
[----:B------:R-:W4:Y:S04]  /*32f0*/  LDG.E.CONSTANT R7, desc[UR10][R2.64+0x2000] ;  /* 0x0020000a02077981 */ /* 0x000f28000c1e9900 */
[----:B------:R-:W5:Y:S04]  /*3300*/  LDG.E.64.CONSTANT R14, desc[UR10][R2.64+0x2008] ;  /* 0x0020080a020e7981 */ /* 0x000f68000c1e9b00 */
[----:B------:R-:W5:Y:S04]  /*3310*/  LDG.E.CONSTANT R10, desc[UR10][R2.64+0x3000] ;  /* 0x0030000a020a7981 */ /* 0x000f68000c1e9900 */
[----:B------:R-:W5:Y:S04]  /*3320*/  LDG.E.64.CONSTANT R12, desc[UR10][R2.64+0x3008] ;  /* 0x0030080a020c7981 */ /* 0x000f68000c1e9b00 */
[----:B------:R-:W5:Y:S04]  /*3330*/  LDG.E.CONSTANT R26, desc[UR10][R2.64+0x4000] ;  /* 0x0040000a021a7981 */ /* 0x000f68000c1e9900 */
[----:B------:R0:W5:Y:S01]  /*3340*/  LDG.E.64.CONSTANT R8, desc[UR10][R2.64+0x4008] ;  /* 0x0040080a02087981 */ /* 0x000162000c1e9b00 */
[----:B------:R-:W-:Y:S01]  /*3350*/  UISETP.GE.U32.AND UP0, UPT, UR8, 0xa00, UPT ;  /* 0x00000a000800788c */ /* 0x000fe2000bf06070 */
[----:B0-----:R-:W-:-:S02]  /*3360*/  IMAD.MOV.U32 R3, RZ, RZ, 0x500 ;  /* 0x00000500ff037424 */ /* 0x001fc400078e00ff */
[----:B------:R-:W-:Y:S01]  /*3370*/  IMAD.MOV.U32 R2, RZ, RZ, RZ ;  /* 0x000000ffff027224 */ /* 0x000fe200078e00ff */
[----:B--2---:R-:W-:-:S13]  /*3380*/  ISETP.GE.AND P1, PT, R11, R6, PT ;  /* 0x000000060b00720c */ /* 0x004fda0003f26270 */
[----:B---3--:R-:W-:-:S04]  /*3390*/  @P1 ISETP.GE.U32.AND P0, PT, R4, R16, PT ;  /* 0x000000100400120c */ /* 0x008fc80003f06070 */
[----:B------:R-:W-:-:S04]  /*33a0*/  @P1 ISETP.GE.AND.EX P0, PT, R5, R17, PT, P0 ;  /* 0x000000110500120c */ /* 0x000fc80003f06300 */
[----:B------:R-:W-:-:S04]  /*33b0*/  @P1 ISETP.LT.OR P0, PT, R6, R11, !P0 ;  /* 0x0000000b0600120c */ /* 0x000fc80004701670 */
[----:B------:R-:W-:Y:S02]  /*33c0*/  @P1 SEL R6, R11, R6, P0 ;  /* 0x000000060b061207 */ /* 0x000fe40000000000 */
[----:B------:R-:W-:Y:S02]  /*33d0*/  @P1 SEL R16, R4, R16, P0 ;  /* 0x0000001004101207 */ /* 0x000fe40000000000 */
[----:B----4-:R-:W-:Y:S02]  /*33e0*/  ISETP.GE.AND P2, PT, R6, R7, PT ;  /* 0x000000070600720c */ /* 0x010fe40003f46270 */
[----:B------:R-:W-:-:S11]  /*33f0*/  @P1 SEL R17, R5, R17, P0 ;  /* 0x0000001105111207 */ /* 0x000fd60000000000 */
[----:B-----5:R-:W-:-:S04]  /*3400*/  @P2 ISETP.GE.U32.AND P0, PT, R16, R14, PT ;  /* 0x0000000e1000220c */ /* 0x020fc80003f06070 */
[----:B------:R-:W-:-:S04]  /*3410*/  @P2 ISETP.GE.AND.EX P0, PT, R17, R15, PT, P0 ;  /* 0x0000000f1100220c */ /* 0x000fc80003f06300 */
[----:B------:R-:W-:-:S04]  /*3420*/  @P2 ISETP.LT.OR P0, PT, R7, R6, !P0 ;  /* 0x000000060700220c */ /* 0x000fc80004701670 */
[----:B------:R-:W-:Y:S02]  /*3430*/  @P2 SEL R7, R6, R7, P0 ;  /* 0x0000000706072207 */ /* 0x000fe40000000000 */
[----:B------:R-:W-:Y:S02]  /*3440*/  @P2 SEL R14, R16, R14, P0 ;  /* 0x0000000e100e2207 */ /* 0x000fe40000000000 */
[----:B------:R-:W-:Y:S02]  /*3450*/  ISETP.GE.AND P1, PT, R7, R10, PT ;  /* 0x0000000a0700720c */ /* 0x000fe40003f26270 */
[----:B------:R-:W-:-:S11]  /*3460*/  @P2 SEL R15, R17, R15, P0 ;  /* 0x0000000f110f2207 */ /* 0x000fd60000000000 */
[----:B------:R-:W-:-:S04]  /*3470*/  @P1 ISETP.GE.U32.AND P0, PT, R14, R12, PT ;  /* 0x0000000c0e00120c */ /* 0x000fc80003f06070 */
        /* <DEDUP_REMOVED lines=11> */
[----:B------:R-:W-:Y:S01]  /*3530*/  @P2 SEL R9, R13, R9, P0 ;  /* 0x000000090d092207 */ /* 0x000fe20000000000 */
[----:B------:R-:W-:Y:S06]  /*3540*/  BRA.U !UP0, `(.L_x_306) ;  /* 0x0000000908dc7547 */ /* 0x000fec000b800000 */
[----:B------:R-:W-:Y:S01]  /*3550*/  UIADD3 UR9, UP0, UPT, UR8, -0xa00, URZ ;  /* 0xfffff60008097890 */ /* 0x000fe2000ff1e0ff */
[----:B------:R-:W-:Y:S02]  /*3560*/  IMAD.MOV.U32 R3, RZ, RZ, 0x500 ;  /* 0x00000500ff037424 */ /* 0x000fe400078e00ff */
[----:B------:R-:W-:Y:S01]  /*3570*/  IMAD.MOV.U32 R2, RZ, RZ, RZ ;  /* 0x000000ffff027224 */ /* 0x000fe200078e00ff */
[----:B------:R-:W-:Y:S02]  /*3580*/  ULEA.HI.X.SX32 UR8, UR8, 0xffffffff, 0x1, UP0 ;  /* 0xffffffff08087891 */ /* 0x000fe400080f0eff */
[----:B------:R-:W-:Y:S02]  /*3590*/  UIMAD.WIDE.U32 UR12, UR9, -0x33333333, URZ ;  /* 0xcccccccd090c78a5 */ /* 0x000fe4000f8e00ff */
[----:B------:R-:W-:Y:S02]  /*35a0*/  UIMAD.WIDE.U32 UR4, UR8, -0x33333333, URZ ;  /* 0xcccccccd080478a5 */ /* 0x000fe4000f8e00ff */
[----:B------:R-:W-:-:S02]  /*35b0*/  UISETP.GE.U32.AND UP1, UPT, UR9, 0x500, UPT ;  /* 0x000005000900788c */ /* 0x000fc4000bf26070 */
[----:B------:R-:W-:Y:S02]  /*35c0*/  UIMAD.WIDE.U32 UR4, UP0, UR9, -0x33333334, UR4 ;  /* 0xcccccccc090478a5 */ /* 0x000fe4000f800004 */
[----:B------:R-:W-:Y:S02]  /*35d0*/  UISETP.GE.U32.AND.EX UP1, UPT, UR8, URZ, UPT, UP1 ;  /* 0x000000ff0800728c */ /* 0x000fe4000bf26110 */
[----:B------:R-:W-:Y:S02]  /*35e0*/  UIADD3.X UR7, UPT, UPT, URZ, URZ, URZ, UP0, !UPT ;  /* 0x000000ffff077290 */ /* 0x000fe400087fe4ff */
[----:B------:R-:W-:Y:S01]  /*35f0*/  UIADD3 URZ, UP0, UPT, UR13, UR4, URZ ;  /* 0x000000040dff7290 */ /* 0x000fe2000ff1e0ff */
[----:B------:R-:W-:-:S03]  /*3600*/  UMOV UR6, UR5 ;  /* 0x0000000500067c82 */ /* 0x000fc60008000000 */
[----:B------:R-:W-:-:S04]  /*3610*/  UIMAD.WIDE.U32.X UR4, UR8, -0x33333334, UR6, UP0 ;  /* 0xcccccccc080478a5 */ /* 0x000fc800080e0406 */
[----:B------:R-:W-:-:S04]  /*3620*/  USHF.R.U64 UR6, UR4, 0xa, UR5 ;  /* 0x0000000a04067899 */ /* 0x000fc80008001205 */
[----:B------:R-:W-:-:S04]  /*3630*/  ULOP3.LUT UR7, UR6, 0x1, URZ, 0xc0, !UPT ;  /* 0x0000000106077892 */ /* 0x000fc8000f8ec0ff */
[----:B------:R-:W-:-:S04]  /*3640*/  UISETP.NE.U32.AND UP0, UPT, UR7, 0x1, UPT ;  /* 0x000000010700788c */ /* 0x000fc8000bf05070 */
[----:B------:R-:W-:Y:S01]  /*3650*/  UISETP.NE.U32.AND.EX UP0, UPT, URZ, URZ, UPT, UP0 ;  /* 0x000000ffff00728c */ /* 0x000fe2000bf05100 */
[----:B------:R-:W-:Y:S10]  /*3660*/  BRA.U !UP1, `(.L_x_307) ;  /* 0x0000000509b87547 */ /* 0x000ff4000b800000 */
[----:B------:R-:W0:Y:S01]  /*3670*/  LDCU.64 UR8, c[0x0][0x380] ;  /* 0x00007000ff0877ac */ /* 0x000e220008000a00 */
[----:B------:R-:W-:Y:S02]  /*3680*/  IMAD.MOV.U32 R3, RZ, RZ, 0x500 ;  /* 0x00000500ff037424 */ /* 0x000fe400078e00ff */
[----:B------:R-:W-:Y:S01]  /*3690*/  IMAD.MOV.U32 R2, RZ, RZ, RZ ;  /* 0x000000ffff027224 */ /* 0x000fe200078e00ff */
[----:B------:R-:W-:-:S04]  /*36a0*/  UIADD3 UR4, UP1, UPT, UR6, 0x1, URZ ;  /* 0x0000000106047890 */ /* 0x000fc8000ff3e0ff */
[----:B------:R-:W-:Y:S02]  /*36b0*/  ULEA.HI.X UR5, UR5, URZ, URZ, 0x16, UP1 ;  /* 0x000000ff05057291 */ /* 0x000fe400088fb4ff */
[----:B------:R-:W-:Y:S02]  /*36c0*/  ULOP3.LUT UR4, UR4, 0xfffffffe, URZ, 0xc0, !UPT ;  /* 0xfffffffe04047892 */ /* 0x000fe4000f8ec0ff */
[----:B------:R-:W-:Y:S01]  /*36d0*/  ULOP3.LUT UR5, UR5, 0x7fffff, URZ, 0xc0, !UPT ;  /* 0x007fffff05057892 */ /* 0x000fe2000f8ec0ff */
[----:B0-----:R-:W-:-:S04]  /*36e0*/  LEA R28, P0, R0, UR8, 0x4 ;  /* 0x00000008001c7c11 */ /* 0x001fc8000f8020ff */
[----:B------:R-:W-:Y:S02]  /*36f0*/  IADD3 R28, P1, PT, R28, 0xe008, RZ ;  /* 0x0000e0081c1c7810 */ /* 0x000fe40007f3e0ff */
[----:B------:R-:W-:-:S05]  /*3700*/  LEA.HI.X R29, R0, UR9, RZ, 0x4, P0 ;  /* 0x00000009001d7c11 */ /* 0x000fca00080f24ff */
[----:B------:R-:W-:-:S07]  /*3710*/  IMAD.X R29, RZ, RZ, R29, P1 ;  /* 0x000000ffff1d7224 */ /* 0x000fce00008e061d */
.L_x_308:
[----:B------:R-:W2:Y:S04]  /*3720*/  LDG.E.CONSTANT R25, desc[UR10][R28.64+-0x9008] ;  /* 0xff6ff80a1c197981 */ /* 0x000ea8000c1e9900 */
[----:B------:R-:W3:Y:S04]  /*3730*/  LDG.E.64.CONSTANT R22, desc[UR10][R28.64+-0x9000] ;  /* 0xff70000a1c167981 */ /* 0x000ee8000c1e9b00 */
[----:B------:R-:W4:Y:S04]  /*3740*/  LDG.E.CONSTANT R27, desc[UR10][R28.64+-0x8008] ;  /* 0xff7ff80a1c1b7981 */ /* 0x000f28000c1e9900 */
[----:B------:R-:W5:Y:S04]  /*3750*/  LDG.E.64.CONSTANT R10, desc[UR10][R28.64+-0x8000] ;  /* 0xff80000a1c0a7981 */ /* 0x000f68000c1e9b00 */
[----:B------:R-:W5:Y:S04]  /*3760*/  LDG.E.CONSTANT R4, desc[UR10][R28.64+-0x7008] ;  /* 0xff8ff80a1c047981 */ /* 0x000f68000c1e9900 */
        /* <DEDUP_REMOVED lines=8> */
[----:B------:R-:W5:Y:S01]  /*37f0*/  LDG.E.64.CONSTANT R20, desc[UR10][R28.64+-0x3000] ;  /* 0xffd0000a1c147981 */ /* 0x000f62000c1e9b00 */
[----:B--2---:R-:W-:-:S13]  /*3800*/  ISETP.GE.AND P1, PT, R26, R25, PT ;  /* 0x000000191a00720c */ /* 0x004fda0003f26270 */
[----:B---3--:R-:W-:-:S04]  /*3810*/  @P1 ISETP.GE.U32.AND P0, PT, R8, R22, PT ;  /* 0x000000160800120c */ /* 0x008fc80003f06070 */
[----:B------:R-:W-:-:S04]  /*3820*/  @P1 ISETP.GE.AND.EX P0, PT, R9, R23, PT, P0 ;  /* 0x000000170900120c */ /* 0x000fc80003f06300 */
[----:B------:R-:W-:-:S04]  /*3830*/  @P1 ISETP.LT.OR P0, PT, R25, R26, !P0 ;  /* 0x0000001a1900120c */ /* 0x000fc80004701670 */
[----:B------:R-:W-:Y:S02]  /*3840*/  @P1 SEL R25, R26, R25, P0 ;  /* 0x000000191a191207 */ /* 0x000fe40000000000 */
[----:B------:R-:W-:Y:S01]  /*3850*/  @P1 SEL R22, R8, R22, P0 ;  /* 0x0000001608161207 */ /* 0x000fe20000000000 */
[----:B------:R-:W2:Y:S01]  /*3860*/  LDG.E.CONSTANT R26, desc[UR10][R28.64+-0x8] ;  /* 0xfffff80a1c1a7981 */ /* 0x000ea2000c1e9900 */
[----:B----4-:R-:W-:Y:S02]  /*3870*/  ISETP.GE.AND P2, PT, R25, R27, PT ;  /* 0x0000001b1900720c */ /* 0x010fe40003f46270 */
[----:B------:R-:W-:Y:S02]  /*3880*/  @P1 SEL R23, R9, R23, P0 ;  /* 0x0000001709171207 */ /* 0x000fe40000000000 */
[----:B------:R0:W3:Y:S09]  /*3890*/  LDG.E.64.CONSTANT R8, desc[UR10][R28.64] ;  /* 0x0000000a1c087981 */ /* 0x0000f2000c1e9b00 */
[----:B-----5:R-:W-:-:S04]  /*38a0*/  @P2 ISETP.GE.U32.AND P0, PT, R22, R10, PT ;  /* 0x0000000a1600220c */ /* 0x020fc80003f06070 */
[----:B------:R-:W-:-:S04]  /*38b0*/  @P2 ISETP.GE.AND.EX P0, PT, R23, R11, PT, P0 ;  /* 0x0000000b1700220c */ /* 0x000fc80003f06300 */
[----:B------:R-:W-:-:S04]  /*38c0*/  @P2 ISETP.LT.OR P0, PT, R27, R25, !P0 ;  /* 0x000000191b00220c */ /* 0x000fc80004701670 */
[----:B------:R-:W-:Y:S02]  /*38d0*/  @P2 SEL R27, R25, R27, P0 ;  /* 0x0000001b191b2207 */ /* 0x000fe40000000000 */
[----:B------:R-:W4:Y:S02]  /*38e0*/  LDG.E.CONSTANT R25, desc[UR10][R28.64+-0x2008] ;  /* 0xffdff80a1c197981 */ /* 0x000f24000c1e9900 */
[----:B------:R-:W-:Y:S02]  /*38f0*/  ISETP.GE.AND P1, PT, R27, R4, PT ;  /* 0x000000041b00720c */ /* 0x000fe40003f26270 */
[----:B------:R-:W-:Y:S02]  /*3900*/  @P2 SEL R10, R22, R10, P0 ;  /* 0x0000000a160a2207 */ /* 0x000fe40000000000 */
[----:B------:R-:W-:Y:S02]  /*3910*/  @P2 SEL R11, R23, R11, P0 ;  /* 0x0000000b170b2207 */ /* 0x000fe40000000000 */
[----:B------:R-:W5:Y:S07]  /*3920*/  LDG.E.64.CONSTANT R22, desc[UR10][R28.64+-0x2000] ;  /* 0xffe0000a1c167981 */ /* 0x000f6e000c1e9b00 */
[----:B------:R-:W-:-:S04]  /*3930*/  @P1 ISETP.GE.U32.AND P0, PT, R10, R12, PT ;  /* 0x0000000c0a00120c */ /* 0x000fc80003f06070 */
[----:B------:R-:W-:-:S04]  /*3940*/  @P1 ISETP.GE.AND.EX P0, PT, R11, R13, PT, P0 ;  /* 0x0000000d0b00120c */ /* 0x000fc80003f06300 */
[----:B------:R-:W-:-:S04]  /*3950*/  @P1 ISETP.LT.OR P0, PT, R4, R27, !P0 ;  /* 0x0000001b0400120c */ /* 0x000fc80004701670 */
[----:B------:R-:W-:Y:S02]  /*3960*/  @P1 SEL R4, R27, R4, P0 ;  /* 0x000000041b041207 */ /* 0x000fe40000000000 */
[----:B------:R-:W2:Y:S01]  /*3970*/  LDG.E.CONSTANT R27, desc[UR10][R28.64+-0x1008] ;  /* 0xffeff80a1c1b7981 */ /* 0x000ea2000c1e9900 */
[----:B------:R-:W-:Y:S02]  /*3980*/  @P1 SEL R12, R10, R12, P0 ;  /* 0x0000000c0a0c1207 */ /* 0x000fe40000000000 */
[----:B------:R-:W-:Y:S02]  /*3990*/  @P1 SEL R13, R11, R13, P0 ;  /* 0x0000000d0b0d1207 */ /* 0x000fe40000000000 */
[----:B------:R-:W3:Y:S01]  /*39a0*/  LDG.E.64.CONSTANT R10, desc[UR10][R28.64+-0x1000] ;  /* 0xfff0000a1c0a7981 */ /* 0x000ee2000c1e9b00 */
[----:B------:R-:W-:-:S13]  /*39b0*/  ISETP.GE.AND P2, PT, R4, R5, PT ;  /* 0x000000050400720c */ /* 0x000fda0003f46270 */
[----:B------:R-:W-:-:S04]  /*39c0*/  @P2 ISETP.GE.U32.AND P0, PT, R12, R14, PT ;  /* 0x0000000e0c00220c */ /* 0x000fc80003f06070 */
[----:B------:R-:W-:-:S04]  /*39d0*/  @P2 ISETP.GE.AND.EX P0, PT, R13, R15, PT, P0 ;  /* 0x0000000f0d00220c */ /* 0x000fc80003f06300 */
[----:B------:R-:W-:-:S04]  /*39e0*/  @P2 ISETP.LT.OR P0, PT, R5, R4, !P0 ;  /* 0x000000040500220c */ /* 0x000fc80004701670 */
[----:B------:R-:W-:-:S04]  /*39f0*/  @P2 SEL R5, R4, R5, P0 ;  /* 0x0000000504052207 */ /* 0x000fc80000000000 */
[----:B------:R-:W-:Y:S02]  /*3a00*/  ISETP.GE.AND P1, PT, R5, R6, PT ;  /* 0x000000060500720c */ /* 0x000fe40003f26270 */
[----:B------:R-:W-:Y:S02]  /*3a10*/  @P2 SEL R14, R12, R14, P0 ;  /* 0x0000000e0c0e2207 */ /* 0x000fe40000000000 */
[----:B------:R-:W-:-:S09]  /*3a20*/  @P2 SEL R15, R13, R15, P0 ;  /* 0x0000000f0d0f2207 */ /* 0x000fd20000000000 */
        /* <DEDUP_REMOVED lines=17> */
[----:B------:R-:W-:Y:S02]  /*3b40*/  @P1 SEL R24, R7, R24, P0 ;  /* 0x0000001807181207 */ /* 0x000fe40000000000 */
[----:B------:R-:W-:Y:S02]  /*3b50*/  @P1 SEL R20, R18, R20, P0 ;  /* 0x0000001412141207 */ /* 0x000fe40000000000 */
[----:B------:R-:W-:Y:S01]  /*3b60*/  @P1 SEL R21, R19, R21, P0 ;  /* 0x0000001513151207 */ /* 0x000fe20000000000 */
[----:B------:R-:W-:-:S04]  /*3b70*/  UIADD3 UR4, UP1, UPT, UR4, -0x2, URZ ;  /* 0xfffffffe04047890 */ /* 0x000fc8000ff3e0ff */
[----:B------:R-:W-:Y:S02]  /*3b80*/  UIADD3.X UR5, UPT, UPT, UR5, -0x1, URZ, UP1, !UPT ;  /* 0xffffffff05057890 */ /* 0x000fe40008ffe4ff */
[----:B------:R-:W-:-:S04]  /*3b90*/  UISETP.NE.U32.AND UP1, UPT, UR4, URZ, UPT ;  /* 0x000000ff0400728c */ /* 0x000fc8000bf25070 */
[----:B------:R-:W-:Y:S01]  /*3ba0*/  UISETP.NE.AND.EX UP1, UPT, UR5, URZ, UPT, UP1 ;  /* 0x000000ff0500728c */ /* 0x000fe2000bf25310 */
[----:B----4-:R-:W-:-:S13]  /*3bb0*/  ISETP.GE.AND P2, PT, R24, R25, PT ;  /* 0x000000191800720c */ /* 0x010fda0003f46270 */
[----:B-----5:R-:W-:-:S04]  /*3bc0*/  @P2 ISETP.GE.U32.AND P0, PT, R20, R22, PT ;  /* 0x000000161400220c */ /* 0x020fc80003f06070 */
[----:B------:R-:W-:-:S04]  /*3bd0*/  @P2 ISETP.GE.AND.EX P0, PT, R21, R23, PT, P0 ;  /* 0x000000171500220c */ /* 0x000fc80003f06300 */
[----:B------:R-:W-:-:S04]  /*3be0*/  @P2 ISETP.LT.OR P0, PT, R25, R24, !P0 ;  /* 0x000000181900220c */ /* 0x000fc80004701670 */
[----:B------:R-:W-:-:S04]  /*3bf0*/  @P2 SEL R25, R24, R25, P0 ;  /* 0x0000001918192207 */ /* 0x000fc80000000000 */
[----:B--2---:R-:W-:Y:S02]  /*3c00*/  ISETP.GE.AND P3, PT, R25, R27, PT ;  /* 0x0000001b1900720c */ /* 0x004fe40003f66270 */
[----:B------:R-:W-:Y:S02]  /*3c10*/  @P2 SEL R22, R20, R22, P0 ;  /* 0x0000001614162207 */ /* 0x000fe40000000000 */
[----:B------:R-:W-:-:S09]  /*3c20*/  @P2 SEL R23, R21, R23, P0 ;  /* 0x0000001715172207 */ /* 0x000fd20000000000 */
[----:B---3--:R-:W-:-:S04]  /*3c30*/  @P3 ISETP.GE.U32.AND P0, PT, R22, R10, PT ;  /* 0x0000000a1600320c */ /* 0x008fc80003f06070 */
[----:B------:R-:W-:-:S04]  /*3c40*/  @P3 ISETP.GE.AND.EX P0, PT, R23, R11, PT, P0 ;  /* 0x0000000b1700320c */ /* 0x000fc80003f06300 */
[----:B------:R-:W-:-:S04]  /*3c50*/  @P3 ISETP.LT.OR P0, PT, R27, R25, !P0 ;  /* 0x000000191b00320c */ /* 0x000fc80004701670 */
[----:B------:R-:W-:-:S04]  /*3c60*/  @P3 SEL R27, R25, R27, P0 ;  /* 0x0000001b191b3207 */ /* 0x000fc80000000000 */
[----:B------:R-:W-:Y:S02]  /*3c70*/  ISETP.GE.AND P1, PT, R27, R26, PT ;  /* 0x0000001a1b00720c */ /* 0x000fe40003f26270 */
[----:B------:R-:W-:Y:S02]  /*3c80*/  @P3 SEL R10, R22, R10, P0 ;  /* 0x0000000a160a3207 */ /* 0x000fe40000000000 */
[----:B------:R-:W-:Y:S02]  /*3c90*/  @P3 SEL R11, R23, R11, P0 ;  /* 0x0000000b170b3207 */ /* 0x000fe40000000000 */
[----:B0-----:R-:W-:-:S07]  /*3ca0*/  IADD3 R28, P3, PT, R28, 0xa000, RZ ;  /* 0x0000a0001c1c7810 */ /* 0x001fce0007f7e0ff */
[----:B------:R-:W-:-:S04]  /*3cb0*/  @P1 ISETP.GE.U32.AND P0, PT, R10, R8, PT ;  /* 0x000000080a00120c */ /* 0x000fc80003f06070 */
[----:B------:R-:W-:Y:S02]  /*3cc0*/  @P1 ISETP.GE.AND.EX P0, PT, R11, R9, PT, P0 ;  /* 0x000000090b00120c */ /* 0x000fe40003f06300 */
[----:B------:R-:W-:Y:S02]  /*3cd0*/  IADD3 R3, P2, PT, R3, 0xa00, RZ ;  /* 0x00000a0003037810 */ /* 0x000fe40007f5e0ff */
[----:B------:R-:W-:Y:S01]  /*3ce0*/  @P1 ISETP.LT.OR P0, PT, R26, R27, !P0 ;  /* 0x0000001b1a00120c */ /* 0x000fe20004701670 */
[----:B------:R-:W-:Y:S02]  /*3cf0*/  IMAD.X R29, RZ, RZ, R29, P3 ;  /* 0x000000ffff1d7224 */ /* 0x000fe400018e061d */
[----:B------:R-:W-:Y:S01]  /*3d00*/  IMAD.X R2, RZ, RZ, R2, P2 ;  /* 0x000000ffff027224 */ /* 0x000fe200010e0602 */
[----:B------:R-:W-:Y:S02]  /*3d10*/  @P1 SEL R26, R27, R26, P0 ;  /* 0x0000001a1b1a1207 */ /* 0x000fe40000000000 */
[----:B------:R-:W-:-:S02]  /*3d20*/  @P1 SEL R8, R10, R8, P0 ;  /* 0x000000080a081207 */ /* 0x000fc40000000000 */
[----:B------:R-:W-:Y:S01]  /*3d30*/  @P1 SEL R9, R11, R9, P0 ;  /* 0x000000090b091207 */ /* 0x000fe20000000000 */
[----:B------:R-:W-:Y:S06]  /*3d40*/  BRA.U UP1, `(.L_x_308) ;  /* 0xfffffff901747547 */ /* 0x000fec000b83ffff */
.L_x_307:
[----:B------:R-:W-:Y:S05]  /*3d50*/  BRA.U !UP0, `(.L_x_306) ;  /* 0x0000000108d87547 */ /* 0x000fea000b800000 */
[----:B------:R-:W0:Y:S02]  /*3d60*/  LDC.64 R4, c[0x0][0x380] ;  /* 0x0000e000ff047b82 */ /* 0x000e240000000a00 */
[----:B0-----:R-:W-:-:S03]  /*3d70*/  IMAD.WIDE.U32 R4, R0, 0x10, R4 ;  /* 0x0000001000047825 */ /* 0x001fc600078e0004 */
[----:B------:R-:W-:-:S04]  /*3d80*/  LEA R14, P0, R3, R4, 0x4 ;  /* 0x00000004030e7211 */ /* 0x000fc800078020ff */
[----:B------:R-:W-:-:S05]  /*3d90*/  LEA.HI.X R15, R3, R5, R2, 0x4, P0 ;  /* 0x00000005030f7211 */ /* 0x000fca00000f2402 */
        /* <DEDUP_REMOVED lines=38> */
[----:B------:R-:W-:Y:S02]  /*4000*/  @P2 SEL R13, R5, R13, P0 ;  /* 0x0000000d050d2207 */ /* 0x000fe40000000000 */
[----:B------:R-:W-:-:S05]  /*4010*/  IADD3 R3, P2, PT, R3, 0x500, RZ ;  /* 0x0000050003037810 */ /* 0x000fca0007f5e0ff */
[----:B------:R-:W-:-:S04]  /*4020*/  IMAD.X R2, RZ, RZ, R2, P2 ;  /* 0x000000ffff027224 */ /* 0x000fc800010e0602 */
[----:B------:R-:W-:-:S04]  /*4030*/  @P1 ISETP.GE.U32.AND P0, PT, R12, R16, PT ;  /* 0x000000100c00120c */ /* 0x000fc80003f06070 */
[----:B------:R-:W-:-:S04]  /*4040*/  @P1 ISETP.GE.AND.EX P0, PT, R13, R17, PT, P0 ;  /* 0x000000110d00120c */ /* 0x000fc80003f06300 */
[----:B------:R-:W-:-:S04]  /*4050*/  @P1 ISETP.LT.OR P0, PT, R23, R20, !P0 ;  /* 0x000000141700120c */ /* 0x000fc80004701670 */
[----:B------:R-:W-:Y:S02]  /*4060*/  @P1 SEL R16, R12, R16, P0 ;  /* 0x000000100c101207 */ /* 0x000fe40000000000 */
[----:B------:R-:W-:Y:S02]  /*4070*/  @P1 SEL R17, R13, R17, P0 ;  /* 0x000000110d111207 */ /* 0x000fe40000000000 */
[----:B------:R-:W-:Y:S01]  /*4080*/  @P1 SEL R23, R20, R23, P0 ;  /* 0x0000001714171207 */ /* 0x000fe20000000000 */
[----:B------:R-:W-:Y:S02]  /*4090*/  IMAD.MOV.U32 R8, RZ, RZ, R16 ;  /* 0x000000ffff087224 */ /* 0x000fe400078e0010 */
[----:B------:R-:W-:Y:S02]  /*40a0*/  IMAD.MOV.U32 R9, RZ, RZ, R17 ;  /* 0x000000ffff097224 */ /* 0x000fe400078e0011 */
[----:B------:R-:W-:-:S07]  /*40b0*/  IMAD.MOV.U32 R26, RZ, RZ, R23 ;  /* 0x000000ffff1a7224 */ /* 0x000fce00078e0017 */
.L_x_306:
[----:B------:R-:W0:Y:S02]  /*40c0*/  LDCU UR4, c[0x0][0x390] ;  /* 0x00007200ff0477ac */ /* 0x000e240008000800 */
[----:B0-----:R-:W-:Y:S02]  /*40d0*/  USHF.R.S32.HI UR5, URZ, 0x1f, UR4 ;  /* 0x0000001fff057899 */ /* 0x001fe40008011404 */
[----:B------:R-:W-:-:S04]  /*40e0*/  ISETP.GE.U32.AND P0, PT, R3, UR4, PT ;  /* 0x0000000403007c0c */ /* 0x000fc8000bf06070 */
[----:B------:R-:W-:-:S13]  /*40f0*/  ISETP.GE.AND.EX P0, PT, R2, UR5, PT, P0 ;  /* 0x0000000502007c0c */ /* 0x000fda000bf06300 */
[----:B------:R-:W-:Y:S05]  /*4100*/  @P0 BRA `(.L_x_309) ;  /* 0x0000000800480947 */ /* 0x000fea0003800000 */
[----:B------:R-:W-:Y:S01]  /*4110*/  IADD3 R5, PT, PT, -R3, UR4, RZ ;  /* 0x0000000403057c10 */ /* 0x000fe2000fffe1ff */
[----:B------:R-:W-:Y:S03]  /*4120*/  BSSY.RECONVERGENT B1, `(.L_x_309) ;  /* 0x0000090000017945 */ /* 0x000fe60003800200 */
[----:B------:R-:W-:-:S13]  /*4130*/  ISETP.GE.AND P0, PT, R0, R5, PT ;  /* 0x000000050000720c */ /* 0x000fda0003f06270 */
[----:B------:R-:W-:Y:S05]  /*4140*/  @P0 BRA `(.L_x_310) ;  /* 0x0000000800340947 */ /* 0x000fea0003800000 */
[----:B------:R-:W-:Y:S01]  /*4150*/  LOP3.LUT R4, RZ, R0, RZ, 0x33, !PT ;  /* 0x00000000ff047212 */ /* 0x000fe200078e33ff */
[----:B------:R-:W-:Y:S03]  /*4160*/  BSSY.RECONVERGENT B2, `(.L_x_311) ;  /* 0x000002d000027945 */ /* 0x000fe60003800200 */
[----:B------:R-:W-:-:S04]  /*4170*/  IADD3 R14, PT, PT, -R3, UR4, R4 ;  /* 0x00000004030e7c10 */ /* 0x000fc8000fffe104 */
[----:B------:R-:W-:-:S04]  /*4180*/  LOP3.LUT R4, R14, 0x300, RZ, 0xc0, !PT ;  /* 0x000003000e047812 */ /* 0x000fc800078ec0ff */
[----:B------:R-:W-:Y:S01]  /*4190*/  ISETP.NE.AND P0, PT, R4, 0x300, PT ;  /* 0x000003000400780c */ /* 0x000fe20003f05270 */
[----:B------:R-:W-:-:S12]  /*41a0*/  IMAD.MOV.U32 R4, RZ, RZ, R0 ;  /* 0x000000ffff047224 */ /* 0x000fd800078e0000 */
[----:B------:R-:W-:Y:S05]  /*41b0*/  @!P0 BRA `(.L_x_312) ;  /* 0x00000000009c8947 */ /* 0x000fea0003800000 */
[----:B------:R-:W0:Y:S01]  /*41c0*/  LDCU.64 UR6, c[0x0][0x380] ;  /* 0x00007000ff0677ac */ /* 0x000e220008000a00 */
[----:B------:R-:W-:Y:S02]  /*41d0*/  IADD3 R11, P0, PT, R0, R3, RZ ;  /* 0x00000003000b7210 */ /* 0x000fe40007f1e0ff */
[----:B------:R-:W-:-:S03]  /*41e0*/  LEA.HI R4, R14, 0x1, RZ, 0x18 ;  /* 0x000000010e047811 */ /* 0x000fc600078fc0ff */
[----:B------:R-:W-:Y:S01]  /*41f0*/  IMAD.X R10, RZ, RZ, R2, P0 ;  /* 0x000000ffff0a7224 */ /* 0x000fe200000e0602 */
[----:B------:R-:W-:Y:S01]  /*4200*/  LOP3.LUT R6, R4, 0x3, RZ, 0xc0, !PT ;  /* 0x0000000304067812 */ /* 0x000fe200078ec0ff */
[----:B------:R-:W-:-:S04]  /*4210*/  IMAD.MOV.U32 R4, RZ, RZ, R0 ;  /* 0x000000ffff047224 */ /* 0x000fc800078e0000 */
[----:B------:R-:W-:Y:S01]  /*4220*/  IMAD.MOV R12, RZ, RZ, -R6 ;  /* 0x000000ffff0c7224 */ /* 0x000fe200078e0a06 */
[----:B0-----:R-:W-:-:S04]  /*4230*/  LEA R13, P1, R11, UR6, 0x4 ;  /* 0x000000060b0d7c11 */ /* 0x001fc8000f8220ff */
[----:B------:R-:W-:-:S09]  /*4240*/  LEA.HI.X R11, R11, UR7, R10, 0x4, P1 ;  /* 0x000000070b0b7c11 */ /* 0x000fd200088f240a */
.L_x_315:
[----:B------:R-:W-:-:S05]  /*4250*/  IMAD.MOV.U32 R10, RZ, RZ, R13 ;  /* 0x000000ffff0a7224 */ /* 0x000fca00078e000d */
[----:B------:R-:W2:Y:S04]  /*4260*/  LDG.E.CONSTANT R19, desc[UR10][R10.64] ;  /* 0x0000000a0a137981 */ /* 0x000ea8000c1e9900 */
[----:B------:R-:W3:Y:S01]  /*4270*/  LDG.E.64.CONSTANT R6, desc[UR10][R10.64+0x8] ;  /* 0x0000080a0a067981 */ /* 0x000ee2000c1e9b00 */
[----:B------:R-:W-:Y:S01]  /*4280*/  VIADD R12, R12, 0x1 ;  /* 0x000000010c0c7836 */ /* 0x000fe20000000000 */
[----:B------:R-:W-:Y:S01]  /*4290*/  BSSY.RECONVERGENT B3, `(.L_x_313) ;  /* 0x0000016000037945 */ /* 0x000fe20003800200 */
[----:B------:R-:W-:Y:S01]  /*42a0*/  IMAD.MOV.U32 R15, RZ, RZ, R8 ;  /* 0x000000ffff0f7224 */ /* 0x000fe200078e0008 */
        /* <DEDUP_REMOVED lines=20> */
.L_x_314:
[----:B------:R-:W-:Y:S05]  /*43f0*/  BSYNC.RECONVERGENT B3 ;  /* 0x0000000000037941 */ /* 0x000fea0003800200 */
.L_x_313:
[----:B------:R-:W-:Y:S02]  /*4400*/  IMAD.X R11, RZ, RZ, R11, P3 ;  /* 0x000000ffff0b7224 */ /* 0x000fe400018e060b */
[----:B------:R-:W-:Y:S01]  /*4410*/  VIADD R4, R4, 0x100 ;  /* 0x0000010004047836 */ /* 0x000fe20000000000 */
[----:B------:R-:W-:Y:S06]  /*4420*/  @P2 BRA `(.L_x_315) ;  /* 0xfffffffc00882947 */ /* 0x000fec000383ffff */
.L_x_312:
[----:B------:R-:W-:Y:S05]  /*4430*/  BSYNC.RECONVERGENT B2 ;  /* 0x0000000000027941 */ /* 0x000fea0003800200 */
.L_x_311:
[----:B------:R-:W-:-:S13]  /*4440*/  ISETP.GE.U32.AND P0, PT, R14, 0x300, PT ;  /* 0x000003000e00780c */ /* 0x000fda0003f06070 */
[----:B------:R-:W-:Y:S05]  /*4450*/  @!P0 BRA `(.L_x_310) ;  /* 0x0000000400708947 */ /* 0x000fea0003800000 */
[----:B------:R-:W0:Y:S01]  /*4460*/  LDCU.64 UR6, c[0x0][0x380] ;  /* 0x00007000ff0677ac */ /* 0x000e220008000a00 */
[----:B------:R-:W-:-:S05]  /*4470*/  IADD3 R3, P0, PT, R4, R3, RZ ;  /* 0x0000000304037210 */ /* 0x000fca0007f1e0ff */
[----:B------:R-:W-:Y:S01]  /*4480*/  IMAD.X R2, RZ, RZ, R2, P0 ;  /* 0x000000ffff027224 */ /* 0x000fe200000e0602 */
[----:B0-----:R-:W-:-:S04]  /*4490*/  LEA R10, P1, R3, UR6, 0x4 ;  /* 0x00000006030a7c11 */ /* 0x001fc8000f8220ff */
[----:B------:R-:W-:Y:S02]  /*44a0*/  IADD3 R10, P0, PT, R10, 0x3008, RZ ;  /* 0x000030080a0a7810 */ /* 0x000fe40007f1e0ff */
[----:B------:R-:W-:-:S05]  /*44b0*/  LEA.HI.X R11, R3, UR7, R2, 0x4, P1 ;  /* 0x00000007030b7c11 */ /* 0x000fca00088f2402 */
[----:B------:R-:W-:-:S07]  /*44c0*/  IMAD.X R11, RZ, RZ, R11, P0 ;  /* 0x000000ffff0b7224 */ /* 0x000fce00000e060b */
.L_x_324:
[----:B------:R-:W2:Y:S04]  /*44d0*/  LDG.E.CONSTANT R17, desc[UR10][R10.64+-0x3008] ;  /* 0xffcff80a0a117981 */ /* 0x000ea8000c1e9900 */
[----:B------:R-:W3:Y:S04]  /*44e0*/  LDG.E.64.CONSTANT R14, desc[UR10][R10.64+-0x3000] ;  /* 0xffd0000a0a0e7981 */ /* 0x000ee8000c1e9b00 */
[----:B------:R0:W5:Y:S04]  /*44f0*/  LDG.E.CONSTANT R23, desc[UR10][R10.64+-0x2008] ;  /* 0xffdff80a0a177981 */ /* 0x000168000c1e9900 */
        /* <DEDUP_REMOVED lines=22> */
.L_x_317:
[----:B------:R-:W-:Y:S05]  /*4660*/  BSYNC.RECONVERGENT B2 ;  /* 0x0000000000027941 */ /* 0x000fea0003800200 */
.L_x_316:
        /* <DEDUP_REMOVED lines=17> */
.L_x_319:
[----:B------:R-:W-:Y:S05]  /*4780*/  BSYNC.RECONVERGENT B2 ;  /* 0x0000000000027941 */ /* 0x000fea0003800200 */
.L_x_318:
        /* <DEDUP_REMOVED lines=17> */
.L_x_321:
[----:B------:R-:W-:Y:S05]  /*48a0*/  BSYNC.RECONVERGENT B2 ;  /* 0x0000000000027941 */ /* 0x000fea0003800200 */
.L_x_320:
        /* <DEDUP_REMOVED lines=17> */
.L_x_323:
[----:B------:R-:W-:Y:S05]  /*49c0*/  BSYNC.RECONVERGENT B2 ;  /* 0x0000000000027941 */ /* 0x000fea0003800200 */
.L_x_322:
[----:B------:R-:W-:Y:S01]  /*49d0*/  VIADD R4, R4, 0x400 ;  /* 0x0000040004047836 */ /* 0x000fe20000000000 */
[----:B------:R-:W-:-:S04]  /*49e0*/  IADD3 R10, P1, PT, R10, 0x4000, RZ ;  /* 0x000040000a0a7810 */ /* 0x000fc80007f3e0ff */
[----:B------:R-:W-:Y:S01]  /*49f0*/  ISETP.GE.AND P0, PT, R4, R5, PT ;  /* 0x000000050400720c */ /* 0x000fe20003f06270 */
[----:B------:R-:W-:-:S12]  /*4a00*/  IMAD.X R11, RZ, RZ, R11, P1 ;  /* 0x000000ffff0b7224 */ /* 0x000fd800008e060b */
[----:B------:R-:W-:Y:S05]  /*4a10*/  @!P0 BRA `(.L_x_324) ;  /* 0xfffffff800ac8947 */ /* 0x000fea000383ffff */
.L_x_310:
[----:B------:R-:W-:Y:S05]  /*4a20*/  BSYNC.RECONVERGENT B1 ;  /* 0x0000000000017941 */ /* 0x000fea0003800200 */
.L_x_309:
[----:B------:R-:W0:Y:S01]  /*4a30*/  S2R R2, SR_LANEID ;  /* 0x0000000000027919 */ /* 0x000e220000000000 */
[----:B------:R-:W-:Y:S01]  /*4a40*/  BSSY.RECONVERGENT B1, `(.L_x_325) ;  /* 0x000001e000017945 */ /* 0x000fe20003800200 */
[----:B------:R-:W-:Y:S01]  /*4a50*/  IMAD.MOV.U32 R6, RZ, RZ, R8 ;  /* 0x000000ffff067224 */ /* 0x000fe200078e0008 */
[----:B------:R1:W2:Y:S01]  /*4a60*/  SHFL.DOWN PT, R3, R26, 0x1, 0x1f ;  /* 0x08201f001a037f89 */ /* 0x0002a200000e0000 */
[----:B------:R-:W-:-:S03]  /*4a70*/  IMAD.MOV.U32 R7, RZ, RZ, R9 ;  /* 0x000000ffff077224 */ /* 0x000fc600078e0009 */
[----:B------:R1:W3:Y:S04]  /*4a80*/  SHFL.DOWN PT, R5, R8, 0x1, 0x1f ;  /* 0x08201f0008057f89 */ /* 0x0002e800000e0000 */
[----:B------:R1:W4:Y:S01]  /*4a90*/  SHFL.DOWN PT, R4, R9, 0x1, 0x1f ;  /* 0x08201f0009047f89 */ /* 0x00032200000e0000 */
[C---:B0-----:R-:W-:Y:S02]  /*4aa0*/  ISETP.GT.AND P0, PT, R2.reuse, 0x1e, PT ;  /* 0x0000001e0200780c */ /* 0x041fe40003f04270 */
[C---:B------:R-:W-:Y:S02]  /*4ab0*/  ISETP.GT.AND P1, PT, R2.reuse, 0x1d, PT ;  /* 0x0000001d0200780c */ /* 0x040fe40003f24270 */
[C---:B------:R-:W-:Y:S02]  /*4ac0*/  ISETP.GT.AND P5, PT, R2.reuse, 0x1b, PT ;  /* 0x0000001b0200780c */ /* 0x040fe40003fa4270 */
[----:B------:R-:W-:-:S02]  /*4ad0*/  ISETP.GT.AND P4, PT, R2, 0x17, PT ;  /* 0x000000170200780c */ /* 0x000fc40003f84270 */
[C---:B------:R-:W-:Y:S02]  /*4ae0*/  ISETP.GT.AND P3, PT, R2.reuse, 0xf, PT ;  /* 0x0000000f0200780c */ /* 0x040fe40003f64270 */
[----:B------:R-:W-:Y:S01]  /*4af0*/  ISETP.NE.AND P2, PT, R2, RZ, PT ;  /* 0x000000ff0200720c */ /* 0x000fe20003f45270 */
[----:B------:R-:W-:Y:S02]  /*4b00*/  IMAD.MOV.U32 R2, RZ, RZ, R26 ;  /* 0x000000ffff027224 */ /* 0x000fe400078e001a */
[----:B-1234-:R-:W-:Y:S10]  /*4b10*/  @P0 BRA `(.L_x_326) ;  /* 0x0000000000400947 */ /* 0x01eff40003800000 */
        /* <DEDUP_REMOVED lines=9> */
[----:B------:R-:W-:-:S04]  /*4bb0*/  @P6 ISETP.GE.U32.AND P0, PT, R8, R5, PT ;  /* 0x000000050800620c */ /* 0x000fc80003f06070 */
[----:B------:R-:W-:-:S04]  /*4bc0*/  @P6 ISETP.GE.AND.EX P0, PT, R9, R4, PT, P0 ;  /* 0x000000040900620c */ /* 0x000fc80003f06300 */
[----:B------:R-:W-:Y:S02]  /*4bd0*/  @P6 SEL R2, R26, R3, !P0 ;  /* 0x000000031a026207 */ /* 0x000fe40004000000 */
[----:B------:R-:W-:-:S04]  /*4be0*/  @P6 ISETP.LT.U32.AND P0, PT, R8, R5, PT ;  /* 0x000000050800620c */ /* 0x000fc80003f01070 */
[----:B------:R-:W-:-:S04]  /*4bf0*/  @P6 ISETP.LT.AND.EX P0, PT, R9, R4, PT, P0 ;  /* 0x000000040900620c */ /* 0x000fc80003f01300 */
[----:B------:R-:W-:Y:S02]  /*4c00*/  @P6 SEL R6, R8, R5, P0 ;  /* 0x0000000508066207 */ /* 0x000fe40000000000 */
[----:B------:R-:W-:-:S07]  /*4c10*/  @P6 SEL R7, R9, R4, P0 ;  /* 0x0000000409076207 */ /* 0x000fce0000000000 */
.L_x_326:
[----:B------:R-:W-:Y:S05]  /*4c20*/  BSYNC.RECONVERGENT B1 ;  /* 0x0000000000017941 */ /* 0x000fea0003800200 */
.L_x_325:
[----:B------:R0:W1:Y:S01]  /*4c30*/  SHFL.DOWN PT, R9, R2, 0x2, 0x1f ;  /* 0x08401f0002097f89 */ /* 0x00006200000e0000 */
[----:B------:R-:W-:Y:S01]  /*4c40*/  BSSY.RECONVERGENT B1, `(.L_x_327) ;  /* 0x0000017000017945 */ /* 0x000fe20003800200 */
[----:B------:R-:W-:Y:S02]  /*4c50*/  IMAD.MOV.U32 R3, RZ, RZ, R2 ;  /* 0x000000ffff037224 */ /* 0x000fe400078e0002 */
[----:B------:R0:W2:Y:S01]  /*4c60*/  SHFL.DOWN PT, R11, R6, 0x2, 0x1f ;  /* 0x08401f00060b7f89 */ /* 0x0000a200000e0000 */
[----:B------:R-:W-:Y:S02]  /*4c70*/  IMAD.MOV.U32 R4, RZ, RZ, R6 ;  /* 0x000000ffff047224 */ /* 0x000fe400078e0006 */
[----:B------:R-:W-:Y:S01]  /*4c80*/  IMAD.MOV.U32 R5, RZ, RZ, R7 ;  /* 0x000000ffff057224 */ /* 0x000fe200078e0007 */
[----:B------:R0:W3:Y:S01]  /*4c90*/  SHFL.DOWN PT, R8, R7, 0x2, 0x1f ;  /* 0x08401f0007087f89 */ /* 0x0000e200000e0000 */
[----:B------:R-:W-:Y:S05]  /*4ca0*/  @P1 BRA `(.L_x_328) ;  /* 0x0000000000401947 */ /* 0x000fea0003800000 */
[----:B-1----:R-:W-:Y:S01]  /*4cb0*/  ISETP.GE.AND P0, PT, R2, R9, PT ;  /* 0x000000090200720c */ /* 0x002fe20003f06270 */
[----:B------:R-:W-:Y:S02]  /*4cc0*/  IMAD.MOV.U32 R3, RZ, RZ, R9 ;  /* 0x000000ffff037224 */ /* 0x000fe400078e0009 */
[----:B--2---:R-:W-:Y:S02]  /*4cd0*/  IMAD.MOV.U32 R4, RZ, RZ, R11 ;  /* 0x000000ffff047224 */ /* 0x004fe400078e000b */
        /* <DEDUP_REMOVED lines=13> */
.L_x_328:
[----:B------:R-:W-:Y:S05]  /*4db0*/  BSYNC.RECONVERGENT B1 ;  /* 0x0000000000017941 */ /* 0x000fea0003800200 */
.L_x_327:
[----:B---3--:R3:W4:Y:S01]  /*4dc0*/  SHFL.DOWN PT, R8, R3, 0x4, 0x1f ;  /* 0x08801f0003087f89 */ /* 0x00872200000e0000 */
[----:B------:R-:W-:Y:S01]  /*4dd0*/  BSSY.RECONVERGENT B1, `(.L_x_329) ;  /* 0x0000017000017945 */ /* 0x000fe20003800200 */
[----:B0-----:R-:W-:Y:S02]  /*4de0*/  IMAD.MOV.U32 R2, RZ, RZ, R3 ;  /* 0x000000ffff027224 */ /* 0x001fe400078e0003 */
[----:B-1----:R3:W0:Y:S01]  /*4df0*/  SHFL.DOWN PT, R9, R4, 0x4, 0x1f ;  /* 0x08801f0004097f89 */ /* 0x00262200000e0000 */
[----:B------:R-:W-:Y:S02]  /*4e00*/  IMAD.MOV.U32 R6, RZ, RZ, R4 ;  /* 0x000000ffff067224 */ /* 0x000fe400078e0004 */
[----:B------:R-:W-:Y:S01]  /*4e10*/  IMAD.MOV.U32 R7, RZ, RZ, R5 ;  /* 0x000000ffff077224 */ /* 0x000fe200078e0005 */
[----:B------:R3:W1:Y:S01]  /*4e20*/  SHFL.DOWN PT, R10, R5, 0x4, 0x1f ;  /* 0x08801f00050a7f89 */ /* 0x00066200000e0000 */
[----:B------:R-:W-:Y:S05]  /*4e30*/  @P5 BRA `(.L_x_330) ;  /* 0x0000000000405947 */ /* 0x000fea0003800000 */
[----:B----4-:R-:W-:Y:S01]  /*4e40*/  ISETP.GE.AND P0, PT, R3, R8, PT ;  /* 0x000000080300720c */ /* 0x010fe20003f06270 */
[----:B------:R-:W-:Y:S02]  /*4e50*/  IMAD.MOV.U32 R2, RZ, RZ, R8 ;  /* 0x000000ffff027224 */ /* 0x000fe400078e0008 */
[----:B0-----:R-:W-:Y:S02]  /*4e60*/  IMAD.MOV.U32 R6, RZ, RZ, R9 ;  /* 0x000000ffff067224 */ /* 0x001fe400078e0009 */
[----:B-1----:R-:W-:-:S08]  /*4e70*/  IMAD.MOV.U32 R7, RZ, RZ, R10 ;  /* 0x000000ffff077224 */ /* 0x002fd000078e000a */
        /* <DEDUP_REMOVED lines=12> */
.L_x_330:
[----:B------:R-:W-:Y:S05]  /*4f40*/  BSYNC.RECONVERGENT B1 ;  /* 0x0000000000017941 */ /* 0x000fea0003800200 */
.L_x_329:
[----:B0-----:R0:W0:Y:S01]  /*4f50*/  SHFL.DOWN PT, R9, R2, 0x8, 0x1f ;  /* 0x09001f0002097f89 */ /* 0x00102200000e0000 */
[----:B------:R-:W-:Y:S01]  /*4f60*/  BSSY.RECONVERGENT B1, `(.L_x_331) ;  /* 0x0000017000017945 */ /* 0x000fe20003800200 */
[----:B---3--:R-:W-:Y:S02]  /*4f70*/  IMAD.MOV.U32 R3, RZ, RZ, R2 ;  /* 0x000000ffff037224 */ /* 0x008fe400078e0002 */
[----:B--2---:R2:W3:Y:S01]  /*4f80*/  SHFL.DOWN PT, R11, R6, 0x8, 0x1f ;  /* 0x09001f00060b7f89 */ /* 0x0044e200000e0000 */
[----:B------:R-:W-:Y:S02]  /*4f90*/  IMAD.MOV.U32 R4, RZ, RZ, R6 ;  /* 0x000000ffff047224 */ /* 0x000fe400078e0006 */
[----:B------:R-:W-:Y:S01]  /*4fa0*/  IMAD.MOV.U32 R5, RZ, RZ, R7 ;  /* 0x000000ffff057224 */ /* 0x000fe200078e0007 */
[----:B----4-:R2:W4:Y:S01]  /*4fb0*/  SHFL.DOWN PT, R8, R7, 0x8, 0x1f ;  /* 0x09001f0007087f89 */ /* 0x01052200000e0000 */
[----:B------:R-:W-:Y:S05]  /*4fc0*/  @P4 BRA `(.L_x_332) ;  /* 0x0000000000404947 */ /* 0x000fea0003800000 */
[----:B0-----:R-:W-:Y:S01]  /*4fd0*/  ISETP.GE.AND P0, PT, R2, R9, PT ;  /* 0x000000090200720c */ /* 0x001fe20003f06270 */
[----:B------:R-:W-:Y:S02]  /*4fe0*/  IMAD.MOV.U32 R3, RZ, RZ, R9 ;  /* 0x000000ffff037224 */ /* 0x000fe400078e0009 */
[----:B---3--:R-:W-:Y:S02]  /*4ff0*/  IMAD.MOV.U32 R4, RZ, RZ, R11 ;  /* 0x000000ffff047224 */ /* 0x008fe400078e000b */
[----:B----4-:R-:W-:-:S08]  /*5000*/  IMAD.MOV.U32 R5, RZ, RZ, R8 ;  /* 0x000000ffff057224 */ /* 0x010fd000078e0008 */
        /* <DEDUP_REMOVED lines=12> */
.L_x_332:
[----:B------:R-:W-:Y:S05]  /*50d0*/  BSYNC.RECONVERGENT B1 ;  /* 0x0000000000017941 */ /* 0x000fea0003800200 */
.L_x_331:
[----:B0-----:R0:W0:Y:S01]  /*50e0*/  SHFL.DOWN PT, R2, R3, 0x10, 0x1f ;  /* 0x0a001f0003027f89 */ /* 0x00102200000e0000 */
[----:B------:R-:W-:Y:S01]  /*50f0*/  BSSY.RECONVERGENT B1, `(.L_x_333) ;  /* 0x0000017000017945 */ /* 0x000fe20003800200 */
[----:B----4-:R-:W-:Y:S02]  /*5100*/  IMAD.MOV.U32 R8, RZ, RZ, R3 ;  /* 0x000000ffff087224 */ /* 0x010fe400078e0003 */
[----:B------:R4:W0:Y:S01]  /*5110*/  SHFL.DOWN PT, R9, R4, 0x10, 0x1f ;  /* 0x0a001f0004097f89 */ /* 0x00082200000e0000 */
[----:B--2---:R-:W-:Y:S02]  /*5120*/  IMAD.MOV.U32 R7, RZ, RZ, R4 ;  /* 0x000000ffff077224 */ /* 0x004fe400078e0004 */
[----:B------:R-:W-:Y:S01]  /*5130*/  IMAD.MOV.U32 R6, RZ, RZ, R5 ;  /* 0x000000ffff067224 */ /* 0x000fe200078e0005 */
[----:B-1----:R4:W1:Y:S01]  /*5140*/  SHFL.DOWN PT, R10, R5, 0x10, 0x1f ;  /* 0x0a001f00050a7f89 */ /* 0x00286200000e0000 */
[----:B------:R-:W-:Y:S05]  /*5150*/  @P3 BRA `(.L_x_334) ;  /* 0x0000000000403947 */ /* 0x000fea0003800000 */
[----:B0-----:R-:W-:Y:S01]  /*5160*/  ISETP.GE.AND P0, PT, R3, R2, PT ;  /* 0x000000020300720c */ /* 0x001fe20003f06270 */
[----:B------:R-:W-:Y:S02]  /*5170*/  IMAD.MOV.U32 R8, RZ, RZ, R2 ;  /* 0x000000ffff087224 */ /* 0x000fe400078e0002 */
[----:B------:R-:W-:Y:S02]  /*5180*/  IMAD.MOV.U32 R7, RZ, RZ, R9 ;  /* 0x000000ffff077224 */ /* 0x000fe400078e0009 */
        /* <DEDUP_REMOVED lines=13> */
.L_x_334:
[----:B------:R-:W-:Y:S05]  /*5260*/  BSYNC.RECONVERGENT B1 ;  /* 0x0000000000017941 */ /* 0x000fea0003800200 */
.L_x_333:
[----:B------:R-:W-:Y:S04]  /*5270*/  BSSY.RECONVERGENT B1, `(.L_x_335) ;  /* 0x000000c000017945 */ /* 0x000fe80003800200 */
[----:B------:R-:W-:Y:S05]  /*5280*/  @P2 BRA `(.L_x_336) ;  /* 0x0000000000282947 */ /* 0x000fea0003800000 */
[----:B----4-:R-:W2:Y:S01]  /*5290*/  S2R R4, SR_CgaCtaId ;  /* 0x0000000000047919 */ /* 0x010ea20000008800 */
[----:B0-----:R-:W-:Y:S02]  /*52a0*/  MOV R3, 0x400 ;  /* 0x0000040000037802 */ /* 0x001fe40000000f00 */
[----:B------:R-:W-:-:S04]  /*52b0*/  SHF.R.U32.HI R2, RZ, 0x1, R0 ;  /* 0x00000001ff027819 */ /* 0x000fc80000011600 */
[----:B------:R-:W-:Y:S02]  /*52c0*/  LOP3.LUT R2, R2, 0x1f0, RZ, 0xc0, !PT ;  /* 0x000001f002027812 */ /* 0x000fe400078ec0ff */
[----:B--2---:R-:W-:-:S05]  /*52d0*/  LEA R3, R4, R3, 0x18 ;  /* 0x0000000304037211 */ /* 0x004fca00078ec0ff */
[----:B------:R-:W-:Y:S02]  /*52e0*/  IMAD.IADD R5, R2, 0x1, R3 ;  /* 0x0000000102057824 */ /* 0x000fe400078e0203 */
[----:B------:R-:W-:Y:S02]  /*52f0*/  IMAD.MOV.U32 R2, RZ, RZ, R7 ;  /* 0x000000ffff027224 */ /* 0x000fe400078e0007 */
[----:B------:R-:W-:Y:S01]  /*5300*/  IMAD.MOV.U32 R3, RZ, RZ, R6 ;  /* 0x000000ffff037224 */ /* 0x000fe200078e0006 */
[----:B------:R2:W-:Y:S04]  /*5310*/  STS [R5+0x8], R8 ;  /* 0x0000080805007388 */ /* 0x0005e80000000800 */
[----:B------:R2:W-:Y:S02]  /*5320*/  STS.64 [R5+0x10], R2 ;  /* 0x0000100205007388 */ /* 0x0005e40000000a00 */
.L_x_336:
[----:B------:R-:W-:Y:S05]  /*5330*/  BSYNC.RECONVERGENT B1 ;  /* 0x0000000000017941 */ /* 0x000fea0003800200 */
.L_x_335:
        /* <DEDUP_REMOVED lines=8> */
[----:B----4-:R-:W2:Y:S04]  /*53c0*/  LDS.64 R4, [R24+0x20] ;  /* 0x0000200018047984 */ /* 0x010ea80000000a00 */
[----:B------:R4:W1:Y:S04]  /*53d0*/  LDS R18, [R24+0x28] ;  /* 0x0000280018127984 */ /* 0x0008680000000800 */
[----:B------:R4:W1:Y:S01]  /*53e0*/  LDS R16, [R24+0x38] ;  /* 0x0000380018107984 */ /* 0x0008620000000800 */
[----:B0-----:R-:W-:Y:S01]  /*53f0*/  ISETP.GE.AND P0, PT, R8, R3, PT ;  /* 0x000000030800720c */ /* 0x001fe20003f06270 */
[----:B------:R-:W-:-:S02]  /*5400*/  IMAD.MOV.U32 R19, RZ, RZ, R3 ;  /* 0x000000ffff137224 */ /* 0x000fc400078e0003 */
[----:B--2---:R-:W-:Y:S02]  /*5410*/  IMAD.MOV.U32 R21, RZ, RZ, R4 ;  /* 0x000000ffff157224 */ /* 0x004fe400078e0004 */
[----:B------:R-:W-:-:S08]  /*5420*/  IMAD.MOV.U32 R20, RZ, RZ, R5 ;  /* 0x000000ffff147224 */ /* 0x000fd000078e0005 */
[----:B-1--4-:R-:W-:Y:S05]  /*5430*/  @!P0 BRA `(.L_x_338) ;  /* 0x00000000002c8947 */ /* 0x012fea0003800000 */
        /* <DEDUP_REMOVED lines=11> */
.L_x_338:
[----:B------:R-:W-:Y:S05]  /*54f0*/  BSYNC.RECONVERGENT B1 ;  /* 0x0000000000017941 */ /* 0x000fea0003800200 */
.L_x_337:
[----:B------:R-:W0:Y:S01]  /*5500*/  LDS.64 R4, [R24+0x30] ;  /* 0x0000300018047984 */ /* 0x000e220000000a00 */
[----:B------:R-:W-:Y:S01]  /*5510*/  ISETP.GE.AND P0, PT, R19, R18, PT ;  /* 0x000000121300720c */ /* 0x000fe20003f06270 */
[----:B------:R-:W-:Y:S01]  /*5520*/  BSSY.RECONVERGENT B1, `(.L_x_339) ;  /* 0x0000019000017945 */ /* 0x000fe20003800200 */
[----:B------:R-:W-:Y:S01]  /*5530*/  IMAD.MOV.U32 R23, RZ, RZ, R18 ;  /* 0x000000ffff177224 */ /* 0x000fe200078e0012 */
[----:B------:R1:W2:Y:S04]  /*5540*/  LDS R17, [R24+0x48] ;  /* 0x0000480018117984 */ /* 0x0002a80000000800 */
[----:B------:R1:W4:Y:S04]  /*5550*/  LDS R15, [R24+0x58] ;  /* 0x00005800180f7984 */ /* 0x0003280000000800 */
[----:B------:R1:W1:Y:S04]  /*5560*/  LDS R14, [R24+0x68] ;  /* 0x00006800180e7984 */ /* 0x0002680000000800 */
[----:B------:R0:W1:Y:S04]  /*5570*/  LDS R0, [R24+0x78] ;  /* 0x0000780018007984 */ /* 0x0000680000000800 */
[----:B------:R0:W1:Y:S04]  /*5580*/  LDS.64 R6, [R24+0x40] ;  /* 0x0000400018067984 */ /* 0x0000680000000a00 */
[----:B------:R0:W1:Y:S04]  /*5590*/  LDS.64 R8, [R24+0x50] ;  /* 0x0000500018087984 */ /* 0x0000680000000a00 */
[----:B---3--:R3:W1:Y:S04]  /*55a0*/  LDS.64 R10, [R24+0x60] ;  /* 0x00006000180a7984 */ /* 0x0086680000000a00 */
        /* <DEDUP_REMOVED lines=16> */
.L_x_340:
[----:B------:R-:W-:Y:S05]  /*56b0*/  BSYNC.RECONVERGENT B1 ;  /* 0x0000000000017941 */ /* 0x000fea0003800200 */
.L_x_339:
        /* <DEDUP_REMOVED lines=17> */
.L_x_342:
[----:B------:R-:W-:Y:S05]  /*57d0*/  BSYNC.RECONVERGENT B1 ;  /* 0x0000000000017941 */ /* 0x000fea0003800200 */
.L_x_341:
[----:B--2---:R-:W-:Y:S01]  /*57e0*/  ISETP.GE.AND P0, PT, R4, R17, PT ;  /* 0x000000110400720c */ /* 0x004fe20003f06270 */
        /* <DEDUP_REMOVED lines=16> */
.L_x_344:
[----:B------:R-:W-:Y:S05]  /*58f0*/  BSYNC.RECONVERGENT B1 ;  /* 0x0000000000017941 */ /* 0x000fea0003800200 */
.L_x_343:
[----:B----4-:R-:W-:Y:S01]  /*5900*/  ISETP.GE.AND P0, PT, R6, R15, PT ;  /* 0x0000000f0600720c */ /* 0x010fe20003f06270 */
        /* <DEDUP_REMOVED lines=16> */
.L_x_346:
[----:B------:R-:W-:Y:S05]  /*5a10*/  BSYNC.RECONVERGENT B1 ;  /* 0x0000000000017941 */ /* 0x000fea0003800200 */
.L_x_345:
        /* <DEDUP_REMOVED lines=17> */
.L_x_348:
[----:B------:R-:W-:Y:S05]  /*5b30*/  BSYNC.RECONVERGENT B1 ;  /* 0x0000000000017941 */ /* 0x000fea0003800200 */
.L_x_347:
        /* <DEDUP_REMOVED lines=16> */
.L_x_269:
[----:B------:R-:W-:Y:S05]  /*5c40*/  BSYNC.RECONVERGENT B0 ;  /* 0x0000000000007941 */ /* 0x000fea0003800200 */
.L_x_236:
[----:B------:R-:W-:Y:S05]  /*5c50*/  @P1 EXIT ;  /* 0x000000000000194d */ /* 0x000fea0003800000 */
[----:B0-2-4-:R-:W0:Y:S01]  /*5c60*/  LDC.64 R2, c[0x0][0x388] ;  /* 0x0000e200ff027b82 */ /* 0x015e220000000a00 */
[----:B------:R-:W-:-:S04]  /*5c70*/  LOP3.LUT R7, R7, R6, RZ, 0x3c, !PT ;  /* 0x0000000607077212 */ /* 0x000fc800078e3cff */
[----:B------:R-:W-:-:S04]  /*5c80*/  LOP3.LUT R6, R7, R6, RZ, 0x3c, !PT ;  /* 0x0000000607067212 */ /* 0x000fc800078e3cff */
[----:B------:R-:W-:-:S05]  /*5c90*/  LOP3.LUT R7, R7, R6, RZ, 0x3c, !PT ;  /* 0x0000000607077212 */ /* 0x000fca00078e3cff */
[----:B0-----:R-:W-:Y:S04]  /*5ca0*/  STG.E.64 desc[UR10][R2.64+0x8], R6 ;  /* 0x0000080602007986 */ /* 0x001fe8000c101b0a */
[----:B------:R-:W-:Y:S01]  /*5cb0*/  STG.E desc[UR10][R2.64], R8 ;  /* 0x0000000802007986 */ /* 0x000fe2000c10190a */
[----:B------:R-:W-:Y:S05]  /*5cc0*/  EXIT ;  /* 0x000000000000794d */ /* 0x000fea0003800000 */
.L_x_349:
        /* <DEDUP_REMOVED lines=11> */
.L_x_963:


//--------------------- .text._ZN6thrust24THRUST_300001_SM_1000_NS8cuda_cub4core6detail13_kernel_agentINS1_8__reduce10DrainAgentIlEEJN3cub18CUB_300001_SM_10009GridQueueIyEElEEEvDpT0_ --------------------------
	.section	.text._ZN6thrust24THRUST_300001_SM_1000_NS8cuda_cub4core6detail13_kernel_agentINS1_8__reduce10DrainAgentIlEEJN3cub18CUB_300001_SM_10009GridQueueIyEElEEEvDpT0_,"ax",@progbits
	.align	128
        .global         _ZN6thrust24THRUST_300001_SM_1000_NS8cuda_cub4core6detail13_kernel_agentINS1_8__reduce10DrainAgentIlEEJN3cub18CUB_300001_SM_10009GridQueueIyEElEEEvDpT0_
        .type           _ZN6thrust24THRUST_300001_SM_1000_NS8cuda_cub4core6detail13_kernel_agentINS1_8__reduce10DrainAgentIlEEJN3cub18CUB_300001_SM_10009GridQueueIyEElEEEvDpT0_,@function
        .size           _ZN6thrust24THRUST_300001_SM_1000_NS8cuda_cub4core6detail13_kernel_agentINS1_8__reduce10DrainAgentIlEEJN3cub18CUB_300001_SM_10009GridQueueIyEElEEEvDpT0_,(.L_x_964 - _ZN6thrust24THRUST_300001_SM_1000_NS8cuda_cub4core6detail13_kernel_agentINS1_8__reduce10DrainAgentIlEEJN3cub18CUB_300001_SM_10009GridQueueIyEElEEEvDpT0_)
        .other          _ZN6thrust24THRUST_300001_SM_1000_NS8cuda_cub4core6detail13_kernel_agentINS1_8__reduce10DrainAgentIlEEJN3cub18CUB_300001_SM_10009GridQueueIyEElEEEvDpT0_,@"STO_CUDA_ENTRY STV_DEFAULT"
_ZN6thrust24THRUST_300001_SM_1000_NS8cuda_cub4core6detail13_kernel_agentINS1_8__reduce10DrainAgentIlEEJN3cub18CUB_300001_SM_10009GridQueueIyEElEEEvDpT0_:
.text._ZN6thrust24THRUST_300001_SM_1000_NS8cuda_cub4core6detail13_kernel_agentINS1_8__reduce10DrainAgentIlEEJN3cub18CUB_300001_SM_10009GridQueueIyEElEEEvDpT0_:
[----:B------:R-:W-:Y:S08]  /*0000*/  LDC R1, c[0x0][0x37c] ;  /* 0x0000df00ff017b82 */ /* 0x000ff00000000800 */
[----:B------:R-:W0:Y:S01]  /*0010*/  LDC.64 R2, c[0x0][0x380] ;  /* 0x0000e000ff027b82 */ /* 0x000e220000000a00 */
[----:B------:R-:W0:Y:S07]  /*0020*/  LDCU.64 UR4, c[0x0][0x358] ;  /* 0x00006b00ff0477ac */ /* 0x000e2e0008000a00 */
[----:B------:R-:W1:Y:S01]  /*0030*/  LDC.64 R4, c[0x0][0x388] ;  /* 0x0000e200ff047b82 */ /* 0x000e620000000a00 */
[----:B0-----:R-:W-:Y:S04]  /*0040*/  STG.E.64 desc[UR4][R2.64+0x8], RZ ;  /* 0x000008ff02007986 */ /* 0x001fe8000c101b04 */
[----:B-1----:R-:W-:Y:S01]  /*0050*/  STG.E.64 desc[UR4][R2.64], R4 ;  /* 0x0000000402007986 */ /* 0x002fe2000c101b04 */
[----:B------:R-:W-:Y:S05]  /*0060*/  EXIT ;  /* 0x000000000000794d */ /* 0x000fea0003800000 */
.L_x_350:
        /* <DEDUP_REMOVED lines=9> */
.L_x_964:


//--------------------- .text._ZN6thrust24THRUST_300001_SM_1000_NS8cuda_cub4core6detail13_kernel_agentINS1_8__reduce11ReduceAgentINS0_12zip_iteratorIN4cuda3std3__45tupleIJNS0_10device_ptrIiEENS0_17counting_iteratorIlNS0_11use_defaultESF_SF_EEEEEEEPNSB_IJilEEESJ_lNS1_9__extrema9arg_max_fIilNSA_4lessIiEEEEEEJSI_SK_lN3cub18CUB_300001_SM_100013GridEvenShareIlEENSS_9GridQueueIyEESP_EEEvDpT0_ --------------------------
	.section	.text._ZN6thrust24THRUST_300001_SM_1000_NS8cuda_cub4core6detail13_kernel_agentINS1_8__reduce11ReduceAgentINS0_12zip_iteratorIN4cuda3std3__45tupleIJNS0_10device_ptrIiEENS0_17counting_iteratorIlNS0_11use_defaultESF_SF_EEEEEEEPNSB_IJilEEESJ_lNS1_9__extrema9arg_max_fIilNSA_4lessIiEEEEEEJSI_SK_lN3cub18CUB_300001_SM_100013GridEvenShareIlEENSS_9GridQueueIyEESP_EEEvDpT0_,"ax",@progbits
	.align	128
        .global         _ZN6thrust24THRUST_300001_SM_1000_NS8cuda_cub4core6detail13_kernel_agentINS1_8__reduce11ReduceAgentINS0_12zip_iteratorIN4cuda3std3__45tupleIJNS0_10device_ptrIiEENS0_17counting_iteratorIlNS0_11use_defaultESF_SF_EEEEEEEPNSB_IJilEEESJ_lNS1_9__extrema9arg_max_fIilNSA_4lessIiEEEEEEJSI_SK_lN3cub18CUB_300001_SM_100013GridEvenShareIlEENSS_9GridQueueIyEESP_EEEvDpT0_
        .type           _ZN6thrust24THRUST_300001_SM_1000_NS8cuda_cub4core6detail13_kernel_agentINS1_8__reduce11ReduceAgentINS0_12zip_iteratorIN4cuda3std3__45tupleIJNS0_10device_ptrIiEENS0_17counting_iteratorIlNS0_11use_defaultESF_SF_EEEEEEEPNSB_IJilEEESJ_lNS1_9__extrema9arg_max_fIilNSA_4lessIiEEEEEEJSI_SK_lN3cub18CUB_300001_SM_100013GridEvenShareIlEENSS_9GridQueueIyEESP_EEEvDpT0_,@function
        .size           _ZN6thrust24THRUST_300001_SM_1000_NS8cuda_cub4core6detail13_kernel_agentINS1_8__reduce11ReduceAgentINS0_12zip_iteratorIN4cuda3std3__45tupleIJNS0_10device_ptrIiEENS0_17counting_iteratorIlNS0_11use_defaultESF_SF_EEEEEEEPNSB_IJilEEESJ_lNS1_9__extrema9arg_max_fIilNSA_4lessIiEEEEEEJSI_SK_lN3cub18CUB_300001_SM_100013GridEvenShareIlEENSS_9GridQueueIyEESP_EEEvDpT0_,(.L_x_965 - _ZN6thrust24THRUST_300001_SM_1000_NS8cuda_cub4core6detail13_kernel_agentINS1_8__reduce11ReduceAgentINS0_12zip_iteratorIN4cuda3std3__45tupleIJNS0_10device_ptrIiEENS0_17counting_iteratorIlNS0_11use_defaultESF_SF_EEEEEEEPNSB_IJilEEESJ_lNS1_9__extrema9arg_max_fIilNSA_4lessIiEEEEEEJSI_SK_lN3cub18CUB_300001_SM_100013GridEvenShareIlEENSS_9GridQueueIyEESP_EEEvDpT0_)
        .other          _ZN6thrust24THRUST_300001_SM_1000_NS8cuda_cub4core6detail13_kernel_agentINS1_8__reduce11ReduceAgentINS0_12zip_iteratorIN4cuda3std3__45tupleIJNS0_10device_ptrIiEENS0_17counting_iteratorIlNS0_11use_defaultESF_SF_EEEEEEEPNSB_IJilEEESJ_lNS1_9__extrema9arg_max_fIilNSA_4lessIiEEEEEEJSI_SK_lN3cub18CUB_300001_SM_100013GridEvenShareIlEENSS_9GridQueueIyEESP_EEEvDpT0_,@"STO_CUDA_ENTRY STV_DEFAULT"
_ZN6thrust24THRUST_300001_SM_1000_NS8cuda_cub4core6detail13_kernel_agentINS1_8__reduce11ReduceAgentINS0_12zip_iteratorIN4cuda3std3__45tupleIJNS0_10device_ptrIiEENS0_17counting_iteratorIlNS0_11use_defaultESF_SF_EEEEEEEPNSB_IJilEEESJ_lNS1_9__extrema9arg_max_fIilNSA_4lessIiEEEEEEJSI_SK_lN3cub18CUB_300001_SM_100013GridEvenShareIlEENSS_9GridQueueIyEESP_EEEvDpT0_:
.text._ZN6thrust24THRUST_300001_SM_1000_NS8cuda_cub4core6detail13_kernel_agentINS1_8__reduce11ReduceAgentINS0_12zip_iteratorIN4cuda3std3__45tupleIJNS0_10device_ptrIiEENS0_17counting_iteratorIlNS0_11use_defaultESF_SF_EEEEEEEPNSB_IJilEEESJ_lNS1_9__extrema9arg_max_fIilNSA_4lessIiEEEEEEJSI_SK_lN3cub18CUB_300001_SM_100013GridEvenShareIlEENSS_9GridQueueIyEESP_EEEvDpT0_:
[----:B------:R-:W-:Y:S01]  /*0000*/  LDC R1, c[0x0][0x37c] ;  /* 0x0000df00ff017b82 */ /* 0x000fe20000000800 */
[----:B------:R-:W0:Y:S01]  /*0010*/  S2R R0, SR_CTAID.X ;  /* 0x0000000000007919 */ /* 0x000e220000002500 */
[----:B------:R-:W1:Y:S01]  /*0020*/  LDCU.64 UR4, c[0x0][0x398] ;  /* 0x00007300ff0477ac */ /* 0x000e620008000a00 */
[----:B------:R-:W-:Y:S01]  /*0030*/  BSSY.RECONVERGENT B0, `(.L_x_351) ;  /* 0x00005a5000007945 */ /* 0x000fe20003800200 */
[----:B------:R-:W2:Y:S01]  /*0040*/  LDCU UR6, c[0x0][0x370] ;  /* 0x00006e00ff0677ac */ /* 0x000ea20008000800 */
[----:B------:R-:W3:Y:S01]  /*0050*/  LDCU.64 UR10, c[0x0][0x358] ;  /* 0x00006b00ff0a77ac */ /* 0x000ee20008000a00 */
[----:B-1----:R-:W-:Y:S02]  /*0060*/  IMAD.U32 R7, RZ, RZ, UR4 ;  /* 0x00000004ff077e24 */ /* 0x002fe4000f8e00ff */
[----:B------:R-:W-:Y:S01]  /*0070*/  IMAD.U32 R18, RZ, RZ, UR5 ;  /* 0x00000005ff127e24 */ /* 0x000fe2000f8e00ff */
[----:B--2---:R-:W-:Y:S01]  /*0080*/  UIMAD UR6, UR6, 0x500, URZ ;  /* 0x00000500060678a4 */ /* 0x004fe2000f8e02ff */
[----:B0-----:R-:W-:-:S05]  /*0090*/  IMAD R6, R0, 0x500, RZ ;  /* 0x0000050000067824 */ /* 0x001fca00078e02ff */
[----:B------:R-:W-:-:S04]  /*00a0*/  IADD3 R2, P1, PT, R6, 0x500, RZ ;  /* 0x0000050006027810 */ /* 0x000fc80007f3e0ff */
[----:B------:R-:W-:Y:S01]  /*00b0*/  ISETP.GT.U32.AND P0, PT, R2, R7, PT ;  /* 0x000000070200720c */ /* 0x000fe20003f04070 */
[----:B------:R-:W-:-:S05]  /*00c0*/  IMAD.X R3, RZ, RZ, RZ, P1 ;  /* 0x000000ffff037224 */ /* 0x000fca00008e06ff */
[----:B------:R-:W-:-:S13]  /*00d0*/  ISETP.GT.AND.EX P0, PT, R3, R18, PT, P0 ;  /* 0x000000120300720c */ /* 0x000fda0003f04300 */
[----:B---3--:R-:W-:Y:S05]  /*00e0*/  @!P0 BRA `(.L_x_352) ;  /* 0x0000003000d48947 */ /* 0x008fea0003800000 */
[----:B------:R-:W0:Y:S01]  /*00f0*/  S2R R9, SR_TID.X ;  /* 0x0000000000097919 */ /* 0x000e220000002100 */
[----:B------:R-:W-:Y:S01]  /*0100*/  IMAD.IADD R10, R7, 0x1, -R6 ;  /* 0x00000001070a7824 */ /* 0x000fe200078e0a06 */
[----:B------:R-:W-:Y:S01]  /*0110*/  BSSY.RECONVERGENT B1, `(.L_x_353) ;  /* 0x0000010000017945 */ /* 0x000fe20003800200 */
[----:B------:R-:W-:Y:S02]  /*0120*/  IMAD.MOV.U32 R12, RZ, RZ, RZ ;  /* 0x000000ffff0c7224 */ /* 0x000fe400078e00ff */
[----:B------:R-:W-:Y:S02]  /*0130*/  IMAD.MOV.U32 R11, RZ, RZ, RZ ;  /* 0x000000ffff0b7224 */ /* 0x000fe400078e00ff */
[----:B------:R-:W-:Y:S01]  /*0140*/  IMAD.MOV.U32 R8, RZ, RZ, RZ ;  /* 0x000000ffff087224 */ /* 0x000fe200078e00ff */
[----:B0-----:R-:W-:Y:S01]  /*0150*/  ISETP.GE.AND P0, PT, R9, R10, PT ;  /* 0x0000000a0900720c */ /* 0x001fe20003f06270 */
[----:B------:R-:W-:-:S12]  /*0160*/  IMAD.MOV.U32 R13, RZ, RZ, R9 ;  /* 0x000000ffff0d7224 */ /* 0x000fd800078e0009 */
[----:B------:R-:W-:Y:S05]  /*0170*/  @P0 BRA `(.L_x_354) ;  /* 0x0000000000240947 */ /* 0x000fea0003800000 */
[----:B------:R-:W0:Y:S01]  /*0180*/  LDCU.128 UR4, c[0x0][0x380] ;  /* 0x00007000ff0477ac */ /* 0x000e220008000c00 */
[----:B------:R-:W-:-:S05]  /*0190*/  IADD3 R11, P0, PT, R6, R9, RZ ;  /* 0x00000009060b7210 */ /* 0x000fca0007f1e0ff */
[----:B------:R-:W-:Y:S01]  /*01a0*/  IMAD.X R8, RZ, RZ, RZ, P0 ;  /* 0x000000ffff087224 */ /* 0x000fe200000e06ff */
[----:B0-----:R-:W-:-:S04]  /*01b0*/  LEA R2, P1, R11, UR4, 0x2 ;  /* 0x000000040b027c11 */ /* 0x001fc8000f8210ff */
[----:B------:R-:W-:-:S05]  /*01c0*/  LEA.HI.X R3, R11, UR5, R8, 0x2, P1 ;  /* 0x000000050b037c11 */ /* 0x000fca00088f1408 */
[----:B------:R0:W5:Y:S01]  /*01d0*/  LDG.E R12, desc[UR10][R2.64] ;  /* 0x0000000a020c7981 */ /* 0x000162000c1e1900 */
[----:B------:R-:W-:Y:S01]  /*01e0*/  IADD3 R11, P0, PT, R11, UR6, RZ ;  /* 0x000000060b0b7c10 */ /* 0x000fe2000ff1e0ff */
[----:B------:R-:W-:-:S03]  /*01f0*/  VIADD R13, R9, 0x100 ;  /* 0x00000100090d7836 */ /* 0x000fc60000000000 */
[----:B------:R-:W-:-:S09]  /*0200*/  IADD3.X R8, PT, PT, R8, UR7, RZ, P0, !PT ;  /* 0x0000000708087c10 */ /* 0x000fd200087fe4ff */
.L_x_354:
[----:B------:R-:W-:Y:S05]  /*0210*/  BSYNC.RECONVERGENT B1 ;  /* 0x0000000000017941 */ /* 0x000fea0003800200 */
.L_x_353:
[----:B------:R-:W-:Y:S01]  /*0220*/  ISETP.GE.AND P0, PT, R13, R10, PT ;  /* 0x0000000a0d00720c */ /* 0x000fe20003f06270 */
[----:B------:R-:W-:-:S12]  /*0230*/  BSSY.RECONVERGENT B1, `(.L_x_355) ;  /* 0x0000099000017945 */ /* 0x000fd80003800200 */
[----:B------:R-:W-:Y:S05]  /*0240*/  @P0 BRA `(.L_x_356) ;  /* 0x00000008005c0947 */ /* 0x000fea0003800000 */
[----:B0-----:R-:W-:Y:S01]  /*0250*/  LOP3.LUT R2, RZ, R13, RZ, 0x33, !PT ;  /* 0x0000000dff027212 */ /* 0x001fe200078e33ff */
[----:B------:R-:W-:Y:S03]  /*0260*/  BSSY.RECONVERGENT B2, `(.L_x_357) ;  /* 0x000002e000027945 */ /* 0x000fe60003800200 */
[----:B------:R-:W-:-:S04]  /*0270*/  IADD3 R15, PT, PT, -R6, R7, R2 ;  /* 0x00000007060f7210 */ /* 0x000fc80007ffe102 */
[----:B------:R-:W-:-:S04]  /*0280*/  LOP3.LUT R2, R15, 0x300, RZ, 0xc0, !PT ;  /* 0x000003000f027812 */ /* 0x000fc800078ec0ff */
[----:B------:R-:W-:-:S13]  /*0290*/  ISETP.NE.AND P0, PT, R2, 0x300, PT ;  /* 0x000003000200780c */ /* 0x000fda0003f05270 */
[----:B------:R-:W-:Y:S05]  /*02a0*/  @!P0 BRA `(.L_x_358) ;  /* 0x0000000000a48947 */ /* 0x000fea0003800000 */
[----:B------:R-:W0:Y:S01]  /*02b0*/  LDCU.128 UR4, c[0x0][0x380] ;  /* 0x00007000ff0477ac */ /* 0x000e220008000c00 */
[----:B------:R-:W-:Y:S02]  /*02c0*/  IADD3 R3, P0, PT, R6, R13, RZ ;  /* 0x0000000d06037210 */ /* 0x000fe40007f1e0ff */
[----:B------:R-:W-:-:S03]  /*02d0*/  LEA.HI R2, R15, 0x1, RZ, 0x18 ;  /* 0x000000010f027811 */ /* 0x000fc600078fc0ff */
[----:B------:R-:W-:Y:S01]  /*02e0*/  IMAD.X R14, RZ, RZ, RZ, P0 ;  /* 0x000000ffff0e7224 */ /* 0x000fe200000e06ff */
[----:B------:R-:W-:-:S05]  /*02f0*/  LOP3.LUT R2, R2, 0x3, RZ, 0xc0, !PT ;  /* 0x0000000302027812 */ /* 0x000fca00078ec0ff */
[----:B------:R-:W-:Y:S01]  /*0300*/  IMAD.MOV R4, RZ, RZ, -R2 ;  /* 0x000000ffff047224 */ /* 0x000fe200078e0a02 */
[C---:B0-----:R-:W-:Y:S02]  /*0310*/  LEA R5, P2, R3.reuse, UR4, 0x2 ;  /* 0x0000000403057c11 */ /* 0x041fe4000f8410ff */
[C---:B------:R-:W-:Y:S02]  /*0320*/  IADD3 R7, P1, PT, R3.reuse, UR6, RZ ;  /* 0x0000000603077c10 */ /* 0x040fe4000ff3e0ff */
[----:B------:R-:W-:Y:S02]  /*0330*/  LEA.HI.X R3, R3, UR5, R14, 0x2, P2 ;  /* 0x0000000503037c11 */ /* 0x000fe400090f140e */
[----:B------:R-:W-:-:S09]  /*0340*/  IADD3.X R14, PT, PT, R14, UR7, RZ, P1, !PT ;  /* 0x000000070e0e7c10 */ /* 0x000fd20008ffe4ff */
.L_x_361:
[----:B------:R-:W-:-:S05]  /*0350*/  IMAD.MOV.U32 R2, RZ, RZ, R5 ;  /* 0x000000ffff027224 */ /* 0x000fca00078e0005 */
[----:B------:R-:W2:Y:S01]  /*0360*/  LDG.E R19, desc[UR10][R2.64] ;  /* 0x0000000a02137981 */ /* 0x000ea2000c1e1900 */
[----:B------:R-:W-:Y:S01]  /*0370*/  VIADD R4, R4, 0x1 ;  /* 0x0000000104047836 */ /* 0x000fe20000000000 */
[----:B------:R-:W-:Y:S01]  /*0380*/  BSSY.RECONVERGENT B3, `(.L_x_359) ;  /* 0x0000016000037945 */ /* 0x000fe20003800200 */
[----:B------:R-:W-:Y:S01]  /*0390*/  IMAD.MOV.U32 R18, RZ, RZ, R11 ;  /* 0x000000ffff127224 */ /* 0x000fe200078e000b */
[----:B------:R-:W-:Y:S01]  /*03a0*/  IADD3 R5, P3, PT, R5, 0x400, RZ ;  /* 0x0000040005057810 */ /* 0x000fe20007f7e0ff */
[----:B------:R-:W-:Y:S01]  /*03b0*/  IMAD.MOV.U32 R17, RZ, RZ, R8 ;  /* 0x000000ffff117224 */ /* 0x000fe200078e0008 */
[----:B------:R-:W-:Y:S01]  /*03c0*/  ISETP.NE.AND P2, PT, R4, RZ, PT ;  /* 0x000000ff0400720c */ /* 0x000fe20003f45270 */
[----:B-----5:R-:W-:Y:S02]  /*03d0*/  IMAD.MOV.U32 R16, RZ, RZ, R12 ;  /* 0x000000ffff107224 */ /* 0x020fe400078e000c */
[----:B------:R-:W-:Y:S02]  /*03e0*/  IMAD.MOV.U32 R11, RZ, RZ, R7 ;  /* 0x000000ffff0b7224 */ /* 0x000fe400078e0007 */
[----:B------:R-:W-:Y:S01]  /*03f0*/  IMAD.MOV.U32 R8, RZ, RZ, R14 ;  /* 0x000000ffff087224 */ /* 0x000fe200078e000e */
[----:B--2---:R-:W-:Y:S01]  /*0400*/  ISETP.GE.AND P0, PT, R12, R19, PT ;  /* 0x000000130c00720c */ /* 0x004fe20003f06270 */
[----:B------:R-:W-:-:S12]  /*0410*/  IMAD.MOV.U32 R12, RZ, RZ, R19 ;  /* 0x000000ffff0c7224 */ /* 0x000fd800078e0013 */
        /* <DEDUP_REMOVED lines=12> */
.L_x_360:
[----:B------:R-:W-:Y:S05]  /*04e0*/  BSYNC.RECONVERGENT B3 ;  /* 0x0000000000037941 */ /* 0x000fea0003800200 */
.L_x_359:
[----:B------:R-:W-:Y:S01]  /*04f0*/  IADD3 R7, P0, PT, R7, 0x100, RZ ;  /* 0x0000010007077810 */ /* 0x000fe20007f1e0ff */
[----:B------:R-:W-:Y:S02]  /*0500*/  VIADD R13, R13, 0x100 ;  /* 0x000001000d0d7836 */ /* 0x000fe40000000000 */
[----:B------:R-:W-:Y:S02]  /*0510*/  IMAD.X R3, RZ, RZ, R3, P3 ;  /* 0x000000ffff037224 */ /* 0x000fe400018e0603 */
[----:B------:R-:W-:Y:S01]  /*0520*/  IMAD.X R14, RZ, RZ, R14, P0 ;  /* 0x000000ffff0e7224 */ /* 0x000fe200000e060e */
[----:B------:R-:W-:Y:S07]  /*0530*/  @P2 BRA `(.L_x_361) ;  /* 0xfffffffc00842947 */ /* 0x000fee000383ffff */
.L_x_358:
[----:B------:R-:W-:Y:S05]  /*0540*/  BSYNC.RECONVERGENT B2 ;  /* 0x0000000000027941 */ /* 0x000fea0003800200 */
.L_x_357:
[----:B------:R-:W-:-:S13]  /*0550*/  ISETP.GE.U32.AND P0, PT, R15, 0x300, PT ;  /* 0x000003000f00780c */ /* 0x000fda0003f06070 */
[----:B------:R-:W-:Y:S05]  /*0560*/  @!P0 BRA `(.L_x_356) ;  /* 0x0000000400948947 */ /* 0x000fea0003800000 */
[----:B------:R-:W0:Y:S01]  /*0570*/  LDC.64 R4, c[0x0][0x380] ;  /* 0x0000e000ff047b82 */ /* 0x000e220000000a00 */
[----:B------:R-:W-:-:S07]  /*0580*/  VIADD R7, R13, 0x200 ;  /* 0x000002000d077836 */ /* 0x000fce0000000000 */
[----:B------:R-:W1:Y:S02]  /*0590*/  LDC.64 R2, c[0x0][0x388] ;  /* 0x0000e200ff027b82 */ /* 0x000e640000000a00 */
.L_x_370:
[----:B------:R-:W-:-:S05]  /*05a0*/  VIADD R13, R7, 0xfffffe00 ;  /* 0xfffffe00070d7836 */ /* 0x000fca0000000000 */
[----:B------:R-:W-:-:S04]  /*05b0*/  IADD3 R19, P0, PT, R6, R13, RZ ;  /* 0x0000000d06137210 */ /* 0x000fc80007f1e0ff */
[----:B------:R-:W-:Y:S02]  /*05c0*/  LEA.HI.X.SX32 R18, R13, RZ, 0x1, P0 ;  /* 0x000000ff0d127211 */ /* 0x000fe400000f0eff */
[----:B0-----:R-:W-:-:S04]  /*05d0*/  LEA R16, P0, R19, R4, 0x2 ;  /* 0x0000000413107211 */ /* 0x001fc800078010ff */
[----:B------:R-:W-:-:S05]  /*05e0*/  LEA.HI.X R17, R19, R5, R18, 0x2, P0 ;  /* 0x0000000513117211 */ /* 0x000fca00000f1412 */
[----:B------:R-:W2:Y:S04]  /*05f0*/  LDG.E R25, desc[UR10][R16.64] ;  /* 0x0000000a10197981 */ /* 0x000ea8000c1e1900 */
[----:B-----5:R0:W5:Y:S04]  /*0600*/  LDG.E R15, desc[UR10][R16.64+0x400] ;  /* 0x0004000a100f7981 */ /* 0x020168000c1e1900 */
[----:B------:R0:W5:Y:S04]  /*0610*/  LDG.E R13, desc[UR10][R16.64+0x800] ;  /* 0x0008000a100d7981 */ /* 0x000168000c1e1900 */
[----:B------:R0:W5:Y:S01]  /*0620*/  LDG.E R14, desc[UR10][R16.64+0xc00] ;  /* 0x000c000a100e7981 */ /* 0x000162000c1e1900 */
[----:B-1----:R-:W-:Y:S01]  /*0630*/  IADD3 R20, P1, PT, R19, R2, RZ ;  /* 0x0000000213147210 */ /* 0x002fe20007f3e0ff */
[----:B------:R-:W-:Y:S01]  /*0640*/  BSSY.RECONVERGENT B2, `(.L_x_362) ;  /* 0x0000013000027945 */ /* 0x000fe20003800200 */
[----:B------:R-:W-:-:S03]  /*0650*/  VIADD R19, R7, 0xffffff00 ;  /* 0xffffff0007137836 */ /* 0x000fc60000000000 */
[----:B------:R-:W-:Y:S02]  /*0660*/  IMAD.X R23, R18, 0x1, R3, P1 ;  /* 0x0000000112177824 */ /* 0x000fe400008e0603 */
[----:B------:R-:W-:Y:S02]  /*0670*/  IMAD.MOV.U32 R21, RZ, RZ, R20 ;  /* 0x000000ffff157224 */ /* 0x000fe400078e0014 */
[----:B------:R-:W-:Y:S01]  /*0680*/  IMAD.MOV.U32 R22, RZ, RZ, R23 ;  /* 0x000000ffff167224 */ /* 0x000fe200078e0017 */
[----:B--2---:R-:W-:Y:S01]  /*0690*/  ISETP.GE.AND P0, PT, R12, R25, PT ;  /* 0x000000190c00720c */ /* 0x004fe20003f06270 */
[----:B------:R-:W-:-:S12]  /*06a0*/  IMAD.MOV.U32 R18, RZ, RZ, R25 ;  /* 0x000000ffff127224 */ /* 0x000fd800078e0019 */
[----:B0-----:R-:W-:Y:S05]  /*06b0*/  @!P0 BRA `(.L_x_363) ;  /* 0x00000000002c8947 */ /* 0x001fea0003800000 */
        /* <DEDUP_REMOVED lines=11> */
.L_x_363:
[----:B------:R-:W-:Y:S05]  /*0770*/  BSYNC.RECONVERGENT B2 ;  /* 0x0000000000027941 */ /* 0x000fea0003800200 */
.L_x_362:
[----:B-----5:R-:W-:Y:S01]  /*0780*/  ISETP.GE.AND P0, PT, R18, R15, PT ;  /* 0x0000000f1200720c */ /* 0x020fe20003f06270 */
[----:B------:R-:W-:Y:S01]  /*0790*/  BSSY.RECONVERGENT B2, `(.L_x_364) ;  /* 0x0000013000027945 */ /* 0x000fe20003800200 */
[----:B------:R-:W-:Y:S02]  /*07a0*/  SHF.R.S32.HI R8, RZ, 0x1f, R19 ;  /* 0x0000001fff087819 */ /* 0x000fe40000011413 */
[----:B------:R-:W-:-:S04]  /*07b0*/  IADD3 R12, P1, P2, R19, R2, R6 ;  /* 0x00000002130c7210 */ /* 0x000fc80007a3e006 */
[----:B------:R-:W-:Y:S01]  /*07c0*/  IADD3.X R11, PT, PT, R8, R3, RZ, P1, P2 ;  /* 0x00000003080b7210 */ /* 0x000fe20000fe44ff */
[----:B------:R-:W-:Y:S02]  /*07d0*/  IMAD.MOV.U32 R19, RZ, RZ, R12 ;  /* 0x000000ffff137224 */ /* 0x000fe400078e000c */
[----:B------:R-:W-:Y:S02]  /*07e0*/  IMAD.MOV.U32 R8, RZ, RZ, R15 ;  /* 0x000000ffff087224 */ /* 0x000fe400078e000f */
[----:B------:R-:W-:Y:S01]  /*07f0*/  IMAD.MOV.U32 R20, RZ, RZ, R11 ;  /* 0x000000ffff147224 */ /* 0x000fe200078e000b */
[----:B------:R-:W-:Y:S06]  /*0800*/  @!P0 BRA `(.L_x_365) ;  /* 0x00000000002c8947 */ /* 0x000fec0003800000 */
        /* <DEDUP_REMOVED lines=11> */
.L_x_365:
[----:B------:R-:W-:Y:S05]  /*08c0*/  BSYNC.RECONVERGENT B2 ;  /* 0x0000000000027941 */ /* 0x000fea0003800200 */
.L_x_364:
[----:B------:R-:W-:Y:S01]  /*08d0*/  ISETP.GE.AND P0, PT, R8, R13, PT ;  /* 0x0000000d0800720c */ /* 0x000fe20003f06270 */
[C---:B------:R-:W-:Y:S01]  /*08e0*/  VIADD R11, R7.reuse, 0x100 ;  /* 0x00000100070b7836 */ /* 0x040fe20000000000 */
[----:B------:R-:W-:Y:S01]  /*08f0*/  SHF.R.S32.HI R12, RZ, 0x1f, R7 ;  /* 0x0000001fff0c7819 */ /* 0x000fe20000011407 */
[----:B------:R-:W-:Y:S01]  /*0900*/  BSSY.RECONVERGENT B2, `(.L_x_366) ;  /* 0x0000014000027945 */ /* 0x000fe20003800200 */
[-CC-:B------:R-:W-:Y:S01]  /*0910*/  IADD3 R18, P1, P4, R7, R2.reuse, R6.reuse ;  /* 0x0000000207127210 */ /* 0x180fe20007c3e006 */
[----:B------:R-:W-:Y:S01]  /*0920*/  IMAD.MOV.U32 R15, RZ, RZ, R13 ;  /* 0x000000ffff0f7224 */ /* 0x000fe200078e000d */
[----:B------:R-:W-:Y:S02]  /*0930*/  IADD3 R23, P2, P3, R11, R2, R6 ;  /* 0x000000020b177210 */ /* 0x000fe40007b5e006 */
[----:B------:R-:W-:Y:S01]  /*0940*/  IADD3.X R21, PT, PT, R12, R3, RZ, P1, P4 ;  /* 0x000000030c157210 */ /* 0x000fe20000fe84ff */
[----:B------:R-:W-:Y:S01]  /*0950*/  IMAD.MOV.U32 R16, RZ, RZ, R18 ;  /* 0x000000ffff107224 */ /* 0x000fe200078e0012 */
[----:B------:R-:W-:-:S03]  /*0960*/  SHF.R.S32.HI R12, RZ, 0x1f, R11 ;  /* 0x0000001fff0c7819 */ /* 0x000fc6000001140b */
        /* <DEDUP_REMOVED lines=13> */
.L_x_367:
[----:B------:R-:W-:Y:S05]  /*0a40*/  BSYNC.RECONVERGENT B2 ;  /* 0x0000000000027941 */ /* 0x000fea0003800200 */
.L_x_366:
[----:B------:R-:W-:Y:S01]  /*0a50*/  ISETP.GE.AND P0, PT, R15, R14, PT ;  /* 0x0000000e0f00720c */ /* 0x000fe20003f06270 */
[----:B------:R-:W-:Y:S01]  /*0a60*/  BSSY.RECONVERGENT B2, `(.L_x_368) ;  /* 0x0000011000027945 */ /* 0x000fe20003800200 */
[----:B------:R-:W-:Y:S01]  /*0a70*/  IADD3.X R18, PT, PT, R12, R3, RZ, P2, P3 ;  /* 0x000000030c127210 */ /* 0x000fe200017e64ff */
[----:B------:R-:W-:Y:S02]  /*0a80*/  IMAD.MOV.U32 R11, RZ, RZ, R23 ;  /* 0x000000ffff0b7224 */ /* 0x000fe400078e0017 */
[----:B------:R-:W-:Y:S02]  /*0a90*/  IMAD.MOV.U32 R12, RZ, RZ, R14 ;  /* 0x000000ffff0c7224 */ /* 0x000fe400078e000e */
[----:B------:R-:W-:-:S06]  /*0aa0*/  IMAD.MOV.U32 R8, RZ, RZ, R18 ;  /* 0x000000ffff087224 */ /* 0x000fcc00078e0012 */
        /* <DEDUP_REMOVED lines=12> */
.L_x_369:
[----:B------:R-:W-:Y:S05]  /*0b70*/  BSYNC.RECONVERGENT B2 ;  /* 0x0000000000027941 */ /* 0x000fea0003800200 */
.L_x_368:
[C---:B------:R-:W-:Y:S02]  /*0b80*/  VIADD R13, R7.reuse, 0x200 ;  /* 0x00000200070d7836 */ /* 0x040fe40000000000 */
[----:B------:R-:W-:-:S03]  /*0b90*/  VIADD R7, R7, 0x400 ;  /* 0x0000040007077836 */ /* 0x000fc60000000000 */
[----:B------:R-:W-:-:S13]  /*0ba0*/  ISETP.GE.AND P0, PT, R13, R10, PT ;  /* 0x0000000a0d00720c */ /* 0x000fda0003f06270 */
[----:B------:R-:W-:Y:S05]  /*0bb0*/  @!P0 BRA `(.L_x_370) ;  /* 0xfffffff800788947 */ /* 0x000fea000383ffff */
.L_x_356:
[----:B------:R-:W-:Y:S05]  /*0bc0*/  BSYNC.RECONVERGENT B1 ;  /* 0x0000000000017941 */ /* 0x000fea0003800200 */
.L_x_355:
[----:B------:R-:W-:-:S13]  /*0bd0*/  ISETP.GE.AND P0, PT, R10, 0x100, PT ;  /* 0x000001000a00780c */ /* 0x000fda0003f06270 */
[----:B------:R-:W-:Y:S05]  /*0be0*/  @!P0 BRA `(.L_x_371) ;  /* 0x00000010008c8947 */ /* 0x000fea0003800000 */
[----:B------:R-:W1:Y:S01]  /*0bf0*/  S2R R10, SR_LANEID ;  /* 0x00000000000a7919 */ /* 0x000e620000000000 */
[----:B------:R-:W-:Y:S01]  /*0c00*/  BSSY.RECONVERGENT B1, `(.L_x_372) ;  /* 0x000001b000017945 */ /* 0x000fe20003800200 */
[----:B------:R-:W-:Y:S01]  /*0c10*/  IMAD.MOV.U32 R6, RZ, RZ, R11 ;  /* 0x000000ffff067224 */ /* 0x000fe200078e000b */
[----:B0----5:R0:W2:Y:S01]  /*0c20*/  SHFL.DOWN PT, R3, R12, 0x1, 0x1f ;  /* 0x08201f000c037f89 */ /* 0x0210a200000e0000 */
[----:B------:R-:W-:Y:S02]  /*0c30*/  IMAD.MOV.U32 R7, RZ, RZ, R8 ;  /* 0x000000ffff077224 */ /* 0x000fe400078e0008 */
[----:B------:R-:W-:Y:S01]  /*0c40*/  IMAD.MOV.U32 R2, RZ, RZ, R12 ;  /* 0x000000ffff027224 */ /* 0x000fe200078e000c */
[----:B------:R0:W3:Y:S04]  /*0c50*/  SHFL.DOWN PT, R4, R11, 0x1, 0x1f ;  /* 0x08201f000b047f89 */ /* 0x0000e800000e0000 */
[----:B------:R0:W4:Y:S01]  /*0c60*/  SHFL.DOWN PT, R5, R8, 0x1, 0x1f ;  /* 0x08201f0008057f89 */ /* 0x00012200000e0000 */
[----:B-1----:R-:W-:-:S02]  /*0c70*/  ISETP.GT.AND P0, PT, R10, 0x1e, PT ;  /* 0x0000001e0a00780c */ /* 0x002fc40003f04270 */
[C---:B------:R-:W-:Y:S02]  /*0c80*/  ISETP.GT.AND P1, PT, R10.reuse, 0x1d, PT ;  /* 0x0000001d0a00780c */ /* 0x040fe40003f24270 */
[----:B------:R-:W-:-:S09]  /*0c90*/  ISETP.GT.AND P3, PT, R10, 0x1b, PT ;  /* 0x0000001b0a00780c */ /* 0x000fd20003f64270 */
[----:B0-234-:R-:W-:Y:S05]  /*0ca0*/  @P0 BRA `(.L_x_373) ;  /* 0x0000000000400947 */ /* 0x01dfea0003800000 */
        /* <DEDUP_REMOVED lines=16> */
.L_x_373:
[----:B------:R-:W-:Y:S05]  /*0db0*/  BSYNC.RECONVERGENT B1 ;  /* 0x0000000000017941 */ /* 0x000fea0003800200 */
.L_x_372:
        /* <DEDUP_REMOVED lines=27> */
.L_x_375:
[----:B------:R-:W-:Y:S05]  /*0f70*/  BSYNC.RECONVERGENT B1 ;  /* 0x0000000000017941 */ /* 0x000fea0003800200 */
.L_x_374:
        /* <DEDUP_REMOVED lines=9> */
[----:B0-----:R-:W-:Y:S02]  /*1010*/  IMAD.MOV.U32 R6, RZ, RZ, R11 ;  /* 0x000000ffff067224 */ /* 0x001fe400078e000b */
[----:B-1----:R-:W-:Y:S02]  /*1020*/  IMAD.MOV.U32 R7, RZ, RZ, R10 ;  /* 0x000000ffff077224 */ /* 0x002fe400078e000a */
        /* <DEDUP_REMOVED lines=13> */
.L_x_377:
[----:B------:R-:W-:Y:S05]  /*1100*/  BSYNC.RECONVERGENT B1 ;  /* 0x0000000000017941 */ /* 0x000fea0003800200 */
.L_x_376:
        /* <DEDUP_REMOVED lines=9> */
[----:B---3--:R-:W-:Y:S02]  /*11a0*/  IMAD.MOV.U32 R4, RZ, RZ, R13 ;  /* 0x000000ffff047224 */ /* 0x008fe400078e000d */
        /* <DEDUP_REMOVED lines=14> */
.L_x_379:
[----:B------:R-:W-:Y:S05]  /*1290*/  BSYNC.RECONVERGENT B1 ;  /* 0x0000000000017941 */ /* 0x000fea0003800200 */
.L_x_378:
[----:B0-----:R0:W0:Y:S01]  /*12a0*/  SHFL.DOWN PT, R2, R3, 0x10, 0x1f ;  /* 0x0a001f0003027f89 */ /* 0x00102200000e0000 */
[----:B------:R-:W-:Y:S01]  /*12b0*/  BSSY.RECONVERGENT B1, `(.L_x_380) ;  /* 0x0000017000017945 */ /* 0x000fe20003800200 */
[----:B--2---:R-:W-:Y:S02]  /*12c0*/  IMAD.MOV.U32 R7, RZ, RZ, R4 ;  /* 0x000000ffff077224 */ /* 0x004fe400078e0004 */
[----:B------:R2:W0:Y:S01]  /*12d0*/  SHFL.DOWN PT, R11, R4, 0x10, 0x1f ;  /* 0x0a001f00040b7f89 */ /* 0x00042200000e0000 */
[----:B----4-:R-:W-:Y:S02]  /*12e0*/  IMAD.MOV.U32 R8, RZ, RZ, R5 ;  /* 0x000000ffff087224 */ /* 0x010fe400078e0005 */
[----:B------:R-:W-:Y:S01]  /*12f0*/  IMAD.MOV.U32 R6, RZ, RZ, R3 ;  /* 0x000000ffff067224 */ /* 0x000fe200078e0003 */
[----:B-1----:R2:W1:Y:S01]  /*1300*/  SHFL.DOWN PT, R10, R5, 0x10, 0x1f ;  /* 0x0a001f00050a7f89 */ /* 0x00246200000e0000 */
[----:B------:R-:W-:Y:S05]  /*1310*/  @P4 BRA `(.L_x_381) ;  /* 0x0000000000404947 */ /* 0x000fea0003800000 */
        /* <DEDUP_REMOVED lines=16> */
.L_x_381:
[----:B------:R-:W-:Y:S05]  /*1420*/  BSYNC.RECONVERGENT B1 ;  /* 0x0000000000017941 */ /* 0x000fea0003800200 */
.L_x_380:
[----:B------:R-:W-:Y:S04]  /*1430*/  BSSY.RECONVERGENT B1, `(.L_x_382) ;  /* 0x000000c000017945 */ /* 0x000fe80003800200 */
[----:B------:R-:W-:Y:S05]  /*1440*/  @P2 BRA `(.L_x_383) ;  /* 0x0000000000282947 */ /* 0x000fea0003800000 */
[----:B--2---:R-:W2:Y:S01]  /*1450*/  S2R R4, SR_CgaCtaId ;  /* 0x0000000000047919 */ /* 0x004ea20000008800 */
        /* <DEDUP_REMOVED lines=9> */
.L_x_383:
[----:B------:R-:W-:Y:S05]  /*14f0*/  BSYNC.RECONVERGENT B1 ;  /* 0x0000000000017941 */ /* 0x000fea0003800200 */
.L_x_382:
[----:B------:R-:W-:Y:S01]  /*1500*/  BAR.SYNC.DEFER_BLOCKING 0x0 ;  /* 0x0000000000007b1d */ /* 0x000fe20000010000 */
[----:B------:R-:W-:-:S13]  /*1510*/  ISETP.NE.AND P2, PT, R9, RZ, PT ;  /* 0x000000ff0900720c */ /* 0x000fda0003f45270 */
[----:B------:R-:W-:Y:S05]  /*1520*/  @P2 BRA `(.L_x_384) ;  /* 0x0000004400542947 */ /* 0x000fea0003800000 */
[----:B0---4-:R-:W0:Y:S01]  /*1530*/  S2R R3, SR_CgaCtaId ;  /* 0x0000000000037919 */ /* 0x011e220000008800 */
[----:B------:R-:W-:Y:S01]  /*1540*/  MOV R2, 0x400 ;  /* 0x0000040000027802 */ /* 0x000fe20000000f00 */
[----:B------:R-:W-:Y:S03]  /*1550*/  BSSY.RECONVERGENT B1, `(.L_x_385) ;  /* 0x0000016000017945 */ /* 0x000fe60003800200 */
[----:B0-----:R-:W-:-:S05]  /*1560*/  LEA R26, R3, R2, 0x18 ;  /* 0x00000002031a7211 */ /* 0x001fca00078ec0ff */
[----:B--2---:R-:W0:Y:S04]  /*1570*/  LDS R5, [R26+0x18] ;  /* 0x000018001a057984 */ /* 0x004e280000000800 */
[----:B------:R2:W4:Y:S04]  /*1580*/  LDS.64 R2, [R26+0x20] ;  /* 0x000020001a027984 */ /* 0x0005280000000a00 */
[----:B------:R2:W1:Y:S04]  /*1590*/  LDS R22, [R26+0x28] ;  /* 0x000028001a167984 */ /* 0x0004680000000800 */
[----:B------:R2:W1:Y:S01]  /*15a0*/  LDS R16, [R26+0x38] ;  /* 0x000038001a107984 */ /* 0x0004620000000800 */
[----:B0-----:R-:W-:Y:S01]  /*15b0*/  ISETP.GE.AND P0, PT, R6, R5, PT ;  /* 0x000000050600720c */ /* 0x001fe20003f06270 */
[----:B------:R-:W-:-:S12]  /*15c0*/  IMAD.MOV.U32 R21, RZ, RZ, R5 ;  /* 0x000000ffff157224 */ /* 0x000fd800078e0005 */
[----:B-12-4-:R-:W-:Y:S05]  /*15d0*/  @!P0 BRA `(.L_x_386) ;  /* 0x0000000000348947 */ /* 0x016fea0003800000 */
        /* <DEDUP_REMOVED lines=13> */
.L_x_386:
[----:B------:R-:W-:Y:S05]  /*16b0*/  BSYNC.RECONVERGENT B1 ;  /* 0x0000000000017941 */ /* 0x000fea0003800200 */
.L_x_385:
        /* <DEDUP_REMOVED lines=21> */
[C---:B------:R-:W-:Y:S02]  /*1810*/  @P3 ISETP.LT.U32.AND P1, PT, R2.reuse, R6, PT ;  /* 0x000000060200320c */ /* 0x040fe40003f21070 */
[CC--:B------:R-:W-:Y:S02]  /*1820*/  @P3 ISETP.GE.AND.EX P0, PT, R3.reuse, R7.reuse, PT, P0 ;  /* 0x000000070300320c */ /* 0x0c0fe40003f06300 */
[----:B------:R-:W-:Y:S02]  /*1830*/  @P3 ISETP.LT.AND.EX P1, PT, R3, R7, PT, P1 ;  /* 0x000000070300320c */ /* 0x000fe40003f21310 */
[----:B------:R-:W-:Y:S02]  /*1840*/  @P3 SEL R23, R21, R22, !P0 ;  /* 0x0000001615173207 */ /* 0x000fe40004000000 */
[----:B------:R-:W-:-:S02]  /*1850*/  @P3 SEL R25, R2, R6, P1 ;  /* 0x0000000602193207 */ /* 0x000fc40000800000 */
[----:B------:R-:W-:-:S07]  /*1860*/  @P3 SEL R24, R3, R7, P1 ;  /* 0x0000000703183207 */ /* 0x000fce0000800000 */
.L_x_388:
[----:B------:R-:W-:Y:S05]  /*1870*/  BSYNC.RECONVERGENT B1 ;  /* 0x0000000000017941 */ /* 0x000fea0003800200 */
.L_x_387:
        /* <DEDUP_REMOVED lines=17> */
.L_x_390:
[----:B------:R-:W-:Y:S05]  /*1990*/  BSYNC.RECONVERGENT B1 ;  /* 0x0000000000017941 */ /* 0x000fea0003800200 */
.L_x_389:
        /* <DEDUP_REMOVED lines=17> */
.L_x_392:
[----:B------:R-:W-:Y:S05]  /*1ab0*/  BSYNC.RECONVERGENT B1 ;  /* 0x0000000000017941 */ /* 0x000fea0003800200 */
.L_x_391:
        /* <DEDUP_REMOVED lines=17> */
.L_x_394:
[----:B------:R-:W-:Y:S05]  /*1bd0*/  BSYNC.RECONVERGENT B1 ;  /* 0x0000000000017941 */ /* 0x000fea0003800200 */
.L_x_393:
        /* <DEDUP_REMOVED lines=17> */
.L_x_396:
[----:B------:R-:W-:Y:S05]  /*1cf0*/  BSYNC.RECONVERGENT B1 ;  /* 0x0000000000017941 */ /* 0x000fea0003800200 */
.L_x_395:
        /* <DEDUP_REMOVED lines=18> */
.L_x_371:
[----:B------:R-:W1:Y:S01]  /*1e20*/  S2R R14, SR_LANEID ;  /* 0x00000000000e7919 */ /* 0x000e620000000000 */
[----:B0-----:R-:W-:Y:S01]  /*1e30*/  LOP3.LUT R2, R9, 0x3e0, RZ, 0xc0, !PT ;  /* 0x000003e009027812 */ /* 0x001fe200078ec0ff */
[----:B------:R-:W-:Y:S01]  /*1e40*/  BSSY.RECONVERGENT B1, `(.L_x_397) ;  /* 0x0000027000017945 */ /* 0x000fe20003800200 */
[----:B------:R-:W-:Y:S02]  /*1e50*/  IMAD.MOV.U32 R16, RZ, RZ, R8 ;  /* 0x000000ffff107224 */ /* 0x000fe400078e0008 */
[----:B------:R-:W-:Y:S01]  /*1e60*/  LOP3.LUT R5, RZ, R2, RZ, 0x33, !PT ;  /* 0x00000002ff057212 */ /* 0x000fe200078e33ff */
[----:B------:R-:W-:-:S05]  /*1e70*/  VIADD R3, R2, 0x20 ;  /* 0x0000002002037836 */ /* 0x000fca0000000000 */
[----:B------:R-:W-:Y:S01]  /*1e80*/  ISETP.GT.AND P0, PT, R3, R10, PT ;  /* 0x0000000a0300720c */ /* 0x000fe20003f04270 */
[----:B------:R-:W-:-:S05]  /*1e90*/  IMAD.IADD R3, R10, 0x1, R5 ;  /* 0x000000010a037824 */ /* 0x000fca00078e0205 */
[----:B------:R-:W-:-:S05]  /*1ea0*/  SEL R3, R3, 0x1f, P0 ;  /* 0x0000001f03037807 */ /* 0x000fca0000000000 */
[----:B-----5:R0:W2:Y:S04]  /*1eb0*/  SHFL.DOWN PT, R5, R12, 0x1, R3 ;  /* 0x082000000c057989 */ /* 0x0200a800000e0003 */
[----:B------:R0:W3:Y:S01]  /*1ec0*/  SHFL.DOWN PT, R7, R8, 0x1, R3 ;  /* 0x0820000008077989 */ /* 0x0000e200000e0003 */
[CC--:B-1----:R-:W-:Y:S01]  /*1ed0*/  ISETP.GE.AND P0, PT, R14.reuse, R3.reuse, PT ;  /* 0x000000030e00720c */ /* 0x0c2fe20003f06270 */
[C---:B------:R-:W-:Y:S01]  /*1ee0*/  VIADD R4, R14.reuse, 0x4 ;  /* 0x000000040e047836 */ /* 0x040fe20000000000 */
[C---:B------:R-:W-:Y:S01]  /*1ef0*/  ISETP.NE.AND P2, PT, R14.reuse, RZ, PT ;  /* 0x000000ff0e00720c */ /* 0x040fe20003f45270 */
[C---:B------:R-:W-:Y:S02]  /*1f00*/  VIADD R2, R14.reuse, 0x2 ;  /* 0x000000020e027836 */ /* 0x040fe40000000000 */
[----:B------:R-:W-:Y:S01]  /*1f10*/  VIADD R6, R14, 0x8 ;  /* 0x000000080e067836 */ /* 0x000fe20000000000 */
[-C--:B------:R-:W-:Y:S01]  /*1f20*/  ISETP.GT.AND P5, PT, R4, R3.reuse, PT ;  /* 0x000000030400720c */ /* 0x080fe20003fa4270 */
[----:B------:R-:W-:Y:S01]  /*1f30*/  VIADD R14, R14, 0x10 ;  /* 0x000000100e0e7836 */ /* 0x000fe20000000000 */
[----:B------:R0:W1:Y:S01]  /*1f40*/  SHFL.DOWN PT, R4, R11, 0x1, R3 ;  /* 0x082000000b047989 */ /* 0x00006200000e0003 */
[-C--:B------:R-:W-:Y:S01]  /*1f50*/  ISETP.GT.AND P1, PT, R2, R3.reuse, PT ;  /* 0x000000030200720c */ /* 0x080fe20003f24270 */
[----:B------:R-:W-:Y:S01]  /*1f60*/  IMAD.MOV.U32 R2, RZ, RZ, R12 ;  /* 0x000000ffff027224 */ /* 0x000fe200078e000c */
[-C--:B------:R-:W-:Y:S01]  /*1f70*/  ISETP.GT.AND P4, PT, R6, R3.reuse, PT ;  /* 0x000000030600720c */ /* 0x080fe20003f84270 */
[----:B------:R-:W-:Y:S01]  /*1f80*/  IMAD.MOV.U32 R6, RZ, RZ, R11 ;  /* 0x000000ffff067224 */ /* 0x000fe200078e000b */
[----:B------:R-:W-:Y:S01]  /*1f90*/  ISETP.GT.AND P3, PT, R14, R3, PT ;  /* 0x000000030e00720c */ /* 0x000fe20003f64270 */
[----:B--2---:R-:W-:-:S12]  /*1fa0*/  @P0 BRA `(.L_x_398) ;  /* 0x0000000000400947 */ /* 0x004fd80003800000 */
[----:B------:R-:W-:Y:S01]  /*1fb0*/  ISETP.GE.AND P0, PT, R12, R5, PT ;  /* 0x000000050c00720c */ /* 0x000fe20003f06270 */
        /* <DEDUP_REMOVED lines=15> */
.L_x_398:
[----:B------:R-:W-:Y:S05]  /*20b0*/  BSYNC.RECONVERGENT B1 ;  /* 0x0000000000017941 */ /* 0x000fea0003800200 */
.L_x_397:
[----:B------:R2:W4:Y:S01]  /*20c0*/  SHFL.DOWN PT, R5, R2, 0x2, R3 ;  /* 0x0840000002057989 */ /* 0x00052200000e0003 */
[----:B------:R-:W-:Y:S01]  /*20d0*/  BSSY.RECONVERGENT B1, `(.L_x_399) ;  /* 0x0000017000017945 */ /* 0x000fe20003800200 */
[----:B-1----:R-:W-:Y:S02]  /*20e0*/  IMAD.MOV.U32 R4, RZ, RZ, R2 ;  /* 0x000000ffff047224 */ /* 0x002fe400078e0002 */
[----:B---3--:R2:W1:Y:S01]  /*20f0*/  SHFL.DOWN PT, R7, R6, 0x2, R3 ;  /* 0x0840000006077989 */ /* 0x00846200000e0003 */
[----:B0-----:R-:W-:Y:S02]  /*2100*/  IMAD.MOV.U32 R12, RZ, RZ, R6 ;  /* 0x000000ffff0c7224 */ /* 0x001fe400078e0006 */
[----:B------:R-:W-:Y:S01]  /*2110*/  IMAD.MOV.U32 R14, RZ, RZ, R16 ;  /* 0x000000ffff0e7224 */ /* 0x000fe200078e0010 */
[----:B------:R2:W0:Y:S01]  /*2120*/  SHFL.DOWN PT, R11, R16, 0x2, R3 ;  /* 0x08400000100b7989 */ /* 0x00042200000e0003 */
[----:B------:R-:W-:Y:S05]  /*2130*/  @P1 BRA `(.L_x_400) ;  /* 0x0000000000401947 */ /* 0x000fea0003800000 */
[----:B----4-:R-:W-:Y:S01]  /*2140*/  ISETP.GE.AND P0, PT, R2, R5, PT ;  /* 0x000000050200720c */ /* 0x010fe20003f06270 */
[----:B------:R-:W-:Y:S02]  /*2150*/  IMAD.MOV.U32 R4, RZ, RZ, R5 ;  /* 0x000000ffff047224 */ /* 0x000fe400078e0005 */
[----:B-1----:R-:W-:Y:S02]  /*2160*/  IMAD.MOV.U32 R12, RZ, RZ, R7 ;  /* 0x000000ffff0c7224 */ /* 0x002fe400078e0007 */
        /* <DEDUP_REMOVED lines=13> */
.L_x_400:
[----:B------:R-:W-:Y:S05]  /*2240*/  BSYNC.RECONVERGENT B1 ;  /* 0x0000000000017941 */ /* 0x000fea0003800200 */
.L_x_399:
[----:B----4-:R3:W4:Y:S01]  /*2250*/  SHFL.DOWN PT, R5, R4, 0x4, R3 ;  /* 0x0880000004057989 */ /* 0x01072200000e0003 */
[----:B------:R-:W-:Y:S01]  /*2260*/  BSSY.RECONVERGENT B1, `(.L_x_401) ;  /* 0x0000017000017945 */ /* 0x000fe20003800200 */
[----:B--2---:R-:W-:Y:S02]  /*2270*/  IMAD.MOV.U32 R2, RZ, RZ, R4 ;  /* 0x000000ffff027224 */ /* 0x004fe400078e0004 */
[----:B-1----:R3:W1:Y:S01]  /*2280*/  SHFL.DOWN PT, R7, R12, 0x4, R3 ;  /* 0x088000000c077989 */ /* 0x00266200000e0003 */
[----:B------:R-:W-:Y:S02]  /*2290*/  IMAD.MOV.U32 R6, RZ, RZ, R12 ;  /* 0x000000ffff067224 */ /* 0x000fe400078e000c */
[----:B------:R-:W-:Y:S01]  /*22a0*/  IMAD.MOV.U32 R8, RZ, RZ, R14 ;  /* 0x000000ffff087224 */ /* 0x000fe200078e000e */
[----:B0-----:R3:W0:Y:S01]  /*22b0*/  SHFL.DOWN PT, R11, R14, 0x4, R3 ;  /* 0x088000000e0b7989 */ /* 0x00162200000e0003 */
        /* <DEDUP_REMOVED lines=17> */
.L_x_402:
[----:B------:R-:W-:Y:S05]  /*23d0*/  BSYNC.RECONVERGENT B1 ;  /* 0x0000000000017941 */ /* 0x000fea0003800200 */
.L_x_401:
[----:B----4-:R2:W4:Y:S01]  /*23e0*/  SHFL.DOWN PT, R5, R2, 0x8, R3 ;  /* 0x0900000002057989 */ /* 0x01052200000e0003 */
[----:B------:R-:W-:Y:S01]  /*23f0*/  BSSY.RECONVERGENT B1, `(.L_x_403) ;  /* 0x0000017000017945 */ /* 0x000fe20003800200 */
[----:B---3--:R-:W-:Y:S02]  /*2400*/  IMAD.MOV.U32 R4, RZ, RZ, R2 ;  /* 0x000000ffff047224 */ /* 0x008fe400078e0002 */
        /* <DEDUP_REMOVED lines=21> */
.L_x_404:
[----:B------:R-:W-:Y:S05]  /*2560*/  BSYNC.RECONVERGENT B1 ;  /* 0x0000000000017941 */ /* 0x000fea0003800200 */
.L_x_403:
[----:B----4-:R3:W4:Y:S01]  /*2570*/  SHFL.DOWN PT, R5, R4, 0x10, R3 ;  /* 0x0a00000004057989 */ /* 0x01072200000e0003 */
[----:B------:R-:W-:Y:S01]  /*2580*/  BSSY.RECONVERGENT B1, `(.L_x_405) ;  /* 0x0000017000017945 */ /* 0x000fe20003800200 */
[----:B--2---:R-:W-:Y:S02]  /*2590*/  IMAD.MOV.U32 R6, RZ, RZ, R4 ;  /* 0x000000ffff067224 */ /* 0x004fe400078e0004 */
[----:B0-----:R3:W0:Y:S01]  /*25a0*/  SHFL.DOWN PT, R11, R12, 0x10, R3 ;  /* 0x0a0000000c0b7989 */ /* 0x00162200000e0003 */
[----:B-1----:R-:W-:Y:S02]  /*25b0*/  IMAD.MOV.U32 R7, RZ, RZ, R12 ;  /* 0x000000ffff077224 */ /* 0x002fe400078e000c */
[----:B------:R-:W-:Y:S01]  /*25c0*/  IMAD.MOV.U32 R8, RZ, RZ, R14 ;  /* 0x000000ffff087224 */ /* 0x000fe200078e000e */
[----:B------:R3:W1:Y:S01]  /*25d0*/  SHFL.DOWN PT, R13, R14, 0x10, R3 ;  /* 0x0a0000000e0d7989 */ /* 0x00066200000e0003 */
        /* <DEDUP_REMOVED lines=17> */
.L_x_406:
[----:B------:R-:W-:Y:S05]  /*26f0*/  BSYNC.RECONVERGENT B1 ;  /* 0x0000000000017941 */ /* 0x000fea0003800200 */
.L_x_405:
[----:B------:R-:W-:Y:S04]  /*2700*/  BSSY.RECONVERGENT B1, `(.L_x_407) ;  /* 0x000000c000017945 */ /* 0x000fe80003800200 */
[----:B------:R-:W-:Y:S05]  /*2710*/  @P2 BRA `(.L_x_408) ;  /* 0x0000000000282947 */ /* 0x000fea0003800000 */
[----:B---3--:R-:W2:Y:S01]  /*2720*/  S2R R4, SR_CgaCtaId ;  /* 0x0000000000047919 */ /* 0x008ea20000008800 */
[----:B------:R-:W-:Y:S02]  /*2730*/  MOV R3, 0x400 ;  /* 0x0000040000037802 */ /* 0x000fe40000000f00 */
[----:B------:R-:W-:-:S04]  /*2740*/  SHF.R.U32.HI R2, RZ, 0x1, R9 ;  /* 0x00000001ff027819 */ /* 0x000fc80000011609 */
[----:B------:R-:W-:Y:S02]  /*2750*/  LOP3.LUT R2, R2, 0x1f0, RZ, 0xc0, !PT ;  /* 0x000001f002027812 */ /* 0x000fe400078ec0ff */
[----:B--2---:R-:W-:-:S05]  /*2760*/  LEA R3, R4, R3, 0x18 ;  /* 0x0000000304037211 */ /* 0x004fca00078ec0ff */
[----:B----4-:R-:W-:Y:S02]  /*2770*/  IMAD.IADD R5, R2, 0x1, R3 ;  /* 0x0000000102057824 */ /* 0x010fe400078e0203 */
[----:B------:R-:W-:Y:S02]  /*2780*/  IMAD.MOV.U32 R2, RZ, RZ, R7 ;  /* 0x000000ffff027224 */ /* 0x000fe400078e0007 */
[----:B------:R-:W-:Y:S01]  /*2790*/  IMAD.MOV.U32 R3, RZ, RZ, R8 ;  /* 0x000000ffff037224 */ /* 0x000fe200078e0008 */
[----:B------:R2:W-:Y:S04]  /*27a0*/  STS [R5+0x8], R6 ;  /* 0x0000080605007388 */ /* 0x0005e80000000800 */
[----:B------:R2:W-:Y:S02]  /*27b0*/  STS.64 [R5+0x10], R2 ;  /* 0x0000100205007388 */ /* 0x0005e40000000a00 */
.L_x_408:
[----:B------:R-:W-:Y:S05]  /*27c0*/  BSYNC.RECONVERGENT B1 ;  /* 0x0000000000017941 */ /* 0x000fea0003800200 */
.L_x_407:
[----:B------:R-:W-:Y:S01]  /*27d0*/  BAR.SYNC.DEFER_BLOCKING 0x0 ;  /* 0x0000000000007b1d */ /* 0x000fe20000010000 */
[----:B------:R-:W-:-:S13]  /*27e0*/  ISETP.NE.AND P2, PT, R9, RZ, PT ;  /* 0x000000ff0900720c */ /* 0x000fda0003f45270 */
[----:B------:R-:W-:Y:S05]  /*27f0*/  @P2 BRA `(.L_x_384) ;  /* 0x0000003000a02947 */ /* 0x000fea0003800000 */
[C---:B------:R-:W-:Y:S01]  /*2800*/  ISETP.GE.AND P0, PT, R10.reuse, 0x21, PT ;  /* 0x000000210a00780c */ /* 0x040fe20003f06270 */
[----:B--2---:R-:W-:Y:S01]  /*2810*/  IMAD.MOV.U32 R2, RZ, RZ, R6 ;  /* 0x000000ffff027224 */ /* 0x004fe200078e0006 */
[C---:B------:R-:W-:Y:S01]  /*2820*/  ISETP.GE.AND P5, PT, R10.reuse, 0x41, PT ;  /* 0x000000410a00780c */ /* 0x040fe20003fa6270 */
[----:B0-----:R-:W-:Y:S01]  /*2830*/  IMAD.MOV.U32 R11, RZ, RZ, R7 ;  /* 0x000000ffff0b7224 */ /* 0x001fe200078e0007 */
[C---:B------:R-:W-:Y:S01]  /*2840*/  ISETP.GE.AND P4, PT, R10.reuse, 0x61, PT ;  /* 0x000000610a00780c */ /* 0x040fe20003f86270 */
[----:B---3--:R-:W-:Y:S01]  /*2850*/  IMAD.MOV.U32 R4, RZ, RZ, R8 ;  /* 0x000000ffff047224 */ /* 0x008fe200078e0008 */
[----:B------:R-:W-:-:S07]  /*2860*/  ISETP.GE.AND P3, PT, R10, 0x81, PT ;  /* 0x000000810a00780c */ /* 0x000fce0003f66270 */
[----:B------:R-:W-:Y:S06]  /*2870*/  @!P0 BRA `(.L_x_409) ;  /* 0x00000000005c8947 */ /* 0x000fec0003800000 */
[----:B------:R-:W0:Y:S01]  /*2880*/  S2UR UR5, SR_CgaCtaId ;  /* 0x00000000000579c3 */ /* 0x000e220000008800 */
[----:B------:R-:W-:Y:S01]  /*2890*/  UMOV UR4, 0x400 ;  /* 0x0000040000047882 */ /* 0x000fe20000000000 */
[----:B------:R-:W-:Y:S01]  /*28a0*/  BSSY.RECONVERGENT B1, `(.L_x_409) ;  /* 0x0000014000017945 */ /* 0x000fe20003800200 */
        /* <DEDUP_REMOVED lines=19> */
.L_x_410:
[----:B------:R-:W-:Y:S05]  /*29e0*/  BSYNC.RECONVERGENT B1 ;  /* 0x0000000000017941 */ /* 0x000fea0003800200 */
.L_x_409:
[----:B------:R-:W-:Y:S02]  /*29f0*/  IMAD.MOV.U32 R3, RZ, RZ, R2 ;  /* 0x000000ffff037224 */ /* 0x000fe400078e0002 */
[----:B------:R-:W-:Y:S02]  /*2a00*/  IMAD.MOV.U32 R9, RZ, RZ, R11 ;  /* 0x000000ffff097224 */ /* 0x000fe400078e000b */
[----:B------:R-:W-:Y:S01]  /*2a10*/  IMAD.MOV.U32 R8, RZ, RZ, R4 ;  /* 0x000000ffff087224 */ /* 0x000fe200078e0004 */
[----:B------:R-:W-:Y:S06]  /*2a20*/  @!P5 BRA `(.L_x_411) ;  /* 0x00000000005cd947 */ /* 0x000fec0003800000 */
[----:B------:R-:W0:Y:S01]  /*2a30*/  S2UR UR5, SR_CgaCtaId ;  /* 0x00000000000579c3 */ /* 0x000e220000008800 */
[----:B------:R-:W-:Y:S01]  /*2a40*/  UMOV UR4, 0x400 ;  /* 0x0000040000047882 */ /* 0x000fe20000000000 */
[----:B------:R-:W-:Y:S01]  /*2a50*/  BSSY.RECONVERGENT B1, `(.L_x_411) ;  /* 0x0000014000017945 */ /* 0x000fe20003800200 */
[----:B0-----:R-:W-:-:S09]  /*2a60*/  ULEA UR4, UR5, UR4, 0x18 ;  /* 0x0000000405047291 */ /* 0x001fd2000f8ec0ff */
[----:B----4-:R-:W0:Y:S04]  /*2a70*/  LDS R5, [UR4+0x28] ;  /* 0x00002804ff057984 */ /* 0x010e280008000800 */
        /* <DEDUP_REMOVED lines=17> */
.L_x_412:
[----:B------:R-:W-:Y:S05]  /*2b90*/  BSYNC.RECONVERGENT B1 ;  /* 0x0000000000017941 */ /* 0x000fea0003800200 */
.L_x_411:
[C---:B------:R-:W-:Y:S01]  /*2ba0*/  ISETP.GE.AND P1, PT, R10.reuse, 0xa1, PT ;  /* 0x000000a10a00780c */ /* 0x040fe20003f26270 */
[----:B------:R-:W-:Y:S01]  /*2bb0*/  IMAD.MOV.U32 R2, RZ, RZ, R3 ;  /* 0x000000ffff027224 */ /* 0x000fe200078e0003 */
[C---:B------:R-:W-:Y:S01]  /*2bc0*/  ISETP.GE.AND P5, PT, R10.reuse, 0xc1, PT ;  /* 0x000000c10a00780c */ /* 0x040fe20003fa6270 */
[----:B------:R-:W-:Y:S01]  /*2bd0*/  IMAD.MOV.U32 R7, RZ, RZ, R9 ;  /* 0x000000ffff077224 */ /* 0x000fe200078e0009 */
[----:B------:R-:W-:Y:S01]  /*2be0*/  ISETP.GE.AND P6, PT, R10, 0xe1, PT ;  /* 0x000000e10a00780c */ /* 0x000fe20003fc6270 */
[----:B------:R-:W-:Y:S01]  /*2bf0*/  IMAD.MOV.U32 R6, RZ, RZ, R8 ;  /* 0x000000ffff067224 */ /* 0x000fe200078e0008 */
[----:B------:R-:W-:Y:S11]  /*2c00*/  @!P4 BRA `(.L_x_413) ;  /* 0x00000000005cc947 */ /* 0x000ff60003800000 */
        /* <DEDUP_REMOVED lines=22> */
.L_x_414:
[----:B------:R-:W-:Y:S05]  /*2d70*/  BSYNC.RECONVERGENT B1 ;  /* 0x0000000000017941 */ /* 0x000fea0003800200 */
.L_x_413:
        /* <DEDUP_REMOVED lines=26> */
.L_x_416:
[----:B------:R-:W-:Y:S05]  /*2f20*/  BSYNC.RECONVERGENT B1 ;  /* 0x0000000000017941 */ /* 0x000fea0003800200 */
.L_x_415:
        /* <DEDUP_REMOVED lines=26> */
.L_x_418:
[----:B------:R-:W-:Y:S05]  /*30d0*/  BSYNC.RECONVERGENT B1 ;  /* 0x0000000000017941 */ /* 0x000fea0003800200 */
.L_x_417:
        /* <DEDUP_REMOVED lines=26> */
.L_x_420:
[----:B------:R-:W-:Y:S05]  /*3280*/  BSYNC.RECONVERGENT B1 ;  /* 0x0000000000017941 */ /* 0x000fea0003800200 */
.L_x_419:
[----:B------:R-:W-:Y:S02]  /*3290*/  IMAD.MOV.U32 R6, RZ, RZ, R3 ;  /* 0x000000ffff067224 */ /* 0x000fe400078e0003 */
[----:B------:R-:W-:Y:S02]  /*32a0*/  IMAD.MOV.U32 R7, RZ, RZ, R9 ;  /* 0x000000ffff077224 */ /* 0x000fe400078e0009 */
[----:B------:R-:W-:Y:S01]  /*32b0*/  IMAD.MOV.U32 R8, RZ, RZ, R4 ;  /* 0x000000ffff087224 */ /* 0x000fe200078e0004 */
[----:B------:R-:W-:Y:S06]  /*32c0*/  @!P6 BRA `(.L_x_384) ;  /* 0x0000002400ece947 */ /* 0x000fec0003800000 */
[----:B------:R-:W0:Y:S01]  /*32d0*/  S2UR UR5, SR_CgaCtaId ;  /* 0x00000000000579c3 */ /* 0x000e220000008800 */
[----:B------:R-:W-:Y:S02]  /*32e0*/  UMOV UR4, 0x400 ;  /* 0x0000040000047882 */ /* 0x000fe40000000000 */
        /* <DEDUP_REMOVED lines=21> */
.L_x_352:
[----:B------:R-:W0:Y:S01]  /*3440*/  S2R R11, SR_TID.X ;  /* 0x00000000000b7919 */ /* 0x000e220000002100 */
[----:B------:R-:W1:Y:S02]  /*3450*/  LDCU.128 UR12, c[0x0][0x380] ;  /* 0x00007000ff0c77ac */ /* 0x000e640008000c00 */
[----:B-1----:R-:W-:Y:S02]  /*3460*/  IMAD.U32 R12, RZ, RZ, UR12 ;  /* 0x0000000cff0c7e24 */ /* 0x002fe4000f8e00ff */
[----:B------:R-:W-:Y:S01]  /*3470*/  IMAD.U32 R13, RZ, RZ, UR13 ;  /* 0x0000000dff0d7e24 */ /* 0x000fe2000f8e00ff */
[----:B0-----:R-:W-:-:S05]  /*3480*/  IADD3 R3, P0, PT, R6, R11, RZ ;  /* 0x0000000b06037210 */ /* 0x001fca0007f1e0ff */
[----:B------:R-:W-:Y:S01]  /*3490*/  IMAD.X R4, RZ, RZ, RZ, P0 ;  /* 0x000000ffff047224 */ /* 0x000fe200000e06ff */
[----:B------:R-:W-:-:S04]  /*34a0*/  LEA R2, P0, R3, R12, 0x2 ;  /* 0x0000000c03027211 */ /* 0x000fc800078010ff */
[----:B------:R-:W-:-:S05]  /*34b0*/  LEA.HI.X R3, R3, R13, R4, 0x2, P0 ;  /* 0x0000000d03037211 */ /* 0x000fca00000f1404 */
[----:B------:R-:W2:Y:S04]  /*34c0*/  LDG.E R4, desc[UR10][R2.64] ;  /* 0x0000000a02047981 */ /* 0x000ea8000c1e1900 */
[----:B------:R-:W2:Y:S04]  /*34d0*/  LDG.E R5, desc[UR10][R2.64+0x400] ;  /* 0x0004000a02057981 */ /* 0x000ea8000c1e1900 */
[----:B------:R-:W3:Y:S04]  /*34e0*/  LDG.E R8, desc[UR10][R2.64+0x800] ;  /* 0x0008000a02087981 */ /* 0x000ee8000c1e1900 */
[----:B------:R-:W4:Y:S04]  /*34f0*/  LDG.E R9, desc[UR10][R2.64+0xc00] ;  /* 0x000c000a02097981 */ /* 0x000f28000c1e1900 */
[----:B------:R-:W5:Y:S01]  /*3500*/  LDG.E R10, desc[UR10][R2.64+0x1000] ;  /* 0x0010000a020a7981 */ /* 0x000f62000c1e1900 */
[----:B--2---:R-:W-:-:S02]  /*3510*/  VIMNMX R15, PT, PT, R4, R5, !PT ;  /* 0x00000005040f7248 */ /* 0x004fc40007fe0100 */
[----:B------:R-:W-:Y:S01]  /*3520*/  ISETP.GE.AND P0, PT, R4, R5, PT ;  /* 0x000000050400720c */ /* 0x000fe20003f06270 */
[----:B------:R-:W-:Y:S01]  /*3530*/  VIADD R4, R11, 0x200 ;  /* 0x000002000b047836 */ /* 0x000fe20000000000 */
[----:B---3--:R-:W-:Y:S02]  /*3540*/  VIMNMX R14, PT, PT, R8, R15, !PT ;  /* 0x0000000f080e7248 */ /* 0x008fe40007fe0100 */
[----:B------:R-:W-:Y:S01]  /*3550*/  ISETP.GE.AND P1, PT, R15, R8, PT ;  /* 0x000000080f00720c */ /* 0x000fe20003f26270 */
[----:B------:R-:W-:Y:S01]  /*3560*/  VIADD R8, R11, 0x100 ;  /* 0x000001000b087836 */ /* 0x000fe20000000000 */
[----:B----4-:R-:W-:Y:S01]  /*3570*/  ISETP.GE.AND P3, PT, R14, R9, PT ;  /* 0x000000090e00720c */ /* 0x010fe20003f66270 */
[----:B------:R-:W-:Y:S01]  /*3580*/  IMAD.U32 R15, RZ, RZ, UR15 ;  /* 0x0000000fff0f7e24 */ /* 0x000fe2000f8e00ff */
[----:B------:R-:W-:Y:S01]  /*3590*/  VIMNMX R17, PT, PT, R9, R14, !PT ;  /* 0x0000000e09117248 */ /* 0x000fe20007fe0100 */
[----:B------:R-:W-:Y:S01]  /*35a0*/  IMAD.U32 R14, RZ, RZ, UR14 ;  /* 0x0000000eff0e7e24 */ /* 0x000fe2000f8e00ff */
[----:B------:R-:W-:-:S02]  /*35b0*/  LOP3.LUT R9, R11, 0x400, RZ, 0xfc, !PT ;  /* 0x000004000b097812 */ /* 0x000fc400078efcff */
[----:B-----5:R-:W-:Y:S02]  /*35c0*/  ISETP.GE.AND P2, PT, R17, R10, PT ;  /* 0x0000000a1100720c */ /* 0x020fe40003f46270 */
[----:B------:R-:W-:-:S03]  /*35d0*/  IADD3 R2, P4, PT, R6, R14, RZ ;  /* 0x0000000e06027210 */ /* 0x000fc60007f9e0ff */
[----:B------:R-:W-:Y:S02]  /*35e0*/  @P1 SEL R4, R8, R11, !P0 ;  /* 0x0000000b08041207 */ /* 0x000fe40004000000 */
[----:B------:R-:W-:Y:S01]  /*35f0*/  ISETP.LE.U32.AND P1, PT, R7, UR6, PT ;  /* 0x0000000607007c0c */ /* 0x000fe2000bf23070 */
[----:B------:R-:W-:Y:S02]  /*3600*/  @!P3 VIADD R4, R11, 0x300 ;  /* 0x000003000b04b836 */ /* 0x000fe40000000000 */
[----:B------:R-:W-:Y:S01]  /*3610*/  IMAD.X R3, RZ, RZ, R15, P4 ;  /* 0x000000ffff037224 */ /* 0x000fe200020e060f */
[----:B------:R-:W-:Y:S02]  /*3620*/  ISETP.GE.U32.AND.EX P1, PT, RZ, R18, PT, P1 ;  /* 0x00000012ff00720c */ /* 0x000fe40003f26110 */
[----:B------:R-:W-:Y:S02]  /*3630*/  @P2 ISETP.GE.U32.AND P0, PT, R4, R9, PT ;  /* 0x000000090400220c */ /* 0x000fe40003f06070 */
[----:B------:R-:W-:-:S02]  /*3640*/  IADD3 R9, P3, PT, R9, R2, RZ ;  /* 0x0000000209097210 */ /* 0x000fc40007f7e0ff */
[----:B------:R-:W-:Y:S02]  /*3650*/  @P2 IADD3 R2, P4, PT, R4, R2, RZ ;  /* 0x0000000204022210 */ /* 0x000fe40007f9e0ff */
[----:B------:R-:W-:Y:S01]  /*3660*/  @P2 ISETP.GE.U32.AND.EX P0, PT, RZ, RZ, PT, P0 ;  /* 0x000000ffff00220c */ /* 0x000fe20003f06100 */
[--C-:B------:R-:W-:Y:S02]  /*3670*/  IMAD.X R8, RZ, RZ, R3.reuse, P3 ;  /* 0x000000ffff087224 */ /* 0x100fe400018e0603 */
[----:B------:R-:W-:Y:S01]  /*3680*/  @P2 IMAD.X R3, RZ, RZ, R3, P4 ;  /* 0x000000ffff032224 */ /* 0x000fe200020e0603 */
[----:B------:R-:W-:-:S04]  /*3690*/  @P2 ISETP.LT.OR P0, PT, R10, R17, !P0 ;  /* 0x000000110a00220c */ /* 0x000fc80004701670 */
[----:B------:R-:W-:Y:S02]  /*36a0*/  @P2 SEL R10, R17, R10, P0 ;  /* 0x0000000a110a2207 */ /* 0x000fe40000000000 */
[----:B------:R-:W-:Y:S02]  /*36b0*/  @P2 SEL R9, R2, R9, P0 ;  /* 0x0000000902092207 */ /* 0x000fe40000000000 */
[----:B------:R-:W-:Y:S01]  /*36c0*/  @P2 SEL R8, R3, R8, P0 ;  /* 0x0000000803082207 */ /* 0x000fe20000000000 */
[----:B------:R-:W-:Y:S06]  /*36d0*/  @P1 BRA `(.L_x_421) ;  /* 0x0000001000641947 */ /* 0x000fec0003800000 */
[----:B------:R-:W0:Y:S01]  /*36e0*/  LDCU.64 UR8, c[0x0][0x3e8] ;  /* 0x00007d00ff0877ac */ /* 0x000e220008000a00 */
[----:B------:R-:W-:Y:S01]  /*36f0*/  ISETP.NE.AND P0, PT, R11, RZ, PT ;  /* 0x000000ff0b00720c */ /* 0x000fe20003f05270 */
[----:B------:R-:W-:Y:S01]  /*3700*/  BSSY.RECONVERGENT B1, `(.L_x_422) ;  /* 0x0000012000017945 */ /* 0x000fe20003800200 */
[----:B------:R-:W-:Y:S01]  /*3710*/  UMOV UR4, 0x8 ;  /* 0x0000000800047882 */ /* 0x000fe20000000000 */
[----:B------:R-:W-:Y:S02]  /*3720*/  UMOV UR5, 0x0 ;  /* 0x0000000000057882 */ /* 0x000fe40000000000 */
[----:B0-----:R-:W-:-:S04]  /*3730*/  UIMAD.WIDE.U32 UR4, UR8, 0x1, UR4 ;  /* 0x00000001080478a5 */ /* 0x001fc8000f8e0004 */
[----:B------:R-:W-:Y:S02]  /*3740*/  UIADD3 UR7, UPT, UPT, UR5, UR9, URZ ;  /* 0x0000000905077290 */ /* 0x000fe4000fffe0ff */
[----:B------:R-:W-:Y:S02]  /*3750*/  IMAD.U32 R3, RZ, RZ, UR5 ;  /* 0x00000005ff037e24 */ /* 0x000fe4000f8e00ff */
[----:B------:R-:W-:Y:S02]  /*3760*/  IMAD.U32 R2, RZ, RZ, UR4 ;  /* 0x00000004ff027e24 */ /* 0x000fe4000f8e00ff */
[----:B------:R-:W-:Y:S01]  /*3770*/  IMAD.U32 R3, RZ, RZ, UR7 ;  /* 0x00000007ff037e24 */ /* 0x000fe2000f8e00ff */
[----:B------:R-:W-:Y:S06]  /*3780*/  @P0 BRA `(.L_x_423) ;  /* 0x0000000000240947 */ /* 0x000fec0003800000 */
[----:B------:R-:W-:Y:S02]  /*3790*/  IMAD.MOV.U32 R16, RZ, RZ, 0x500 ;  /* 0x00000500ff107424 */ /* 0x000fe400078e00ff */
[----:B------:R-:W-:-:S05]  /*37a0*/  IMAD.MOV.U32 R17, RZ, RZ, 0x0 ;  /* 0x00000000ff117424 */ /* 0x000fca00078e00ff */
[----:B------:R-:W2:Y:S01]  /*37b0*/  ATOMG.E.ADD.64.STRONG.GPU PT, R4, desc[UR10][R2.64], R16 ;  /* 0x80000010020479a8 */ /* 0x000ea200081ef50a */
[----:B------:R-:W0:Y:S01]  /*37c0*/  S2UR UR5, SR_CgaCtaId ;  /* 0x00000000000579c3 */ /* 0x000e220000008800 */
[----:B------:R-:W-:Y:S02]  /*37d0*/  UMOV UR4, 0x400 ;  /* 0x0000040000047882 */ /* 0x000fe40000000000 */
[----:B0-----:R-:W-:Y:S01]  /*37e0*/  ULEA UR4, UR5, UR4, 0x18 ;  /* 0x0000000405047291 */ /* 0x001fe2000f8ec0ff */
[----:B--2---:R-:W-:-:S05]  /*37f0*/  IADD3 R4, P0, PT, R4, UR6, RZ ;  /* 0x0000000604047c10 */ /* 0x004fca000ff1e0ff */
[----:B------:R-:W-:-:S05]  /*3800*/  IMAD.X R5, RZ, RZ, R5, P0 ;  /* 0x000000ffff057224 */ /* 0x000fca00000e0605 */
[----:B------:R0:W-:Y:S03]  /*3810*/  STS.64 [UR4+0x98], R4 ;  /* 0x00009804ff007988 */ /* 0x0001e60008000a04 */
.L_x_423:
[----:B------:R-:W-:Y:S05]  /*3820*/  BSYNC.RECONVERGENT B1 ;  /* 0x0000000000017941 */ /* 0x000fea0003800200 */
.L_x_422:
[----:B------:R-:W1:Y:S08]  /*3830*/  S2UR UR5, SR_CgaCtaId ;  /* 0x00000000000579c3 */ /* 0x000e700000008800 */
[----:B------:R-:W-:Y:S06]  /*3840*/  BAR.SYNC.DEFER_BLOCKING 0x0 ;  /* 0x0000000000007b1d */ /* 0x000fec0000010000 */
[----:B------:R-:W-:-:S02]  /*3850*/  UMOV UR4, 0x400 ;  /* 0x0000040000047882 */ /* 0x000fc40000000000 */
[----:B-1----:R-:W-:-:S06]  /*3860*/  ULEA UR4, UR5, UR4, 0x18 ;  /* 0x0000000405047291 */ /* 0x002fcc000f8ec0ff */
[----:B------:R-:W-:-:S05]  /*3870*/  IMAD.U32 R23, RZ, RZ, UR4 ;  /* 0x00000004ff177e24 */ /* 0x000fca000f8e00ff */
[----:B0-----:R-:W0:Y:S02]  /*3880*/  LDS.64 R4, [R23+0x98] ;  /* 0x0000980017047984 */ /* 0x001e240000000a00 */
[----:B0-----:R-:W-:-:S04]  /*3890*/  IADD3 R6, P1, PT, R4, 0x500, RZ ;  /* 0x0000050004067810 */ /* 0x001fc80007f3e0ff */
[----:B------:R-:W-:Y:S01]  /*38a0*/  ISETP.GT.U32.AND P0, PT, R6, R7, PT ;  /* 0x000000070600720c */ /* 0x000fe20003f04070 */
[----:B------:R-:W-:-:S05]  /*38b0*/  IMAD.X R17, RZ, RZ, R5, P1 ;  /* 0x000000ffff117224 */ /* 0x000fca00008e0605 */
[----:B------:R-:W-:-:S13]  /*38c0*/  ISETP.GT.AND.EX P0, PT, R17, R18, PT, P0 ;  /* 0x000000121100720c */ /* 0x000fda0003f04300 */
[----:B------:R-:W-:Y:S05]  /*38d0*/  @P0 BRA `(.L_x_424) ;  /* 0x0000000400700947 */ /* 0x000fea0003800000 */
[----:B------:R-:W-:Y:S01]  /*38e0*/  BSSY.RECONVERGENT B1, `(.L_x_424) ;  /* 0x000005b000017945 */ /* 0x000fe20003800200 */
[----:B------:R-:W-:Y:S01]  /*38f0*/  IMAD.MOV.U32 R16, RZ, RZ, R10 ;  /* 0x000000ffff107224 */ /* 0x000fe200078e000a */
[----:B------:R-:W0:Y:S01]  /*3900*/  LDCU.64 UR8, c[0x0][0x398] ;  /* 0x00007300ff0877ac */ /* 0x000e220008000a00 */
[----:B------:R-:W-:Y:S02]  /*3910*/  IMAD.MOV.U32 R19, RZ, RZ, R9 ;  /* 0x000000ffff137224 */ /* 0x000fe400078e0009 */
[----:B------:R-:W-:Y:S01]  /*3920*/  IMAD.MOV.U32 R6, RZ, RZ, R8 ;  /* 0x000000ffff067224 */ /* 0x000fe200078e0008 */
[----:B------:R-:W1:Y:S06]  /*3930*/  LDCU.128 UR12, c[0x0][0x380] ;  /* 0x00007000ff0c77ac */ /* 0x000e6c0008000c00 */
.L_x_427:
[----:B------:R-:W-:Y:S01]  /*3940*/  IADD3 R9, P0, PT, R11, R4, RZ ;  /* 0x000000040b097210 */ /* 0x000fe20007f1e0ff */
[----:B-1----:R-:W-:Y:S02]  /*3950*/  IMAD.U32 R12, RZ, RZ, UR12 ;  /* 0x0000000cff0c7e24 */ /* 0x002fe4000f8e00ff */
[----:B------:R-:W-:Y:S02]  /*3960*/  IMAD.U32 R13, RZ, RZ, UR13 ;  /* 0x0000000dff0d7e24 */ /* 0x000fe4000f8e00ff */
[----:B------:R-:W-:Y:S01]  /*3970*/  IMAD.X R8, RZ, RZ, R5, P0 ;  /* 0x000000ffff087224 */ /* 0x000fe200000e0605 */
[----:B------:R-:W-:-:S04]  /*3980*/  LEA R4, P0, R9, R12, 0x2 ;  /* 0x0000000c09047211 */ /* 0x000fc800078010ff */
[----:B------:R-:W-:-:S05]  /*3990*/  LEA.HI.X R5, R9, R13, R8, 0x2, P0 ;  /* 0x0000000d09057211 */ /* 0x000fca00000f1408 */
[----:B------:R-:W2:Y:S04]  /*39a0*/  LDG.E R7, desc[UR10][R4.64] ;  /* 0x0000000a04077981 */ /* 0x000ea8000c1e1900 */
[----:B------:R-:W3:Y:S04]  /*39b0*/  LDG.E R24, desc[UR10][R4.64+0x400] ;  /* 0x0004000a04187981 */ /* 0x000ee8000c1e1900 */
[----:B------:R-:W4:Y:S04]  /*39c0*/  LDG.E R18, desc[UR10][R4.64+0x800] ;  /* 0x0008000a04127981 */ /* 0x000f28000c1e1900 */
[----:B------:R-:W4:Y:S01]  /*39d0*/  LDG.E R17, desc[UR10][R4.64+0xc00] ;  /* 0x000c000a04117981 */ /* 0x000f22000c1e1900 */
[----:B------:R-:W-:-:S02]  /*39e0*/  IMAD.U32 R14, RZ, RZ, UR14 ;  /* 0x0000000eff0e7e24 */ /* 0x000fc4000f8e00ff */
[----:B------:R-:W-:Y:S01]  /*39f0*/  IMAD.U32 R15, RZ, RZ, UR15 ;  /* 0x0000000fff0f7e24 */ /* 0x000fe2000f8e00ff */
[----:B------:R1:W5:Y:S01]  /*3a00*/  LDG.E R10, desc[UR10][R4.64+0x1000] ;  /* 0x0010000a040a7981 */ /* 0x000362000c1e1900 */
[----:B------:R-:W-:Y:S01]  /*3a10*/  BSSY.RECONVERGENT B2, `(.L_x_425) ;  /* 0x000002c000027945 */ /* 0x000fe20003800200 */
[----:B------:R-:W-:Y:S01]  /*3a20*/  BAR.SYNC.DEFER_BLOCKING 0x0 ;  /* 0x0000000000007b1d */ /* 0x000fe20000010000 */
[----:B------:R-:W-:-:S04]  /*3a30*/  IADD3 R26, P0, PT, R9, R14, RZ ;  /* 0x0000000e091a7210 */ /* 0x000fc80007f1e0ff */
[----:B------:R-:W-:Y:S01]  /*3a40*/  IADD3 R20, P3, PT, R26, 0x100, RZ ;  /* 0x000001001a147810 */ /* 0x000fe20007f7e0ff */
[----:B------:R-:W-:Y:S01]  /*3a50*/  IMAD.X R27, R8, 0x1, R15, P0 ;  /* 0x00000001081b7824 */ /* 0x000fe200000e060f */
[C---:B------:R-:W-:Y:S02]  /*3a60*/  IADD3 R21, P4, PT, R26.reuse, 0x200, RZ ;  /* 0x000002001a157810 */ /* 0x040fe40007f9e0ff */
[----:B------:R-:W-:Y:S01]  /*3a70*/  IADD3 R9, P6, PT, R26, 0x400, RZ ;  /* 0x000004001a097810 */ /* 0x000fe20007fde0ff */
[--C-:B------:R-:W-:Y:S01]  /*3a80*/  IMAD.X R25, RZ, RZ, R27.reuse, P3 ;  /* 0x000000ffff197224 */ /* 0x100fe200018e061b */
[----:B------:R-:W-:Y:S01]  /*3a90*/  ISETP.NE.AND P3, PT, R11, RZ, PT ;  /* 0x000000ff0b00720c */ /* 0x000fe20003f65270 */
[--C-:B------:R-:W-:Y:S02]  /*3aa0*/  IMAD.X R22, RZ, RZ, R27.reuse, P4 ;  /* 0x000000ffff167224 */ /* 0x100fe400020e061b */
[----:B------:R-:W-:Y:S01]  /*3ab0*/  IMAD.X R8, RZ, RZ, R27, P6 ;  /* 0x000000ffff087224 */ /* 0x000fe200030e061b */
[----:B--2---:R-:W-:-:S13]  /*3ac0*/  ISETP.GE.AND P2, PT, R16, R7, PT ;  /* 0x000000071000720c */ /* 0x004fda0003f46270 */
[----:B------:R-:W-:-:S04]  /*3ad0*/  @P2 ISETP.GE.U32.AND P0, PT, R19, R26, PT ;  /* 0x0000001a1300220c */ /* 0x000fc80003f06070 */
[----:B------:R-:W-:-:S04]  /*3ae0*/  @P2 ISETP.GE.AND.EX P0, PT, R6, R27, PT, P0 ;  /* 0x0000001b0600220c */ /* 0x000fc80003f06300 */
[----:B------:R-:W-:-:S04]  /*3af0*/  @P2 ISETP.LT.OR P0, PT, R7, R16, !P0 ;  /* 0x000000100700220c */ /* 0x000fc80004701670 */
[----:B------:R-:W-:Y:S02]  /*3b00*/  @P2 SEL R7, R16, R7, P0 ;  /* 0x0000000710072207 */ /* 0x000fe40000000000 */
[----:B------:R-:W-:Y:S02]  /*3b10*/  IADD3 R16, P5, PT, R26, 0x300, RZ ;  /* 0x000003001a107810 */ /* 0x000fe40007fbe0ff */
[----:B---3--:R-:W-:Y:S02]  /*3b20*/  ISETP.GE.AND P1, PT, R7, R24, PT ;  /* 0x000000180700720c */ /* 0x008fe40003f26270 */
[----:B------:R-:W-:Y:S01]  /*3b30*/  @P2 SEL R26, R19, R26, P0 ;  /* 0x0000001a131a2207 */ /* 0x000fe20000000000 */
[----:B------:R-:W-:Y:S01]  /*3b40*/  IMAD.X R19, RZ, RZ, R27, P5 ;  /* 0x000000ffff137224 */ /* 0x000fe200028e061b */
[----:B------:R-:W-:-:S09]  /*3b50*/  @P2 SEL R27, R6, R27, P0 ;  /* 0x0000001b061b2207 */ /* 0x000fd20000000000 */
[----:B------:R-:W-:-:S04]  /*3b60*/  @P1 ISETP.GE.U32.AND P0, PT, R26, R20, PT ;  /* 0x000000141a00120c */ /* 0x000fc80003f06070 */
[----:B------:R-:W-:-:S04]  /*3b70*/  @P1 ISETP.GE.AND.EX P0, PT, R27, R25, PT, P0 ;  /* 0x000000191b00120c */ /* 0x000fc80003f06300 */
[----:B------:R-:W-:-:S04]  /*3b80*/  @P1 ISETP.LT.OR P0, PT, R24, R7, !P0 ;  /* 0x000000071800120c */ /* 0x000fc80004701670 */
[----:B------:R-:W-:Y:S02]  /*3b90*/  @P1 SEL R24, R7, R24, P0 ;  /* 0x0000001807181207 */ /* 0x000fe40000000000 */
[----:B------:R-:W-:Y:S02]  /*3ba0*/  @P1 SEL R20, R26, R20, P0 ;  /* 0x000000141a141207 */ /* 0x000fe40000000000 */
[----:B----4-:R-:W-:Y:S02]  /*3bb0*/  ISETP.GE.AND P2, PT, R24, R18, PT ;  /* 0x000000121800720c */ /* 0x010fe40003f46270 */
[----:B------:R-:W-:-:S11]  /*3bc0*/  @P1 SEL R25, R27, R25, P0 ;  /* 0x000000191b191207 */ /* 0x000fd60000000000 */
[----:B------:R-:W-:-:S04]  /*3bd0*/  @P2 ISETP.GE.U32.AND P0, PT, R20, R21, PT ;  /* 0x000000151400220c */ /* 0x000fc80003f06070 */
[----:B------:R-:W-:-:S04]  /*3be0*/  @P2 ISETP.GE.AND.EX P0, PT, R25, R22, PT, P0 ;  /* 0x000000161900220c */ /* 0x000fc80003f06300 */
[----:B------:R-:W-:-:S04]  /*3bf0*/  @P2 ISETP.LT.OR P0, PT, R18, R24, !P0 ;  /* 0x000000181200220c */ /* 0x000fc80004701670 */
[----:B------:R-:W-:-:S04]  /*3c00*/  @P2 SEL R18, R24, R18, P0 ;  /* 0x0000001218122207 */ /* 0x000fc80000000000 */
[----:B------:R-:W-:Y:S01]  /*3c10*/  ISETP.GE.AND P1, PT, R18, R17, PT ;  /* 0x000000111200720c */ /* 0x000fe20003f26270 */
[----:B-1----:R-:W-:-:S12]  /*3c20*/  @P3 BRA `(.L_x_426) ;  /* 0x0000000000283947 */ /* 0x002fd80003800000 */
[----:B------:R-:W-:Y:S02]  /*3c30*/  IMAD.MOV.U32 R4, RZ, RZ, 0x500 ;  /* 0x00000500ff047424 */ /* 0x000fe400078e00ff */
[----:B------:R-:W-:-:S06]  /*3c40*/  IMAD.MOV.U32 R5, RZ, RZ, 0x0 ;  /* 0x00000000ff057424 */ /* 0x000fcc00078e00ff */
[----:B------:R-:W2:Y:S01]  /*3c50*/  ATOMG.E.ADD.64.STRONG.GPU PT, R4, desc[UR10][R2.64], R4 ;  /* 0x80000004020479a8 */ /* 0x000ea200081ef50a */
[----:B------:R-:W1:Y:S01]  /*3c60*/  S2UR UR5, SR_CgaCtaId ;  /* 0x00000000000579c3 */ /* 0x000e620000008800 */
[----:B------:R-:W-:Y:S02]  /*3c70*/  UMOV UR4, 0x400 ;  /* 0x0000040000047882 */ /* 0x000fe40000000000 */
[----:B-1----:R-:W-:-:S06]  /*3c80*/  ULEA UR4, UR5, UR4, 0x18 ;  /* 0x0000000405047291 */ /* 0x002fcc000f8ec0ff */
[----:B------:R-:W-:Y:S01]  /*3c90*/  IMAD.U32 R23, RZ, RZ, UR4 ;  /* 0x00000004ff177e24 */ /* 0x000fe2000f8e00ff */
[----:B--2---:R-:W-:-:S05]  /*3ca0*/  IADD3 R6, P3, PT, R4, UR6, RZ ;  /* 0x0000000604067c10 */ /* 0x004fca000ff7e0ff */
[----:B------:R-:W-:-:S05]  /*3cb0*/  IMAD.X R7, RZ, RZ, R5, P3 ;  /* 0x000000ffff077224 */ /* 0x000fca00018e0605 */
[----:B------:R1:W-:Y:S03]  /*3cc0*/  STS.64 [R23+0x98], R6 ;  /* 0x0000980617007388 */ /* 0x0003e60000000a00 */
.L_x_426:
[----:B0-----:R-:W-:Y:S05]  /*3cd0*/  BSYNC.RECONVERGENT B2 ;  /* 0x0000000000027941 */ /* 0x001fea0003800200 */
.L_x_425:
[----:B------:R-:W-:Y:S01]  /*3ce0*/  BAR.SYNC.DEFER_BLOCKING 0x0 ;  /* 0x0000000000007b1d */ /* 0x000fe20000010000 */
[----:B------:R-:W-:Y:S01]  /*3cf0*/  @P2 SEL R21, R20, R21, P0 ;  /* 0x0000001514152207 */ /* 0x000fe20000000000 */
[----:B-1----:R-:W-:Y:S01]  /*3d00*/  IMAD.U32 R7, RZ, RZ, UR8 ;  /* 0x00000008ff077e24 */ /* 0x002fe2000f8e00ff */
[----:B------:R-:W-:Y:S02]  /*3d10*/  @P2 SEL R22, R25, R22, P0 ;  /* 0x0000001619162207 */ /* 0x000fe40000000000 */
[----:B------:R-:W-:-:S04]  /*3d20*/  @P1 ISETP.GE.U32.AND P0, PT, R21, R16, PT ;  /* 0x000000101500120c */ /* 0x000fc80003f06070 */
[----:B------:R-:W-:-:S04]  /*3d30*/  @P1 ISETP.GE.AND.EX P0, PT, R22, R19, PT, P0 ;  /* 0x000000131600120c */ /* 0x000fc80003f06300 */
[----:B------:R-:W-:-:S04]  /*3d40*/  @P1 ISETP.LT.OR P0, PT, R17, R18, !P0 ;  /* 0x000000121100120c */ /* 0x000fc80004701670 */
[----:B------:R-:W-:Y:S01]  /*3d50*/  @P1 SEL R17, R18, R17, P0 ;  /* 0x0000001112111207 */ /* 0x000fe20000000000 */
[----:B------:R-:W-:Y:S01]  /*3d60*/  IMAD.U32 R18, RZ, RZ, UR9 ;  /* 0x00000009ff127e24 */ /* 0x000fe2000f8e00ff */
[----:B------:R-:W-:Y:S02]  /*3d70*/  @P1 SEL R16, R21, R16, P0 ;  /* 0x0000001015101207 */ /* 0x000fe40000000000 */
[----:B-----5:R-:W-:Y:S02]  /*3d80*/  ISETP.GE.AND P2, PT, R17, R10, PT ;  /* 0x0000000a1100720c */ /* 0x020fe40003f46270 */
[----:B------:R-:W-:Y:S01]  /*3d90*/  @P1 SEL R19, R22, R19, P0 ;  /* 0x0000001316131207 */ /* 0x000fe20000000000 */
[----:B------:R-:W0:Y:S10]  /*3da0*/  LDS.64 R4, [R23+0x98] ;  /* 0x0000980017047984 */ /* 0x000e340000000a00 */
[----:B------:R-:W-:-:S04]  /*3db0*/  @P2 ISETP.GE.U32.AND P0, PT, R16, R9, PT ;  /* 0x000000091000220c */ /* 0x000fc80003f06070 */
[----:B------:R-:W-:-:S04]  /*3dc0*/  @P2 ISETP.GE.AND.EX P0, PT, R19, R8, PT, P0 ;  /* 0x000000081300220c */ /* 0x000fc80003f06300 */
[----:B------:R-:W-:-:S04]  /*3dd0*/  @P2 ISETP.LT.OR P0, PT, R10, R17, !P0 ;  /* 0x000000110a00220c */ /* 0x000fc80004701670 */
[----:B------:R-:W-:Y:S02]  /*3de0*/  @P2 SEL R10, R17, R10, P0 ;  /* 0x0000000a110a2207 */ /* 0x000fe40000000000 */
[----:B------:R-:W-:Y:S02]  /*3df0*/  @P2 SEL R9, R16, R9, P0 ;  /* 0x0000000910092207 */ /* 0x000fe40000000000 */
[----:B------:R-:W-:Y:S01]  /*3e00*/  @P2 SEL R8, R19, R8, P0 ;  /* 0x0000000813082207 */ /* 0x000fe20000000000 */
[----:B------:R-:W-:Y:S02]  /*3e10*/  IMAD.MOV.U32 R16, RZ, RZ, R10 ;  /* 0x000000ffff107224 */ /* 0x000fe400078e000a */
[----:B------:R-:W-:Y:S01]  /*3e20*/  IMAD.MOV.U32 R19, RZ, RZ, R9 ;  /* 0x000000ffff137224 */ /* 0x000fe200078e0009 */
[----:B0-----:R-:W-:-:S04]  /*3e30*/  IADD3 R6, P3, PT, R4, 0x500, RZ ;  /* 0x0000050004067810 */ /* 0x001fc80007f7e0ff */
[----:B------:R-:W-:Y:S01]  /*3e40*/  ISETP.GT.U32.AND P1, PT, R6, R7, PT ;  /* 0x000000070600720c */ /* 0x000fe20003f24070 */
[----:B------:R-:W-:Y:S02]  /*3e50*/  IMAD.X R21, RZ, RZ, R5, P3 ;  /* 0x000000ffff157224 */ /* 0x000fe400018e0605 */
[----:B------:R-:W-:-:S03]  /*3e60*/  IMAD.MOV.U32 R6, RZ, RZ, R8 ;  /* 0x000000ffff067224 */ /* 0x000fc600078e0008 */
[----:B------:R-:W-:-:S13]  /*3e70*/  ISETP.GT.AND.EX P0, PT, R21, R18, PT, P1 ;  /* 0x000000121500720c */ /* 0x000fda0003f04310 */
[----:B------:R-:W-:Y:S05]  /*3e80*/  @!P0 BRA `(.L_x_427) ;  /* 0xfffffff800ac8947 */ /* 0x000fea000383ffff */
[----:B------:R-:W-:Y:S05]  /*3e90*/  BSYNC.RECONVERGENT B1 ;  /* 0x0000000000017941 */ /* 0x000fea0003800200 */
.L_x_424:
[----:B------:R-:W-:Y:S01]  /*3ea0*/  ISETP.GE.U32.AND P0, PT, R4, R7, PT ;  /* 0x000000070400720c */ /* 0x000fe20003f06070 */
[----:B------:R-:W-:Y:S03]  /*3eb0*/  BSSY.RECONVERGENT B1, `(.L_x_421) ;  /* 0x000009b000017945 */ /* 0x000fe60003800200 */
[----:B------:R-:W-:-:S13]  /*3ec0*/  ISETP.GE.AND.EX P0, PT, R5, R18, PT, P0 ;  /* 0x000000120500720c */ /* 0x000fda0003f06300 */
[----:B------:R-:W-:Y:S05]  /*3ed0*/  @P0 BRA `(.L_x_428) ;  /* 0x0000000800600947 */ /* 0x000fea0003800000 */
[----:B------:R-:W-:-:S05]  /*3ee0*/  IMAD.IADD R16, R7, 0x1, -R4 ;  /* 0x0000000107107824 */ /* 0x000fca00078e0a04 */
[----:B------:R-:W-:-:S13]  /*3ef0*/  ISETP.GE.AND P0, PT, R11, R16, PT ;  /* 0x000000100b00720c */ /* 0x000fda0003f06270 */
[----:B------:R-:W-:Y:S05]  /*3f00*/  @P0 BRA `(.L_x_428) ;  /* 0x0000000800540947 */ /* 0x000fea0003800000 */
[----:B------:R-:W-:Y:S01]  /*3f10*/  LOP3.LUT R2, RZ, R11, RZ, 0x33, !PT ;  /* 0x0000000bff027212 */ /* 0x000fe200078e33ff */
[----:B------:R-:W-:Y:S01]  /*3f20*/  BSSY.RECONVERGENT B2, `(.L_x_429) ;  /* 0x000002f000027945 */ /* 0x000fe20003800200 */
[----:B------:R-:W-:Y:S02]  /*3f30*/  IMAD.MOV.U32 R17, RZ, RZ, R11 ;  /* 0x000000ffff117224 */ /* 0x000fe400078e000b */
[----:B------:R-:W-:-:S04]  /*3f40*/  IADD3 R7, PT, PT, -R4, R7, R2 ;  /* 0x0000000704077210 */ /* 0x000fc80007ffe102 */
[----:B------:R-:W-:-:S04]  /*3f50*/  LOP3.LUT R2, R7, 0x300, RZ, 0xc0, !PT ;  /* 0x0000030007027812 */ /* 0x000fc800078ec0ff */
[----:B------:R-:W-:-:S13]  /*3f60*/  ISETP.NE.AND P0, PT, R2, 0x300, PT ;  /* 0x000003000200780c */ /* 0x000fda0003f05270 */
[----:B------:R-:W-:Y:S05]  /*3f70*/  @!P0 BRA `(.L_x_430) ;  /* 0x0000000000a48947 */ /* 0x000fea0003800000 */
[----:B------:R-:W-:Y:S01]  /*3f80*/  IADD3 R3, P0, PT, R11, R4, RZ ;  /* 0x000000040b037210 */ /* 0x000fe20007f1e0ff */
[----:B------:R-:W-:Y:S01]  /*3f90*/  IMAD.MOV.U32 R17, RZ, RZ, R11 ;  /* 0x000000ffff117224 */ /* 0x000fe200078e000b */
[----:B------:R-:W-:Y:S02]  /*3fa0*/  LEA.HI R2, R7, 0x1, RZ, 0x18 ;  /* 0x0000000107027811 */ /* 0x000fe400078fc0ff */
[C---:B------:R-:W-:Y:S01]  /*3fb0*/  LEA R12, P1, R3.reuse, R12, 0x2 ;  /* 0x0000000c030c7211 */ /* 0x040fe200078210ff */
[----:B------:R-:W-:Y:S01]  /*3fc0*/  IMAD.X R6, RZ, RZ, R5, P0 ;  /* 0x000000ffff067224 */ /* 0x000fe200000e0605 */
[C---:B------:R-:W-:Y:S02]  /*3fd0*/  IADD3 R14, P0, PT, R3.reuse, R14, RZ ;  /* 0x0000000e030e7210 */ /* 0x040fe40007f1e0ff */
[----:B------:R-:W-:Y:S02]  /*3fe0*/  LOP3.LUT R2, R2, 0x3, RZ, 0xc0, !PT ;  /* 0x0000000302027812 */ /* 0x000fe400078ec0ff */
[----:B------:R-:W-:Y:S01]  /*3ff0*/  LEA.HI.X R3, R3, R13, R6, 0x2, P1 ;  /* 0x0000000d03037211 */ /* 0x000fe200008f1406 */
[----:B------:R-:W-:-:S02]  /*4000*/  IMAD.X R15, R6, 0x1, R15, P0 ;  /* 0x00000001060f7824 */ /* 0x000fc400000e060f */
[----:B------:R-:W-:-:S07]  /*4010*/  IMAD.MOV R6, RZ, RZ, -R2 ;  /* 0x000000ffff067224 */ /* 0x000fce00078e0a02 */
.L_x_433:
[----:B------:R-:W-:-:S06]  /*4020*/  IMAD.MOV.U32 R2, RZ, RZ, R12 ;  /* 0x000000ffff027224 */ /* 0x000fcc00078e000c */
[----:B------:R-:W2:Y:S01]  /*4030*/  LDG.E R2, desc[UR10][R2.64] ;  /* 0x0000000a02027981 */ /* 0x000ea2000c1e1900 */
[----:B------:R-:W-:Y:S01]  /*4040*/  VIADD R6, R6, 0x1 ;  /* 0x0000000106067836 */ /* 0x000fe20000000000 */
[----:B------:R-:W-:Y:S01]  /*4050*/  BSSY.RECONVERGENT B3, `(.L_x_431) ;  /* 0x0000016000037945 */ /* 0x000fe20003800200 */
[----:B------:R-:W-:Y:S01]  /*4060*/  IMAD.MOV.U32 R13, RZ, RZ, R9 ;  /* 0x000000ffff0d7224 */ /* 0x000fe200078e0009 */
[----:B------:R-:W-:Y:S01]  /*4070*/  IADD3 R12, P3, PT, R12, 0x400, RZ ;  /* 0x000004000c0c7810 */ /* 0x000fe20007f7e0ff */
[----:B------:R-:W-:Y:S01]  /*4080*/  IMAD.MOV.U32 R18, RZ, RZ, R8 ;  /* 0x000000ffff127224 */ /* 0x000fe200078e0008 */
[----:B------:R-:W-:Y:S01]  /*4090*/  ISETP.NE.AND P2, PT, R6, RZ, PT ;  /* 0x000000ff0600720c */ /* 0x000fe20003f45270 */
[----:B------:R-:W-:Y:S02]  /*40a0*/  IMAD.MOV.U32 R19, RZ, RZ, R10 ;  /* 0x000000ffff137224 */ /* 0x000fe400078e000a */
        /* <DEDUP_REMOVED lines=16> */
.L_x_432:
[----:B------:R-:W-:Y:S05]  /*41b0*/  BSYNC.RECONVERGENT B3 ;  /* 0x0000000000037941 */ /* 0x000fea0003800200 */
.L_x_431:
[----:B------:R-:W-:Y:S01]  /*41c0*/  IADD3 R14, P0, PT, R14, 0x100, RZ ;  /* 0x000001000e0e7810 */ /* 0x000fe20007f1e0ff */
[----:B------:R-:W-:Y:S02]  /*41d0*/  VIADD R17, R17, 0x100 ;  /* 0x0000010011117836 */ /* 0x000fe40000000000 */
[----:B------:R-:W-:Y:S02]  /*41e0*/  IMAD.X R3, RZ, RZ, R3, P3 ;  /* 0x000000ffff037224 */ /* 0x000fe400018e0603 */
[----:B------:R-:W-:Y:S01]  /*41f0*/  IMAD.X R15, RZ, RZ, R15, P0 ;  /* 0x000000ffff0f7224 */ /* 0x000fe200000e060f */
[----:B------:R-:W-:Y:S07]  /*4200*/  @P2 BRA `(.L_x_433) ;  /* 0xfffffffc00842947 */ /* 0x000fee000383ffff */
.L_x_430:
[----:B------:R-:W-:Y:S05]  /*4210*/  BSYNC.RECONVERGENT B2 ;  /* 0x0000000000027941 */ /* 0x000fea0003800200 */
.L_x_429:
[----:B------:R-:W-:-:S13]  /*4220*/  ISETP.GE.U32.AND P0, PT, R7, 0x300, PT ;  /* 0x000003000700780c */ /* 0x000fda0003f06070 */
[----:B------:R-:W-:Y:S05]  /*4230*/  @!P0 BRA `(.L_x_428) ;  /* 0x0000000400888947 */ /* 0x000fea0003800000 */
[----:B------:R-:W0:Y:S01]  /*4240*/  LDC.64 R6, c[0x0][0x380] ;  /* 0x0000e000ff067b82 */ /* 0x000e220000000a00 */
[----:B------:R-:W-:-:S07]  /*4250*/  VIADD R13, R17, 0x200 ;  /* 0x00000200110d7836 */ /* 0x000fce0000000000 */
[----:B------:R-:W1:Y:S02]  /*4260*/  LDC.64 R2, c[0x0][0x388] ;  /* 0x0000e200ff027b82 */ /* 0x000e640000000a00 */
.L_x_442:
[----:B------:R-:W-:-:S05]  /*4270*/  VIADD R15, R13, 0xfffffe00 ;  /* 0xfffffe000d0f7836 */ /* 0x000fca0000000000 */
[----:B------:R-:W-:-:S05]  /*4280*/  IADD3 R19, P0, PT, R15, R4, RZ ;  /* 0x000000040f137210 */ /* 0x000fca0007f1e0ff */
[----:B------:R-:W-:Y:S01]  /*4290*/  IMAD.X R20, RZ, RZ, R5, P0 ;  /* 0x000000ffff147224 */ /* 0x000fe200000e0605 */
[----:B0-----:R-:W-:-:S04]  /*42a0*/  LEA R14, P0, R19, R6, 0x2 ;  /* 0x00000006130e7211 */ /* 0x001fc800078010ff */
[----:B------:R-:W-:-:S05]  /*42b0*/  LEA.HI.X R15, R19, R7, R20, 0x2, P0 ;  /* 0x00000007130f7211 */ /* 0x000fca00000f1414 */
[----:B------:R-:W2:Y:S04]  /*42c0*/  LDG.E R25, desc[UR10][R14.64] ;  /* 0x0000000a0e197981 */ /* 0x000ea8000c1e1900 */
[----:B------:R0:W5:Y:S04]  /*42d0*/  LDG.E R18, desc[UR10][R14.64+0x400] ;  /* 0x0004000a0e127981 */ /* 0x000168000c1e1900 */
        /* <DEDUP_REMOVED lines=22> */
.L_x_435:
[----:B------:R-:W-:Y:S05]  /*4440*/  BSYNC.RECONVERGENT B2 ;  /* 0x0000000000027941 */ /* 0x000fea0003800200 */
.L_x_434:
[----:B-----5:R-:W-:Y:S01]  /*4450*/  ISETP.GE.AND P0, PT, R19, R18, PT ;  /* 0x000000121300720c */ /* 0x020fe20003f06270 */
[----:B------:R-:W-:Y:S01]  /*4460*/  BSSY.RECONVERGENT B2, `(.L_x_436) ;  /* 0x0000013000027945 */ /* 0x000fe20003800200 */
[----:B------:R-:W-:Y:S01]  /*4470*/  IADD3 R21, P1, P2, R4, R2, R21 ;  /* 0x0000000204157210 */ /* 0x000fe20007a3e015 */
[----:B------:R-:W-:Y:S02]  /*4480*/  VIADD R15, R13, 0x100 ;  /* 0x000001000d0f7836 */ /* 0x000fe40000000000 */
[----:B------:R-:W-:Y:S01]  /*4490*/  IMAD.MOV.U32 R9, RZ, RZ, R18 ;  /* 0x000000ffff097224 */ /* 0x000fe200078e0012 */
[----:B------:R-:W-:Y:S01]  /*44a0*/  IADD3.X R23, PT, PT, R5, R3, RZ, P1, P2 ;  /* 0x0000000305177210 */ /* 0x000fe20000fe44ff */
[----:B------:R-:W-:-:S04]  /*44b0*/  IMAD.MOV.U32 R8, RZ, RZ, R21 ;  /* 0x000000ffff087224 */ /* 0x000fc800078e0015 */
[----:B------:R-:W-:Y:S02]  /*44c0*/  IMAD.MOV.U32 R10, RZ, RZ, R23 ;  /* 0x000000ffff0a7224 */ /* 0x000fe400078e0017 */
        /* <DEDUP_REMOVED lines=12> */
.L_x_437:
[----:B------:R-:W-:Y:S05]  /*4590*/  BSYNC.RECONVERGENT B2 ;  /* 0x0000000000027941 */ /* 0x000fea0003800200 */
.L_x_436:
[----:B------:R-:W-:Y:S01]  /*45a0*/  ISETP.GE.AND P0, PT, R9, R12, PT ;  /* 0x0000000c0900720c */ /* 0x000fe20003f06270 */
[----:B------:R-:W-:Y:S01]  /*45b0*/  BSSY.RECONVERGENT B2, `(.L_x_438) ;  /* 0x0000013000027945 */ /* 0x000fe20003800200 */
[CC--:B------:R-:W-:Y:S01]  /*45c0*/  IADD3 R19, P1, P4, R4.reuse, R2.reuse, R13 ;  /* 0x0000000204137210 */ /* 0x0c0fe20007c3e00d */
[----:B------:R-:W-:Y:S01]  /*45d0*/  IMAD.MOV.U32 R14, RZ, RZ, R12 ;  /* 0x000000ffff0e7224 */ /* 0x000fe200078e000c */
[----:B------:R-:W-:Y:S02]  /*45e0*/  IADD3 R20, P2, P3, R4, R2, R15 ;  /* 0x0000000204147210 */ /* 0x000fe40007b5e00f */
        /* <DEDUP_REMOVED lines=15> */
.L_x_439:
[----:B------:R-:W-:Y:S05]  /*46e0*/  BSYNC.RECONVERGENT B2 ;  /* 0x0000000000027941 */ /* 0x000fea0003800200 */
.L_x_438:
        /* <DEDUP_REMOVED lines=18> */
.L_x_441:
[----:B------:R-:W-:Y:S05]  /*4810*/  BSYNC.RECONVERGENT B2 ;  /* 0x0000000000027941 */ /* 0x000fea0003800200 */
.L_x_440:
[C---:B------:R-:W-:Y:S02]  /*4820*/  VIADD R15, R13.reuse, 0x200 ;  /* 0x000002000d0f7836 */ /* 0x040fe40000000000 */
[----:B------:R-:W-:-:S03]  /*4830*/  VIADD R13, R13, 0x400 ;  /* 0x000004000d0d7836 */ /* 0x000fc60000000000 */
[----:B------:R-:W-:-:S13]  /*4840*/  ISETP.GE.AND P0, PT, R15, R16, PT ;  /* 0x000000100f00720c */ /* 0x000fda0003f06270 */
[----:B------:R-:W-:Y:S05]  /*4850*/  @!P0 BRA `(.L_x_442) ;  /* 0xfffffff800848947 */ /* 0x000fea000383ffff */
.L_x_428:
[----:B------:R-:W-:Y:S05]  /*4860*/  BSYNC.RECONVERGENT B1 ;  /* 0x0000000000017941 */ /* 0x000fea0003800200 */
.L_x_421:
        /* <DEDUP_REMOVED lines=31> */
.L_x_444:
[----:B------:R-:W-:Y:S05]  /*4a60*/  BSYNC.RECONVERGENT B1 ;  /* 0x0000000000017941 */ /* 0x000fea0003800200 */
.L_x_443:
        /* <DEDUP_REMOVED lines=24> */
.L_x_446:
[----:B------:R-:W-:Y:S05]  /*4bf0*/  BSYNC.RECONVERGENT B1 ;  /* 0x0000000000017941 */ /* 0x000fea0003800200 */
.L_x_445:
        /* <DEDUP_REMOVED lines=24> */
.L_x_448:
[----:B------:R-:W-:Y:S05]  /*4d80*/  BSYNC.RECONVERGENT B1 ;  /* 0x0000000000017941 */ /* 0x000fea0003800200 */
.L_x_447:
        /* <DEDUP_REMOVED lines=24> */
.L_x_450:
[----:B------:R-:W-:Y:S05]  /*4f10*/  BSYNC.RECONVERGENT B1 ;  /* 0x0000000000017941 */ /* 0x000fea0003800200 */
.L_x_449:
[----:B0-----:R0:W0:Y:S01]  /*4f20*/  SHFL.DOWN PT, R2, R3, 0x10, 0x1f ;  /* 0x0a001f0003027f89 */ /* 0x00102200000e0000 */
[----:B------:R-:W-:Y:S01]  /*4f30*/  BSSY.RECONVERGENT B1, `(.L_x_451) ;  /* 0x0000017000017945 */ /* 0x000fe20003800200 */
[----:B--2---:R-:W-:Y:S02]  /*4f40*/  IMAD.MOV.U32 R6, RZ, RZ, R3 ;  /* 0x000000ffff067224 */ /* 0x004fe400078e0003 */
[----:B------:R2:W0:Y:S01]  /*4f50*/  SHFL.DOWN PT, R9, R4, 0x10, 0x1f ;  /* 0x0a001f0004097f89 */ /* 0x00042200000e0000 */
[----:B------:R-:W-:Y:S02]  /*4f60*/  IMAD.MOV.U32 R7, RZ, RZ, R4 ;  /* 0x000000ffff077224 */ /* 0x000fe400078e0004 */
[----:B----4-:R-:W-:Y:S01]  /*4f70*/  IMAD.MOV.U32 R8, RZ, RZ, R5 ;  /* 0x000000ffff087224 */ /* 0x010fe200078e0005 */
        /* <DEDUP_REMOVED lines=18> */
.L_x_452:
[----:B------:R-:W-:Y:S05]  /*50a0*/  BSYNC.RECONVERGENT B1 ;  /* 0x0000000000017941 */ /* 0x000fea0003800200 */
.L_x_451:
        /* <DEDUP_REMOVED lines=12> */
.L_x_454:
[----:B------:R-:W-:Y:S05]  /*5170*/  BSYNC.RECONVERGENT B1 ;  /* 0x0000000000017941 */ /* 0x000fea0003800200 */
.L_x_453:
[----:B------:R-:W-:Y:S01]  /*5180*/  BAR.SYNC.DEFER_BLOCKING 0x0 ;  /* 0x0000000000007b1d */ /* 0x000fe20000010000 */
[----:B------:R-:W-:-:S13]  /*5190*/  ISETP.NE.AND P2, PT, R11, RZ, PT ;  /* 0x000000ff0b00720c */ /* 0x000fda0003f45270 */
[----:B------:R-:W-:Y:S05]  /*51a0*/  @P2 BRA `(.L_x_384) ;  /* 0x0000000800342947 */ /* 0x000fea0003800000 */
[----:B0---4-:R-:W0:Y:S01]  /*51b0*/  S2R R3, SR_CgaCtaId ;  /* 0x0000000000037919 */ /* 0x011e220000008800 */
[----:B------:R-:W-:Y:S01]  /*51c0*/  MOV R2, 0x400 ;  /* 0x0000040000027802 */ /* 0x000fe20000000f00 */
[----:B------:R-:W-:Y:S03]  /*51d0*/  BSSY.RECONVERGENT B1, `(.L_x_455) ;  /* 0x0000016000017945 */ /* 0x000fe60003800200 */
[----:B0-----:R-:W-:-:S05]  /*51e0*/  LEA R25, R3, R2, 0x18 ;  /* 0x0000000203197211 */ /* 0x001fca00078ec0ff */
[----:B------:R-:W0:Y:S04]  /*51f0*/  LDS R3, [R25+0x18] ;  /* 0x0000180019037984 */ /* 0x000e280000000800 */
[----:B--2---:R-:W2:Y:S04]  /*5200*/  LDS.64 R4, [R25+0x20] ;  /* 0x0000200019047984 */ /* 0x004ea80000000a00 */
        /* <DEDUP_REMOVED lines=18> */
.L_x_456:
[----:B------:R-:W-:Y:S05]  /*5330*/  BSYNC.RECONVERGENT B1 ;  /* 0x0000000000017941 */ /* 0x000fea0003800200 */
.L_x_455:
        /* <DEDUP_REMOVED lines=10> */
[----:B------:R0:W1:Y:S04]  /*53e0*/  LDS.64 R10, [R25+0x60] ;  /* 0x00006000190a7984 */ /* 0x0000680000000a00 */
[----:B---3--:R3:W1:Y:S04]  /*53f0*/  LDS.64 R12, [R25+0x70] ;  /* 0x00007000190c7984 */ /* 0x0086680000000a00 */
        /* <DEDUP_REMOVED lines=15> */
.L_x_458:
[----:B------:R-:W-:Y:S05]  /*54f0*/  BSYNC.RECONVERGENT B1 ;  /* 0x0000000000017941 */ /* 0x000fea0003800200 */
.L_x_457:
        /* <DEDUP_REMOVED lines=17> */
.L_x_460:
[----:B------:R-:W-:Y:S05]  /*5610*/  BSYNC.RECONVERGENT B1 ;  /* 0x0000000000017941 */ /* 0x000fea0003800200 */
.L_x_459:
        /* <DEDUP_REMOVED lines=17> */
.L_x_462:
[----:B------:R-:W-:Y:S05]  /*5730*/  BSYNC.RECONVERGENT B1 ;  /* 0x0000000000017941 */ /* 0x000fea0003800200 */
.L_x_461:
        /* <DEDUP_REMOVED lines=17> */
.L_x_464:
[----:B------:R-:W-:Y:S05]  /*5850*/  BSYNC.RECONVERGENT B1 ;  /* 0x0000000000017941 */ /* 0x000fea0003800200 */
.L_x_463:
        /* <DEDUP_REMOVED lines=17> */
.L_x_466:
[----:B------:R-:W-:Y:S05]  /*5970*/  BSYNC.RECONVERGENT B1 ;  /* 0x0000000000017941 */ /* 0x000fea0003800200 */
.L_x_465:
        /* <DEDUP_REMOVED lines=16> */
.L_x_384:
[----:B------:R-:W-:Y:S05]  /*5a80*/  BSYNC.RECONVERGENT B0 ;  /* 0x0000000000007941 */ /* 0x000fea0003800200 */
.L_x_351:
[----:B------:R-:W-:Y:S05]  /*5a90*/  @P2 EXIT ;  /* 0x000000000000294d */ /* 0x000fea0003800000 */
[----:B0-234-:R-:W0:Y:S01]  /*5aa0*/  LDC.64 R2, c[0x0][0x390] ;  /* 0x0000e400ff027b82 */ /* 0x01de220000000a00 */
[----:B------:R-:W-:Y:S02]  /*5ab0*/  IMAD.MOV.U32 R9, RZ, RZ, R8 ;  /* 0x000000ffff097224 */ /* 0x000fe400078e0008 */
[----:B------:R-:W-:Y:S02]  /*5ac0*/  IMAD.MOV.U32 R8, RZ, RZ, R7 ;  /* 0x000000ffff087224 */ /* 0x000fe400078e0007 */
[----:B0-----:R-:W-:-:S05]  /*5ad0*/  IMAD.WIDE.U32 R2, R0, 0x10, R2 ;  /* 0x0000001000027825 */ /* 0x001fca00078e0002 */
[----:B------:R-:W-:Y:S04]  /*5ae0*/  STG.E.64 desc[UR10][R2.64+0x8], R8 ;  /* 0x0000080802007986 */ /* 0x000fe8000c101b0a */
[----:B------:R-:W-:Y:S01]  /*5af0*/  STG.E desc[UR10][R2.64], R6 ;  /* 0x0000000602007986 */ /* 0x000fe2000c10190a */
[----:B------:R-:W-:Y:S05]  /*5b00*/  EXIT ;  /* 0x000000000000794d */ /* 0x000fea0003800000 */
.L_x_467:
        /* <DEDUP_REMOVED lines=15> */
.L_x_965:


//--------------------- .text._ZN6thrust24THRUST_300001_SM_1000_NS8cuda_cub4core6detail13_kernel_agentINS1_8__reduce11ReduceAgentINS0_12zip_iteratorIN4cuda3std3__45tupleIJNS0_10device_ptrIiEENS0_17counting_iteratorIlNS0_11use_defaultESF_SF_EEEEEEEPNSB_IJilEEESJ_lNS1_9__extrema9arg_max_fIilNSA_4lessIiEEEEEEJSI_SK_lSP_EEEvDpT0_ --------------------------
	.section	.text._ZN6thrust24THRUST_300001_SM_1000_NS8cuda_cub4core6detail13_kernel_agentINS1_8__reduce11ReduceAgentINS0_12zip_iteratorIN4cuda3std3__45tupleIJNS0_10device_ptrIiEENS0_17counting_iteratorIlNS0_11use_defaultESF_SF_EEEEEEEPNSB_IJilEEESJ_lNS1_9__extrema9arg_max_fIilNSA_4lessIiEEEEEEJSI_SK_lSP_EEEvDpT0_,"ax",@progbits
	.align	128
        .global         _ZN6thrust24THRUST_300001_SM_1000_NS8cuda_cub4core6detail13_kernel_agentINS1_8__reduce11ReduceAgentINS0_12zip_iteratorIN4cuda3std3__45tupleIJNS0_10device_ptrIiEENS0_17counting_iteratorIlNS0_11use_defaultESF_SF_EEEEEEEPNSB_IJilEEESJ_lNS1_9__extrema9arg_max_fIilNSA_4lessIiEEEEEEJSI_SK_lSP_EEEvDpT0_
        .type           _ZN6thrust24THRUST_300001_SM_1000_NS8cuda_cub4core6detail13_kernel_agentINS1_8__reduce11ReduceAgentINS0_12zip_iteratorIN4cuda3std3__45tupleIJNS0_10device_ptrIiEENS0_17counting_iteratorIlNS0_11use_defaultESF_SF_EEEEEEEPNSB_IJilEEESJ_lNS1_9__extrema9arg_max_fIilNSA_4lessIiEEEEEEJSI_SK_lSP_EEEvDpT0_,@function
        .size           _ZN6thrust24THRUST_300001_SM_1000_NS8cuda_cub4core6detail13_kernel_agentINS1_8__reduce11ReduceAgentINS0_12zip_iteratorIN4cuda3std3__45tupleIJNS0_10device_ptrIiEENS0_17counting_iteratorIlNS0_11use_defaultESF_SF_EEEEEEEPNSB_IJilEEESJ_lNS1_9__extrema9arg_max_fIilNSA_4lessIiEEEEEEJSI_SK_lSP_EEEvDpT0_,(.L_x_966 - _ZN6thrust24THRUST_300001_SM_1000_NS8cuda_cub4core6detail13_kernel_agentINS1_8__reduce11ReduceAgentINS0_12zip_iteratorIN4cuda3std3__45tupleIJNS0_10device_ptrIiEENS0_17counting_iteratorIlNS0_11use_defaultESF_SF_EEEEEEEPNSB_IJilEEESJ_lNS1_9__extrema9arg_max_fIilNSA_4lessIiEEEEEEJSI_SK_lSP_EEEvDpT0_)
        .other          _ZN6thrust24THRUST_300001_SM_1000_NS8cuda_cub4core6detail13_kernel_agentINS1_8__reduce11ReduceAgentINS0_12zip_iteratorIN4cuda3std3__45tupleIJNS0_10device_ptrIiEENS0_17counting_iteratorIlNS0_11use_defaultESF_SF_EEEEEEEPNSB_IJilEEESJ_lNS1_9__extrema9arg_max_fIilNSA_4lessIiEEEEEEJSI_SK_lSP_EEEvDpT0_,@"STO_CUDA_ENTRY STV_DEFAULT"
_ZN6thrust24THRUST_300001_SM_1000_NS8cuda_cub4core6detail13_kernel_agentINS1_8__reduce11ReduceAgentINS0_12zip_iteratorIN4cuda3std3__45tupleIJNS0_10device_ptrIiEENS0_17counting_iteratorIlNS0_11use_defaultESF_SF_EEEEEEEPNSB_IJilEEESJ_lNS1_9__extrema9arg_max_fIilNSA_4lessIiEEEEEEJSI_SK_lSP_EEEvDpT0_:
.text._ZN6thrust24THRUST_300001_SM_1000_NS8cuda_cub4core6detail13_kernel_agentINS1_8__reduce11ReduceAgentINS0_12zip_iteratorIN4cuda3std3__45tupleIJNS0_10device_ptrIiEENS0_17counting_iteratorIlNS0_11use_defaultESF_SF_EEEEEEEPNSB_IJilEEESJ_lNS1_9__extrema9arg_max_fIilNSA_4lessIiEEEEEEJSI_SK_lSP_EEEvDpT0_:
[----:B------:R-:W-:Y:S01]  /*0000*/  LDC R1, c[0x0][0x37c] ;  /* 0x0000df00ff017b82 */ /* 0x000fe20000000800 */
[----:B------:R-:W0:Y:S02]  /*0010*/  LDCU.64 UR4, c[0x0][0x398] ;  /* 0x00007300ff0477ac */ /* 0x000e240008000a00 */
[----:B0-----:R-:W-:-:S04]  /*0020*/  ISETP.NE.U32.AND P0, PT, RZ, UR4, PT ;  /* 0x00000004ff007c0c */ /* 0x001fc8000bf05070 */
[----:B------:R-:W-:-:S13]  /*0030*/  ISETP.NE.AND.EX P0, PT, RZ, UR5, PT, P0 ;  /* 0x00000005ff007c0c */ /* 0x000fda000bf05300 */
[----:B------:R-:W-:Y:S05]  /*0040*/  @!P0 EXIT ;  /* 0x000000000000894d */ /* 0x000fea0003800000 */
[----:B------:R-:W-:Y:S01]  /*0050*/  UISETP.GT.U32.AND UP0, UPT, UR4, 0x4ff, UPT ;  /* 0x000004ff0400788c */ /* 0x000fe2000bf04070 */
[----:B------:R-:W-:Y:S01]  /*0060*/  BSSY.RECONVERGENT B0, `(.L_x_468) ;  /* 0x0000558000007945 */ /* 0x000fe20003800200 */
[----:B------:R-:W0:Y:S02]  /*0070*/  LDCU.64 UR8, c[0x0][0x358] ;  /* 0x00006b00ff0877ac */ /* 0x000e240008000a00 */
[----:B------:R-:W-:-:S09]  /*0080*/  UISETP.GT.AND.EX UP0, UPT, UR5, URZ, UPT, UP0 ;  /* 0x000000ff0500728c */ /* 0x000fd2000bf04300 */
[----:B------:R-:W-:Y:S05]  /*0090*/  BRA.U UP0, `(.L_x_469) ;  /* 0x0000003100a87547 */ /* 0x000fea000b800000 */
[----:B------:R-:W1:Y:S01]  /*00a0*/  S2R R0, SR_TID.X ;  /* 0x0000000000007919 */ /* 0x000e620000002100 */
[----:B------:R-:W2:Y:S01]  /*00b0*/  LDCU UR5, c[0x0][0x398] ;  /* 0x00007300ff0577ac */ /* 0x000ea20008000800 */
[----:B------:R-:W-:Y:S01]  /*00c0*/  BSSY.RECONVERGENT B1, `(.L_x_470) ;  /* 0x000000d000017945 */ /* 0x000fe20003800200 */
[----:B------:R-:W-:Y:S01]  /*00d0*/  CS2R R6, SRZ ;  /* 0x0000000000067805 */ /* 0x000fe2000001ff00 */
[----:B------:R-:W-:Y:S01]  /*00e0*/  IMAD.MOV.U32 R8, RZ, RZ, RZ ;  /* 0x000000ffff087224 */ /* 0x000fe200078e00ff */
[----:B-1----:R-:W-:Y:S01]  /*00f0*/  ISETP.GE.AND P0, PT, R0, UR4, PT ;  /* 0x0000000400007c0c */ /* 0x002fe2000bf06270 */
[----:B------:R-:W-:-:S12]  /*0100*/  IMAD.MOV.U32 R9, RZ, RZ, R0 ;  /* 0x000000ffff097224 */ /* 0x000fd800078e0000 */
[----:B--2---:R-:W-:Y:S05]  /*0110*/  @P0 BRA `(.L_x_471) ;  /* 0x00000000001c0947 */ /* 0x004fea0003800000 */
[----:B------:R-:W1:Y:S01]  /*0120*/  LDC.64 R2, c[0x0][0x380] ;  /* 0x0000e000ff027b82 */ /* 0x000e620000000a00 */
[----:B------:R-:W2:Y:S01]  /*0130*/  LDCU.64 UR6, c[0x0][0x388] ;  /* 0x00007100ff0677ac */ /* 0x000ea20008000a00 */
[----:B-1----:R-:W-:-:S05]  /*0140*/  IMAD.WIDE.U32 R2, R0, 0x4, R2 ;  /* 0x0000000400027825 */ /* 0x002fca00078e0002 */
[----:B0-----:R1:W5:Y:S01]  /*0150*/  LDG.E R6, desc[UR8][R2.64] ;  /* 0x0000000802067981 */ /* 0x001362000c1e1900 */
[C---:B--2---:R-:W-:Y:S01]  /*0160*/  IADD3 R7, P0, PT, R0.reuse, UR6, RZ ;  /* 0x0000000600077c10 */ /* 0x044fe2000ff1e0ff */
[----:B------:R-:W-:-:S04]  /*0170*/  VIADD R9, R0, 0x100 ;  /* 0x0000010000097836 */ /* 0x000fc80000000000 */
[----:B------:R-:W-:-:S08]  /*0180*/  IMAD.X R8, RZ, RZ, UR7, P0 ;  /* 0x00000007ff087e24 */ /* 0x000fd000080e06ff */
.L_x_471:
[----:B0-----:R-:W-:Y:S05]  /*0190*/  BSYNC.RECONVERGENT B1 ;  /* 0x0000000000017941 */ /* 0x001fea0003800200 */
.L_x_470:
        /* <DEDUP_REMOVED lines=10> */
[----:B------:R-:W1:Y:S01]  /*0240*/  LDCU.64 UR6, c[0x0][0x388] ;  /* 0x00007100ff0677ac */ /* 0x000e620008000a00 */
[----:B------:R-:W-:-:S04]  /*0250*/  LEA.HI R4, R11, 0x1, RZ, 0x18 ;  /* 0x000000010b047811 */ /* 0x000fc800078fc0ff */
[----:B------:R-:W-:-:S05]  /*0260*/  LOP3.LUT R4, R4, 0x3, RZ, 0xc0, !PT ;  /* 0x0000000304047812 */ /* 0x000fca00078ec0ff */
[----:B------:R-:W-:Y:S01]  /*0270*/  IMAD.MOV R4, RZ, RZ, -R4 ;  /* 0x000000ffff047224 */ /* 0x000fe200078e0a04 */
[C---:B-1----:R-:W-:Y:S01]  /*0280*/  IADD3 R5, P0, PT, R9.reuse, UR6, RZ ;  /* 0x0000000609057c10 */ /* 0x042fe2000ff1e0ff */
[----:B0-----:R-:W-:-:S04]  /*0290*/  IMAD.WIDE.U32 R2, R9, 0x4, R2 ;  /* 0x0000000409027825 */ /* 0x001fc800078e0002 */
[----:B------:R-:W-:-:S08]  /*02a0*/  IMAD.X R10, RZ, RZ, UR7, P0 ;  /* 0x00000007ff0a7e24 */ /* 0x000fd000080e06ff */
.L_x_478:
[----:B------:R0:W2:Y:S01]  /*02b0*/  LDG.E R15, desc[UR8][R2.64] ;  /* 0x00000008020f7981 */ /* 0x0000a2000c1e1900 */
[----:B------:R-:W-:Y:S01]  /*02c0*/  VIADD R4, R4, 0x1 ;  /* 0x0000000104047836 */ /* 0x000fe20000000000 */
[----:B------:R-:W-:Y:S01]  /*02d0*/  BSSY.RECONVERGENT B3, `(.L_x_476) ;  /* 0x0000016000037945 */ /* 0x000fe20003800200 */
[----:B------:R-:W-:Y:S02]  /*02e0*/  IMAD.MOV.U32 R14, RZ, RZ, R7 ;  /* 0x000000ffff0e7224 */ /* 0x000fe400078e0007 */
[----:B------:R-:W-:Y:S01]  /*02f0*/  IMAD.MOV.U32 R13, RZ, RZ, R8 ;  /* 0x000000ffff0d7224 */ /* 0x000fe200078e0008 */
[----:B------:R-:W-:Y:S01]  /*0300*/  ISETP.NE.AND P2, PT, R4, RZ, PT ;  /* 0x000000ff0400720c */ /* 0x000fe20003f45270 */
[----:B-----5:R-:W-:Y:S02]  /*0310*/  IMAD.MOV.U32 R12, RZ, RZ, R6 ;  /* 0x000000ffff0c7224 */ /* 0x020fe400078e0006 */
[----:B------:R-:W-:Y:S01]  /*0320*/  IMAD.MOV.U32 R7, RZ, RZ, R5 ;  /* 0x000000ffff077224 */ /* 0x000fe200078e0005 */
[----:B0-----:R-:W-:Y:S01]  /*0330*/  IADD3 R2, P3, PT, R2, 0x400, RZ ;  /* 0x0000040002027810 */ /* 0x001fe20007f7e0ff */
        /* <DEDUP_REMOVED lines=15> */
.L_x_477:
[----:B------:R-:W-:Y:S05]  /*0430*/  BSYNC.RECONVERGENT B3 ;  /* 0x0000000000037941 */ /* 0x000fea0003800200 */
.L_x_476:
[----:B------:R-:W-:Y:S01]  /*0440*/  IADD3 R5, P0, PT, R5, 0x100, RZ ;  /* 0x0000010005057810 */ /* 0x000fe20007f1e0ff */
[----:B------:R-:W-:Y:S02]  /*0450*/  VIADD R9, R9, 0x100 ;  /* 0x0000010009097836 */ /* 0x000fe40000000000 */
[----:B------:R-:W-:Y:S02]  /*0460*/  IMAD.X R3, RZ, RZ, R3, P3 ;  /* 0x000000ffff037224 */ /* 0x000fe400018e0603 */
[----:B------:R-:W-:Y:S01]  /*0470*/  IMAD.X R10, RZ, RZ, R10, P0 ;  /* 0x000000ffff0a7224 */ /* 0x000fe200000e060a */
[----:B------:R-:W-:Y:S07]  /*0480*/  @P2 BRA `(.L_x_478) ;  /* 0xfffffffc00882947 */ /* 0x000fee000383ffff */
.L_x_475:
[----:B------:R-:W-:Y:S05]  /*0490*/  BSYNC.RECONVERGENT B2 ;  /* 0x0000000000027941 */ /* 0x000fea0003800200 */
.L_x_474:
[----:B------:R-:W-:-:S13]  /*04a0*/  ISETP.GE.U32.AND P0, PT, R11, 0x300, PT ;  /* 0x000003000b00780c */ /* 0x000fda0003f06070 */
[----:B------:R-:W-:Y:S05]  /*04b0*/  @!P0 BRA `(.L_x_473) ;  /* 0x00000004007c8947 */ /* 0x000fea0003800000 */
[----:B------:R-:W0:Y:S01]  /*04c0*/  LDC.64 R4, c[0x0][0x380] ;  /* 0x0000e000ff047b82 */ /* 0x000e220000000a00 */
[----:B------:R-:W-:-:S07]  /*04d0*/  VIADD R10, R9, 0x200 ;  /* 0x00000200090a7836 */ /* 0x000fce0000000000 */
[----:B------:R-:W1:Y:S02]  /*04e0*/  LDC.64 R2, c[0x0][0x388] ;  /* 0x0000e200ff027b82 */ /* 0x000e640000000a00 */
.L_x_487:
[----:B------:R-:W-:-:S04]  /*04f0*/  VIADD R15, R10, 0xfffffe00 ;  /* 0xfffffe000a0f7836 */ /* 0x000fc80000000000 */
[----:B0-----:R-:W-:-:S05]  /*0500*/  IMAD.WIDE R12, R15, 0x4, R4 ;  /* 0x000000040f0c7825 */ /* 0x001fca00078e0204 */
[----:B------:R-:W2:Y:S04]  /*0510*/  LDG.E R21, desc[UR8][R12.64] ;  /* 0x000000080c157981 */ /* 0x000ea8000c1e1900 */
[----:B-----5:R0:W5:Y:S04]  /*0520*/  LDG.E R23, desc[UR8][R12.64+0x400] ;  /* 0x000400080c177981 */ /* 0x020168000c1e1900 */
[----:B------:R0:W5:Y:S04]  /*0530*/  LDG.E R9, desc[UR8][R12.64+0x800] ;  /* 0x000800080c097981 */ /* 0x000168000c1e1900 */
[----:B------:R0:W5:Y:S01]  /*0540*/  LDG.E R11, desc[UR8][R12.64+0xc00] ;  /* 0x000c00080c0b7981 */ /* 0x000162000c1e1900 */
[C---:B-1----:R-:W-:Y:S01]  /*0550*/  IADD3 R18, P1, PT, R15.reuse, R2, RZ ;  /* 0x000000020f127210 */ /* 0x042fe20007f3e0ff */
[----:B------:R-:W-:Y:S03]  /*0560*/  BSSY.RECONVERGENT B2, `(.L_x_479) ;  /* 0x0000013000027945 */ /* 0x000fe60003800200 */
[----:B------:R-:W-:Y:S01]  /*0570*/  LEA.HI.X.SX32 R19, R15, R3, 0x1, P1 ;  /* 0x000000030f137211 */ /* 0x000fe200008f0eff */
[----:B------:R-:W-:-:S02]  /*0580*/  VIADD R15, R10, 0xffffff00 ;  /* 0xffffff000a0f7836 */ /* 0x000fc40000000000 */
        /* <DEDUP_REMOVED lines=16> */
.L_x_480:
[----:B------:R-:W-:Y:S05]  /*0690*/  BSYNC.RECONVERGENT B2 ;  /* 0x0000000000027941 */ /* 0x000fea0003800200 */
.L_x_479:
[----:B-----5:R-:W-:Y:S01]  /*06a0*/  ISETP.GE.AND P0, PT, R14, R23, PT ;  /* 0x000000170e00720c */ /* 0x020fe20003f06270 */
[----:B------:R-:W-:Y:S01]  /*06b0*/  BSSY.RECONVERGENT B2, `(.L_x_481) ;  /* 0x0000013000027945 */ /* 0x000fe20003800200 */
[C---:B------:R-:W-:Y:S01]  /*06c0*/  IADD3 R13, P1, PT, R15.reuse, R2, RZ ;  /* 0x000000020f0d7210 */ /* 0x040fe20007f3e0ff */
[----:B------:R-:W-:Y:S02]  /*06d0*/  VIADD R7, R10, 0x100 ;  /* 0x000001000a077836 */ /* 0x000fe40000000000 */
[----:B------:R-:W-:Y:S01]  /*06e0*/  IMAD.MOV.U32 R6, RZ, RZ, R23 ;  /* 0x000000ffff067224 */ /* 0x000fe200078e0017 */
[----:B------:R-:W-:Y:S01]  /*06f0*/  LEA.HI.X.SX32 R12, R15, R3, 0x1, P1 ;  /* 0x000000030f0c7211 */ /* 0x000fe200008f0eff */
        /* <DEDUP_REMOVED lines=14> */
.L_x_482:
[----:B------:R-:W-:Y:S05]  /*07e0*/  BSYNC.RECONVERGENT B2 ;  /* 0x0000000000027941 */ /* 0x000fea0003800200 */
.L_x_481:
[----:B------:R-:W-:Y:S01]  /*07f0*/  ISETP.GE.AND P0, PT, R6, R9, PT ;  /* 0x000000090600720c */ /* 0x000fe20003f06270 */
[----:B------:R-:W-:Y:S01]  /*0800*/  BSSY.RECONVERGENT B2, `(.L_x_483) ;  /* 0x0000013000027945 */ /* 0x000fe20003800200 */
[CC--:B------:R-:W-:Y:S01]  /*0810*/  IADD3 R17, P1, PT, R10.reuse, R2.reuse, RZ ;  /* 0x000000020a117210 */ /* 0x0c0fe20007f3e0ff */
[----:B------:R-:W-:Y:S01]  /*0820*/  IMAD.MOV.U32 R12, RZ, RZ, R9 ;  /* 0x000000ffff0c7224 */ /* 0x000fe200078e0009 */
[----:B------:R-:W-:Y:S02]  /*0830*/  IADD3 R18, P2, PT, R7, R2, RZ ;  /* 0x0000000207127210 */ /* 0x000fe40007f5e0ff */
        /* <DEDUP_REMOVED lines=15> */
.L_x_484:
[----:B------:R-:W-:Y:S05]  /*0930*/  BSYNC.RECONVERGENT B2 ;  /* 0x0000000000027941 */ /* 0x000fea0003800200 */
.L_x_483:
[----:B------:R-:W-:Y:S01]  /*0940*/  ISETP.GE.AND P0, PT, R12, R11, PT ;  /* 0x0000000b0c00720c */ /* 0x000fe20003f06270 */
[----:B------:R-:W-:Y:S01]  /*0950*/  BSSY.RECONVERGENT B2, `(.L_x_485) ;  /* 0x0000011000027945 */ /* 0x000fe20003800200 */
[----:B------:R-:W-:Y:S01]  /*0960*/  LEA.HI.X.SX32 R9, R7, R3, 0x1, P2 ;  /* 0x0000000307097211 */ /* 0x000fe200010f0eff */
        /* <DEDUP_REMOVED lines=15> */
.L_x_486:
[----:B------:R-:W-:Y:S05]  /*0a60*/  BSYNC.RECONVERGENT B2 ;  /* 0x0000000000027941 */ /* 0x000fea0003800200 */
.L_x_485:
[C---:B------:R-:W-:Y:S02]  /*0a70*/  VIADD R9, R10.reuse, 0x200 ;  /* 0x000002000a097836 */ /* 0x040fe40000000000 */
[----:B------:R-:W-:-:S03]  /*0a80*/  VIADD R10, R10, 0x400 ;  /* 0x000004000a0a7836 */ /* 0x000fc60000000000 */
[----:B------:R-:W-:-:S13]  /*0a90*/  ISETP.GE.AND P0, PT, R9, UR5, PT ;  /* 0x0000000509007c0c */ /* 0x000fda000bf06270 */
[----:B------:R-:W-:Y:S05]  /*0aa0*/  @!P0 BRA `(.L_x_487) ;  /* 0xfffffff800908947 */ /* 0x000fea000383ffff */
.L_x_473:
[----:B------:R-:W-:Y:S05]  /*0ab0*/  BSYNC.RECONVERGENT B1 ;  /* 0x0000000000017941 */ /* 0x000fea0003800200 */
.L_x_472:
[----:B------:R-:W0:Y:S02]  /*0ac0*/  LDCU UR6, c[0x0][0x398] ;  /* 0x00007300ff0677ac */ /* 0x000e240008000800 */
[----:B0-----:R-:W-:-:S09]  /*0ad0*/  UISETP.GE.AND UP0, UPT, UR6, 0x100, UPT ;  /* 0x000001000600788c */ /* 0x001fd2000bf06270 */
[----:B------:R-:W-:Y:S05]  /*0ae0*/  BRA.U !UP0, `(.L_x_488) ;  /* 0x00000011088c7547 */ /* 0x000fea000b800000 */
[----:B------:R-:W0:Y:S01]  /*0af0*/  S2R R11, SR_LANEID ;  /* 0x00000000000b7919 */ /* 0x000e220000000000 */
[----:B------:R-:W-:Y:S01]  /*0b00*/  BSSY.RECONVERGENT B1, `(.L_x_489) ;  /* 0x000001b000017945 */ /* 0x000fe20003800200 */
[----:B------:R-:W-:Y:S01]  /*0b10*/  IMAD.MOV.U32 R9, RZ, RZ, R7 ;  /* 0x000000ffff097224 */ /* 0x000fe200078e0007 */
[----:B-1---5:R1:W2:Y:S01]  /*0b20*/  SHFL.DOWN PT, R3, R6, 0x1, 0x1f ;  /* 0x08201f0006037f89 */ /* 0x0222a200000e0000 */
        /* <DEDUP_REMOVED lines=24> */
.L_x_490:
[----:B------:R-:W-:Y:S05]  /*0cb0*/  BSYNC.RECONVERGENT B1 ;  /* 0x0000000000017941 */ /* 0x000fea0003800200 */
.L_x_489:
[C---:B------:R-:W-:Y:S01]  /*0cc0*/  ISETP.GT.AND P5, PT, R11.reuse, 0x17, PT ;  /* 0x000000170b00780c */ /* 0x040fe20003fa4270 */
[----:B------:R0:W1:Y:S01]  /*0cd0*/  SHFL.DOWN PT, R7, R2, 0x2, 0x1f ;  /* 0x08401f0002077f89 */ /* 0x00006200000e0000 */
[C---:B------:R-:W-:Y:S01]  /*0ce0*/  ISETP.GT.AND P4, PT, R11.reuse, 0xf, PT ;  /* 0x0000000f0b00780c */ /* 0x040fe20003f84270 */
[----:B------:R-:W-:Y:S01]  /*0cf0*/  BSSY.RECONVERGENT B1, `(.L_x_491) ;  /* 0x0000018000017945 */ /* 0x000fe20003800200 */
[----:B------:R-:W-:Y:S01]  /*0d00*/  ISETP.NE.AND P2, PT, R11, RZ, PT ;  /* 0x000000ff0b00720c */ /* 0x000fe20003f45270 */
[----:B------:R0:W2:Y:S01]  /*0d10*/  SHFL.DOWN PT, R6, R9, 0x2, 0x1f ;  /* 0x08401f0009067f89 */ /* 0x0000a200000e0000 */
[----:B------:R-:W-:Y:S02]  /*0d20*/  IMAD.MOV.U32 R4, RZ, RZ, R9 ;  /* 0x000000ffff047224 */ /* 0x000fe400078e0009 */
[----:B------:R-:W-:Y:S01]  /*0d30*/  IMAD.MOV.U32 R5, RZ, RZ, R10 ;  /* 0x000000ffff057224 */ /* 0x000fe200078e000a */
[----:B------:R0:W3:Y:S01]  /*0d40*/  SHFL.DOWN PT, R11, R10, 0x2, 0x1f ;  /* 0x08401f000a0b7f89 */ /* 0x0000e200000e0000 */
[----:B------:R-:W-:Y:S01]  /*0d50*/  IMAD.MOV.U32 R3, RZ, RZ, R2 ;  /* 0x000000ffff037224 */ /* 0x000fe200078e0002 */
[----:B------:R-:W-:Y:S06]  /*0d60*/  @P1 BRA `(.L_x_492) ;  /* 0x0000000000401947 */ /* 0x000fec0003800000 */
        /* <DEDUP_REMOVED lines=16> */
.L_x_492:
[----:B------:R-:W-:Y:S05]  /*0e70*/  BSYNC.RECONVERGENT B1 ;  /* 0x0000000000017941 */ /* 0x000fea0003800200 */
.L_x_491:
[----:B------:R4:W3:Y:S01]  /*0e80*/  SHFL.DOWN PT, R8, R3, 0x4, 0x1f ;  /* 0x08801f0003087f89 */ /* 0x0008e200000e0000 */
[----:B------:R-:W-:Y:S01]  /*0e90*/  BSSY.RECONVERGENT B1, `(.L_x_493) ;  /* 0x0000017000017945 */ /* 0x000fe20003800200 */
[----:B--2---:R-:W-:Y:S02]  /*0ea0*/  IMAD.MOV.U32 R6, RZ, RZ, R4 ;  /* 0x000000ffff067224 */ /* 0x004fe400078e0004 */
[----:B0-----:R4:W0:Y:S01]  /*0eb0*/  SHFL.DOWN PT, R9, R4, 0x4, 0x1f ;  /* 0x08801f0004097f89 */ /* 0x00182200000e0000 */
[----:B-1----:R-:W-:Y:S02]  /*0ec0*/  IMAD.MOV.U32 R7, RZ, RZ, R5 ;  /* 0x000000ffff077224 */ /* 0x002fe400078e0005 */
[----:B------:R-:W-:Y:S01]  /*0ed0*/  IMAD.MOV.U32 R2, RZ, RZ, R3 ;  /* 0x000000ffff027224 */ /* 0x000fe200078e0003 */
[----:B------:R4:W1:Y:S01]  /*0ee0*/  SHFL.DOWN PT, R10, R5, 0x4, 0x1f ;  /* 0x08801f00050a7f89 */ /* 0x00086200000e0000 */
[----:B------:R-:W-:Y:S05]  /*0ef0*/  @P3 BRA `(.L_x_494) ;  /* 0x0000000000403947 */ /* 0x000fea0003800000 */
[----:B---3--:R-:W-:Y:S01]  /*0f00*/  ISETP.GE.AND P0, PT, R3, R8, PT ;  /* 0x000000080300720c */ /* 0x008fe20003f06270 */
        /* <DEDUP_REMOVED lines=15> */
.L_x_494:
[----:B------:R-:W-:Y:S05]  /*1000*/  BSYNC.RECONVERGENT B1 ;  /* 0x0000000000017941 */ /* 0x000fea0003800200 */
.L_x_493:
[----:B0-----:R0:W2:Y:S01]  /*1010*/  SHFL.DOWN PT, R9, R2, 0x8, 0x1f ;  /* 0x09001f0002097f89 */ /* 0x0010a200000e0000 */
[----:B------:R-:W-:Y:S01]  /*1020*/  BSSY.RECONVERGENT B1, `(.L_x_495) ;  /* 0x0000017000017945 */ /* 0x000fe20003800200 */
[----:B----4-:R-:W-:Y:S02]  /*1030*/  IMAD.MOV.U32 R4, RZ, RZ, R6 ;  /* 0x000000ffff047224 */ /* 0x010fe400078e0006 */
[----:B---3--:R0:W3:Y:S01]  /*1040*/  SHFL.DOWN PT, R11, R6, 0x8, 0x1f ;  /* 0x09001f00060b7f89 */ /* 0x0080e200000e0000 */
[----:B------:R-:W-:Y:S02]  /*1050*/  IMAD.MOV.U32 R5, RZ, RZ, R7 ;  /* 0x000000ffff057224 */ /* 0x000fe400078e0007 */
[----:B------:R-:W-:Y:S01]  /*1060*/  IMAD.MOV.U32 R3, RZ, RZ, R2 ;  /* 0x000000ffff037224 */ /* 0x000fe200078e0002 */
[----:B------:R0:W4:Y:S01]  /*1070*/  SHFL.DOWN PT, R8, R7, 0x8, 0x1f ;  /* 0x09001f0007087f89 */ /* 0x00012200000e0000 */
[----:B------:R-:W-:Y:S05]  /*1080*/  @P5 BRA `(.L_x_496) ;  /* 0x0000000000405947 */ /* 0x000fea0003800000 */
[----:B--2---:R-:W-:Y:S01]  /*1090*/  ISETP.GE.AND P0, PT, R2, R9, PT ;  /* 0x000000090200720c */ /* 0x004fe20003f06270 */
        /* <DEDUP_REMOVED lines=15> */
.L_x_496:
[----:B------:R-:W-:Y:S05]  /*1190*/  BSYNC.RECONVERGENT B1 ;  /* 0x0000000000017941 */ /* 0x000fea0003800200 */
.L_x_495:
[----:B0-----:R0:W0:Y:S01]  /*11a0*/  SHFL.DOWN PT, R2, R3, 0x10, 0x1f ;  /* 0x0a001f0003027f89 */ /* 0x00102200000e0000 */
[----:B------:R-:W-:Y:S01]  /*11b0*/  BSSY.RECONVERGENT B1, `(.L_x_497) ;  /* 0x0000017000017945 */ /* 0x000fe20003800200 */
[----:B------:R-:W-:Y:S02]  /*11c0*/  IMAD.MOV.U32 R7, RZ, RZ, R4 ;  /* 0x000000ffff077224 */ /* 0x000fe400078e0004 */
[----:B--2---:R2:W0:Y:S01]  /*11d0*/  SHFL.DOWN PT, R9, R4, 0x10, 0x1f ;  /* 0x0a001f0004097f89 */ /* 0x00442200000e0000 */
[----:B------:R-:W-:Y:S02]  /*11e0*/  IMAD.MOV.U32 R6, RZ, RZ, R5 ;  /* 0x000000ffff067224 */ /* 0x000fe400078e0005 */
[----:B----4-:R-:W-:Y:S01]  /*11f0*/  IMAD.MOV.U32 R8, RZ, RZ, R3 ;  /* 0x000000ffff087224 */ /* 0x010fe200078e0003 */
        /* <DEDUP_REMOVED lines=18> */
.L_x_498:
[----:B------:R-:W-:Y:S05]  /*1320*/  BSYNC.RECONVERGENT B1 ;  /* 0x0000000000017941 */ /* 0x000fea0003800200 */
.L_x_497:
        /* <DEDUP_REMOVED lines=12> */
.L_x_500:
[----:B------:R-:W-:Y:S05]  /*13f0*/  BSYNC.RECONVERGENT B1 ;  /* 0x0000000000017941 */ /* 0x000fea0003800200 */
.L_x_499:
        /* <DEDUP_REMOVED lines=27> */
.L_x_503:
[----:B------:R-:W-:Y:S05]  /*15b0*/  BSYNC.RECONVERGENT B1 ;  /* 0x0000000000017941 */ /* 0x000fea0003800200 */
.L_x_502:
        /* <DEDUP_REMOVED lines=9> */
[----:B---3--:R3:W1:Y:S04]  /*1650*/  LDS.64 R10, [R24+0x50] ;  /* 0x00005000180a7984 */ /* 0x0086680000000a00 */
        /* <DEDUP_REMOVED lines=17> */
.L_x_505:
[----:B------:R-:W-:Y:S05]  /*1770*/  BSYNC.RECONVERGENT B1 ;  /* 0x0000000000017941 */ /* 0x000fea0003800200 */
.L_x_504:
        /* <DEDUP_REMOVED lines=17> */
.L_x_507:
[----:B------:R-:W-:Y:S05]  /*1890*/  BSYNC.RECONVERGENT B1 ;  /* 0x0000000000017941 */ /* 0x000fea0003800200 */
.L_x_506:
        /* <DEDUP_REMOVED lines=17> */
.L_x_509:
[----:B------:R-:W-:Y:S05]  /*19b0*/  BSYNC.RECONVERGENT B1 ;  /* 0x0000000000017941 */ /* 0x000fea0003800200 */
.L_x_508:
        /* <DEDUP_REMOVED lines=17> */
.L_x_511:
[----:B------:R-:W-:Y:S05]  /*1ad0*/  BSYNC.RECONVERGENT B1 ;  /* 0x0000000000017941 */ /* 0x000fea0003800200 */
.L_x_510:
        /* <DEDUP_REMOVED lines=17> */
.L_x_513:
[----:B------:R-:W-:Y:S05]  /*1bf0*/  BSYNC.RECONVERGENT B1 ;  /* 0x0000000000017941 */ /* 0x000fea0003800200 */
.L_x_512:
        /* <DEDUP_REMOVED lines=18> */
.L_x_488:
[----:B------:R-:W0:Y:S01]  /*1d20*/  S2R R12, SR_LANEID ;  /* 0x00000000000c7919 */ /* 0x000e220000000000 */
[----:B-1----:R-:W-:Y:S01]  /*1d30*/  LOP3.LUT R2, R0, 0x3e0, RZ, 0xc0, !PT ;  /* 0x000003e000027812 */ /* 0x002fe200078ec0ff */
[----:B------:R-:W-:Y:S01]  /*1d40*/  BSSY.RECONVERGENT B1, `(.L_x_514) ;  /* 0x0000027000017945 */ /* 0x000fe20003800200 */
[----:B------:R-:W-:Y:S02]  /*1d50*/  IMAD.MOV.U32 R14, RZ, RZ, R7 ;  /* 0x000000ffff0e7224 */ /* 0x000fe400078e0007 */
[----:B------:R-:W-:Y:S02]  /*1d60*/  IMAD.MOV.U32 R16, RZ, RZ, R8 ;  /* 0x000000ffff107224 */ /* 0x000fe400078e0008 */
[----:B------:R-:W-:Y:S01]  /*1d70*/  VIADD R3, R2, 0x20 ;  /* 0x0000002002037836 */ /* 0x000fe20000000000 */
[----:B------:R-:W-:-:S04]  /*1d80*/  LOP3.LUT R2, RZ, R2, RZ, 0x33, !PT ;  /* 0x00000002ff027212 */ /* 0x000fc800078e33ff */
[----:B------:R-:W-:Y:S01]  /*1d90*/  ISETP.GT.AND P0, PT, R3, UR6, PT ;  /* 0x0000000603007c0c */ /* 0x000fe2000bf04270 */
[----:B------:R-:W-:-:S05]  /*1da0*/  VIADD R2, R2, UR6 ;  /* 0x0000000602027c36 */ /* 0x000fca0008000000 */
[----:B------:R-:W-:-:S05]  /*1db0*/  SEL R3, R2, 0x1f, P0 ;  /* 0x0000001f02037807 */ /* 0x000fca0000000000 */
[----:B-----5:R1:W2:Y:S04]  /*1dc0*/  SHFL.DOWN PT, R5, R6, 0x1, R3 ;  /* 0x0820000006057989 */ /* 0x0202a800000e0003 */
[----:B------:R1:W3:Y:S01]  /*1dd0*/  SHFL.DOWN PT, R9, R8, 0x1, R3 ;  /* 0x0820000008097989 */ /* 0x0002e200000e0003 */
[CC--:B0-----:R-:W-:Y:S01]  /*1de0*/  ISETP.GE.AND P0, PT, R12.reuse, R3.reuse, PT ;  /* 0x000000030c00720c */ /* 0x0c1fe20003f06270 */
[C---:B------:R-:W-:Y:S01]  /*1df0*/  VIADD R4, R12.reuse, 0x4 ;  /* 0x000000040c047836 */ /* 0x040fe20000000000 */
[C---:B------:R-:W-:Y:S01]  /*1e00*/  ISETP.NE.AND P2, PT, R12.reuse, RZ, PT ;  /* 0x000000ff0c00720c */ /* 0x040fe20003f45270 */
[C---:B------:R-:W-:Y:S02]  /*1e10*/  VIADD R2, R12.reuse, 0x2 ;  /* 0x000000020c027836 */ /* 0x040fe40000000000 */
[----:B------:R-:W-:Y:S01]  /*1e20*/  VIADD R10, R12, 0x8 ;  /* 0x000000080c0a7836 */ /* 0x000fe20000000000 */
[-C--:B------:R-:W-:Y:S01]  /*1e30*/  ISETP.GT.AND P5, PT, R4, R3.reuse, PT ;  /* 0x000000030400720c */ /* 0x080fe20003fa4270 */
[----:B------:R-:W-:Y:S01]  /*1e40*/  VIADD R12, R12, 0x10 ;  /* 0x000000100c0c7836 */ /* 0x000fe20000000000 */
[----:B------:R1:W0:Y:S01]  /*1e50*/  SHFL.DOWN PT, R4, R7, 0x1, R3 ;  /* 0x0820000007047989 */ /* 0x00022200000e0003 */
[-C--:B------:R-:W-:Y:S01]  /*1e60*/  ISETP.GT.AND P1, PT, R2, R3.reuse, PT ;  /* 0x000000030200720c */ /* 0x080fe20003f24270 */
[----:B------:R-:W-:Y:S01]  /*1e70*/  IMAD.MOV.U32 R2, RZ, RZ, R6 ;  /* 0x000000ffff027224 */ /* 0x000fe200078e0006 */
[----:B------:R-:W-:-:S02]  /*1e80*/  ISETP.GT.AND P4, PT, R10, R3, PT ;  /* 0x000000030a00720c */ /* 0x000fc40003f84270 */
[----:B------:R-:W-:Y:S01]  /*1e90*/  ISETP.GT.AND P3, PT, R12, R3, PT ;  /* 0x000000030c00720c */ /* 0x000fe20003f64270 */
[----:B------:R-:W-:-:S12]  /*1ea0*/  @P0 BRA `(.L_x_515) ;  /* 0x0000000000400947 */ /* 0x000fd80003800000 */
[----:B--2---:R-:W-:Y:S01]  /*1eb0*/  ISETP.GE.AND P0, PT, R6, R5, PT ;  /* 0x000000050600720c */ /* 0x004fe20003f06270 */
[----:B------:R-:W-:Y:S02]  /*1ec0*/  IMAD.MOV.U32 R2, RZ, RZ, R5 ;  /* 0x000000ffff027224 */ /* 0x000fe400078e0005 */
[----:B0-----:R-:W-:Y:S02]  /*1ed0*/  IMAD.MOV.U32 R14, RZ, RZ, R4 ;  /* 0x000000ffff0e7224 */ /* 0x001fe400078e0004 */
        /* <DEDUP_REMOVED lines=13> */
.L_x_515:
[----:B------:R-:W-:Y:S05]  /*1fb0*/  BSYNC.RECONVERGENT B1 ;  /* 0x0000000000017941 */ /* 0x000fea0003800200 */
.L_x_514:
[----:B--2---:R2:W4:Y:S01]  /*1fc0*/  SHFL.DOWN PT, R5, R2, 0x2, R3 ;  /* 0x0840000002057989 */ /* 0x00452200000e0003 */
[----:B------:R-:W-:Y:S01]  /*1fd0*/  BSSY.RECONVERGENT B1, `(.L_x_516) ;  /* 0x0000017000017945 */ /* 0x000fe20003800200 */
[----:B0-----:R-:W-:Y:S02]  /*1fe0*/  IMAD.MOV.U32 R4, RZ, RZ, R2 ;  /* 0x000000ffff047224 */ /* 0x001fe400078e0002 */
[----:B-1----:R2:W0:Y:S01]  /*1ff0*/  SHFL.DOWN PT, R7, R14, 0x2, R3 ;  /* 0x084000000e077989 */ /* 0x00242200000e0003 */
[----:B------:R-:W-:Y:S02]  /*2000*/  IMAD.MOV.U32 R10, RZ, RZ, R14 ;  /* 0x000000ffff0a7224 */ /* 0x000fe400078e000e */
[----:B------:R-:W-:Y:S01]  /*2010*/  IMAD.MOV.U32 R12, RZ, RZ, R16 ;  /* 0x000000ffff0c7224 */ /* 0x000fe200078e0010 */
[----:B---3--:R2:W1:Y:S01]  /*2020*/  SHFL.DOWN PT, R9, R16, 0x2, R3 ;  /* 0x0840000010097989 */ /* 0x00846200000e0003 */
        /* <DEDUP_REMOVED lines=17> */
.L_x_517:
[----:B------:R-:W-:Y:S05]  /*2140*/  BSYNC.RECONVERGENT B1 ;  /* 0x0000000000017941 */ /* 0x000fea0003800200 */
.L_x_516:
[----:B----4-:R3:W4:Y:S01]  /*2150*/  SHFL.DOWN PT, R5, R4, 0x4, R3 ;  /* 0x0880000004057989 */ /* 0x01072200000e0003 */
[----:B------:R-:W-:Y:S01]  /*2160*/  BSSY.RECONVERGENT B1, `(.L_x_518) ;  /* 0x0000017000017945 */ /* 0x000fe20003800200 */
[----:B--2---:R-:W-:Y:S02]  /*2170*/  IMAD.MOV.U32 R2, RZ, RZ, R4 ;  /* 0x000000ffff027224 */ /* 0x004fe400078e0004 */
[----:B0-----:R3:W0:Y:S01]  /*2180*/  SHFL.DOWN PT, R7, R10, 0x4, R3 ;  /* 0x088000000a077989 */ /* 0x00162200000e0003 */
[----:B------:R-:W-:Y:S02]  /*2190*/  IMAD.MOV.U32 R6, RZ, RZ, R10 ;  /* 0x000000ffff067224 */ /* 0x000fe400078e000a */
[----:B------:R-:W-:Y:S01]  /*21a0*/  IMAD.MOV.U32 R8, RZ, RZ, R12 ;  /* 0x000000ffff087224 */ /* 0x000fe200078e000c */
[----:B-1----:R3:W1:Y:S01]  /*21b0*/  SHFL.DOWN PT, R9, R12, 0x4, R3 ;  /* 0x088000000c097989 */ /* 0x00266200000e0003 */
        /* <DEDUP_REMOVED lines=17> */
.L_x_519:
[----:B------:R-:W-:Y:S05]  /*22d0*/  BSYNC.RECONVERGENT B1 ;  /* 0x0000000000017941 */ /* 0x000fea0003800200 */
.L_x_518:
[----:B----4-:R2:W4:Y:S01]  /*22e0*/  SHFL.DOWN PT, R5, R2, 0x8, R3 ;  /* 0x0900000002057989 */ /* 0x01052200000e0003 */
[----:B------:R-:W-:Y:S01]  /*22f0*/  BSSY.RECONVERGENT B1, `(.L_x_520) ;  /* 0x0000017000017945 */ /* 0x000fe20003800200 */
[----:B---3--:R-:W-:Y:S02]  /*2300*/  IMAD.MOV.U32 R4, RZ, RZ, R2 ;  /* 0x000000ffff047224 */ /* 0x008fe400078e0002 */
        /* <DEDUP_REMOVED lines=21> */
.L_x_521:
[----:B------:R-:W-:Y:S05]  /*2460*/  BSYNC.RECONVERGENT B1 ;  /* 0x0000000000017941 */ /* 0x000fea0003800200 */
.L_x_520:
[----:B----4-:R3:W4:Y:S01]  /*2470*/  SHFL.DOWN PT, R5, R4, 0x10, R3 ;  /* 0x0a00000004057989 */ /* 0x01072200000e0003 */
[----:B------:R-:W-:Y:S01]  /*2480*/  BSSY.RECONVERGENT B1, `(.L_x_522) ;  /* 0x0000017000017945 */ /* 0x000fe20003800200 */
[----:B--2---:R-:W-:Y:S02]  /*2490*/  IMAD.MOV.U32 R8, RZ, RZ, R4 ;  /* 0x000000ffff087224 */ /* 0x004fe400078e0004 */
[----:B-1----:R3:W1:Y:S01]  /*24a0*/  SHFL.DOWN PT, R9, R10, 0x10, R3 ;  /* 0x0a0000000a097989 */ /* 0x00266200000e0003 */
        /* <DEDUP_REMOVED lines=20> */
.L_x_523:
[----:B------:R-:W-:Y:S05]  /*25f0*/  BSYNC.RECONVERGENT B1 ;  /* 0x0000000000017941 */ /* 0x000fea0003800200 */
.L_x_522:
        /* <DEDUP_REMOVED lines=12> */
.L_x_525:
[----:B------:R-:W-:Y:S05]  /*26c0*/  BSYNC.RECONVERGENT B1 ;  /* 0x0000000000017941 */ /* 0x000fea0003800200 */
.L_x_524:
[----:B------:R-:W-:Y:S01]  /*26d0*/  BAR.SYNC.DEFER_BLOCKING 0x0 ;  /* 0x0000000000007b1d */ /* 0x000fe20000010000 */
[----:B------:R-:W-:-:S13]  /*26e0*/  ISETP.NE.AND P1, PT, R0, RZ, PT ;  /* 0x000000ff0000720c */ /* 0x000fda0003f25270 */
[----:B------:R-:W-:Y:S05]  /*26f0*/  @P1 BRA `(.L_x_501) ;  /* 0x0000002c00b81947 */ /* 0x000fea0003800000 */
[----:B------:R-:W-:Y:S01]  /*2700*/  UISETP.GE.AND UP0, UPT, UR6, 0x21, UPT ;  /* 0x000000210600788c */ /* 0x000fe2000bf06270 */
[----:B------:R-:W-:Y:S02]  /*2710*/  IMAD.MOV.U32 R0, RZ, RZ, R8 ;  /* 0x000000ffff007224 */ /* 0x000fe400078e0008 */
[----:B-1----:R-:W-:Y:S02]  /*2720*/  IMAD.MOV.U32 R9, RZ, RZ, R7 ;  /* 0x000000ffff097224 */ /* 0x002fe400078e0007 */
[----:B---3--:R-:W-:-:S04]  /*2730*/  IMAD.MOV.U32 R10, RZ, RZ, R6 ;  /* 0x000000ffff0a7224 */ /* 0x008fc800078e0006 */
[----:B------:R-:W-:Y:S05]  /*2740*/  BRA.U !UP0, `(.L_x_526) ;  /* 0x00000001085c7547 */ /* 0x000fea000b800000 */
[----:B------:R-:W1:Y:S01]  /*2750*/  S2UR UR5, SR_CgaCtaId ;  /* 0x00000000000579c3 */ /* 0x000e620000008800 */
[----:B------:R-:W-:Y:S01]  /*2760*/  UMOV UR4, 0x400 ;  /* 0x0000040000047882 */ /* 0x000fe20000000000 */
[----:B------:R-:W-:Y:S01]  /*2770*/  BSSY.RECONVERGENT B1, `(.L_x_526) ;  /* 0x0000014000017945 */ /* 0x000fe20003800200 */
[----:B-1----:R-:W-:-:S09]  /*2780*/  ULEA UR4, UR5, UR4, 0x18 ;  /* 0x0000000405047291 */ /* 0x002fd2000f8ec0ff */
[----:B--2---:R-:W1:Y:S04]  /*2790*/  LDS R3, [UR4+0x18] ;  /* 0x00001804ff037984 */ /* 0x004e680008000800 */
[----:B----4-:R-:W2:Y:S01]  /*27a0*/  LDS.64 R4, [UR4+0x20] ;  /* 0x00002004ff047984 */ /* 0x010ea20008000a00 */
[----:B-1----:R-:W-:Y:S01]  /*27b0*/  ISETP.GE.AND P0, PT, R8, R3, PT ;  /* 0x000000030800720c */ /* 0x002fe20003f06270 */
        /* <DEDUP_REMOVED lines=15> */
.L_x_527:
[----:B------:R-:W-:Y:S05]  /*28b0*/  BSYNC.RECONVERGENT B1 ;  /* 0x0000000000017941 */ /* 0x000fea0003800200 */
.L_x_526:
[----:B------:R-:W-:Y:S01]  /*28c0*/  UISETP.GE.AND UP0, UPT, UR6, 0x41, UPT ;  /* 0x000000410600788c */ /* 0x000fe2000bf06270 */
[----:B--2---:R-:W-:Y:S02]  /*28d0*/  IMAD.MOV.U32 R2, RZ, RZ, R0 ;  /* 0x000000ffff027224 */ /* 0x004fe400078e0000 */
[----:B----4-:R-:W-:Y:S02]  /*28e0*/  IMAD.MOV.U32 R5, RZ, RZ, R9 ;  /* 0x000000ffff057224 */ /* 0x010fe400078e0009 */
[----:B------:R-:W-:-:S04]  /*28f0*/  IMAD.MOV.U32 R4, RZ, RZ, R10 ;  /* 0x000000ffff047224 */ /* 0x000fc800078e000a */
[----:B------:R-:W-:Y:S05]  /*2900*/  BRA.U !UP0, `(.L_x_528) ;  /* 0x00000001085c7547 */ /* 0x000fea000b800000 */
[----:B------:R-:W1:Y:S01]  /*2910*/  S2UR UR5, SR_CgaCtaId ;  /* 0x00000000000579c3 */ /* 0x000e620000008800 */
[----:B------:R-:W-:Y:S01]  /*2920*/  UMOV UR4, 0x400 ;  /* 0x0000040000047882 */ /* 0x000fe20000000000 */
[----:B------:R-:W-:Y:S01]  /*2930*/  BSSY.RECONVERGENT B1, `(.L_x_528) ;  /* 0x0000014000017945 */ /* 0x000fe20003800200 */
[----:B-1----:R-:W-:-:S09]  /*2940*/  ULEA UR4, UR5, UR4, 0x18 ;  /* 0x0000000405047291 */ /* 0x002fd2000f8ec0ff */
[----:B------:R-:W1:Y:S04]  /*2950*/  LDS R3, [UR4+0x28] ;  /* 0x00002804ff037984 */ /* 0x000e680008000800 */
[----:B------:R-:W2:Y:S01]  /*2960*/  LDS.64 R6, [UR4+0x30] ;  /* 0x00003004ff067984 */ /* 0x000ea20008000a00 */
        /* <DEDUP_REMOVED lines=16> */
.L_x_529:
[----:B------:R-:W-:Y:S05]  /*2a70*/  BSYNC.RECONVERGENT B1 ;  /* 0x0000000000017941 */ /* 0x000fea0003800200 */
.L_x_528:
[----:B------:R-:W-:Y:S01]  /*2a80*/  UISETP.GE.AND UP0, UPT, UR6, 0x61, UPT ;  /* 0x000000610600788c */ /* 0x000fe2000bf06270 */
[----:B------:R-:W-:Y:S02]  /*2a90*/  IMAD.MOV.U32 R0, RZ, RZ, R2 ;  /* 0x000000ffff007224 */ /* 0x000fe400078e0002 */
[----:B------:R-:W-:Y:S02]  /*2aa0*/  IMAD.MOV.U32 R7, RZ, RZ, R5 ;  /* 0x000000ffff077224 */ /* 0x000fe400078e0005 */
        /* <DEDUP_REMOVED lines=24> */
.L_x_531:
[----:B------:R-:W-:Y:S05]  /*2c30*/  BSYNC.RECONVERGENT B1 ;  /* 0x0000000000017941 */ /* 0x000fea0003800200 */
.L_x_530:
        /* <DEDUP_REMOVED lines=27> */
.L_x_533:
[----:B------:R-:W-:Y:S05]  /*2df0*/  BSYNC.RECONVERGENT B1 ;  /* 0x0000000000017941 */ /* 0x000fea0003800200 */
.L_x_532:
        /* <DEDUP_REMOVED lines=27> */
.L_x_535:
[----:B------:R-:W-:Y:S05]  /*2fb0*/  BSYNC.RECONVERGENT B1 ;  /* 0x0000000000017941 */ /* 0x000fea0003800200 */
.L_x_534:
        /* <DEDUP_REMOVED lines=27> */
.L_x_537:
[----:B------:R-:W-:Y:S05]  /*3170*/  BSYNC.RECONVERGENT B1 ;  /* 0x0000000000017941 */ /* 0x000fea0003800200 */
.L_x_536:
[----:B------:R-:W-:Y:S01]  /*3180*/  UISETP.GE.AND UP0, UPT, UR6, 0xe1, UPT ;  /* 0x000000e10600788c */ /* 0x000fe2000bf06270 */
[----:B------:R-:W-:Y:S02]  /*3190*/  IMAD.MOV.U32 R8, RZ, RZ, R2 ;  /* 0x000000ffff087224 */ /* 0x000fe400078e0002 */
[----:B------:R-:W-:Y:S02]  /*31a0*/  IMAD.MOV.U32 R7, RZ, RZ, R5 ;  /* 0x000000ffff077224 */ /* 0x000fe400078e0005 */
[----:B------:R-:W-:-:S04]  /*31b0*/  IMAD.MOV.U32 R6, RZ, RZ, R4 ;  /* 0x000000ffff067224 */ /* 0x000fc800078e0004 */
[----:B------:R-:W-:Y:S05]  /*31c0*/  BRA.U !UP0, `(.L_x_501) ;  /* 0x0000002508047547 */ /* 0x000fea000b800000 */
[----:B------:R-:W1:Y:S01]  /*31d0*/  S2UR UR5, SR_CgaCtaId ;  /* 0x00000000000579c3 */ /* 0x000e620000008800 */
[----:B------:R-:W-:Y:S02]  /*31e0*/  UMOV UR4, 0x400 ;  /* 0x0000040000047882 */ /* 0x000fe40000000000 */
[----:B-1----:R-:W-:-:S09]  /*31f0*/  ULEA UR4, UR5, UR4, 0x18 ;  /* 0x0000000405047291 */ /* 0x002fd2000f8ec0ff */
[----:B------:R-:W1:Y:S04]  /*3200*/  LDS R3, [UR4+0x78] ;  /* 0x00007804ff037984 */ /* 0x000e680008000800 */
[----:B0-----:R-:W0:Y:S01]  /*3210*/  LDS.64 R10, [UR4+0x80] ;  /* 0x00008004ff0a7984 */ /* 0x001e220008000a00 */
[----:B-1----:R-:W-:Y:S01]  /*3220*/  ISETP.GE.AND P0, PT, R2, R3, PT ;  /* 0x000000030200720c */ /* 0x002fe20003f06270 */
[----:B------:R-:W-:Y:S02]  /*3230*/  IMAD.MOV.U32 R8, RZ, RZ, R3 ;  /* 0x000000ffff087224 */ /* 0x000fe400078e0003 */
[----:B0-----:R-:W-:Y:S02]  /*3240*/  IMAD.MOV.U32 R7, RZ, RZ, R10 ;  /* 0x000000ffff077224 */ /* 0x001fe400078e000a */
        /* <DEDUP_REMOVED lines=15> */
.L_x_469:
[----:B------:R-:W1:Y:S01]  /*3340*/  S2R R0, SR_TID.X ;  /* 0x0000000000007919 */ /* 0x000e620000002100 */
[----:B------:R-:W1:Y:S01]  /*3350*/  LDC.64 R2, c[0x0][0x380] ;  /* 0x0000e000ff027b82 */ /* 0x000e620000000a00 */
[----:B------:R-:W2:Y:S01]  /*3360*/  LDCU.64 UR6, c[0x0][0x388] ;  /* 0x00007100ff0677ac */ /* 0x000ea20008000a00 */
[----:B-1----:R-:W-:-:S05]  /*3370*/  IMAD.WIDE.U32 R2, R0, 0x4, R2 ;  /* 0x0000000400027825 */ /* 0x002fca00078e0002 */
[----:B0-----:R-:W3:Y:S04]  /*3380*/  LDG.E R5, desc[UR8][R2.64] ;  /* 0x0000000802057981 */ /* 0x001ee8000c1e1900 */
[----:B------:R-:W3:Y:S04]  /*3390*/  LDG.E R6, desc[UR8][R2.64+0x400] ;  /* 0x0004000802067981 */ /* 0x000ee8000c1e1900 */
[----:B------:R-:W4:Y:S04]  /*33a0*/  LDG.E R7, desc[UR8][R2.64+0x800] ;  /* 0x0008000802077981 */ /* 0x000f28000c1e1900 */
[----:B------:R-:W5:Y:S04]  /*33b0*/  LDG.E R8, desc[UR8][R2.64+0xc00] ;  /* 0x000c000802087981 */ /* 0x000f68000c1e1900 */
[----:B------:R-:W2:Y:S01]  /*33c0*/  LDG.E R4, desc[UR8][R2.64+0x1000] ;  /* 0x0010000802047981 */ /* 0x000ea2000c1e1900 */
[----:B------:R-:W-:-:S04]  /*33d0*/  UISETP.GE.U32.AND UP0, UPT, UR4, 0xa00, UPT ;  /* 0x00000a000400788c */ /* 0x000fc8000bf06070 */
[----:B------:R-:W-:Y:S01]  /*33e0*/  UISETP.GE.U32.AND.EX UP0, UPT, UR5, URZ, UPT, UP0 ;  /* 0x000000ff0500728c */ /* 0x000fe2000bf06100 */
[CC--:B---3--:R-:W-:Y:S02]  /*33f0*/  VIMNMX R10, PT, PT, R5.reuse, R6.reuse, !PT ;  /* 0x00000006050a7248 */ /* 0x0c8fe40007fe0100 */
[----:B------:R-:W-:Y:S01]  /*3400*/  ISETP.GE.AND P0, PT, R5, R6, PT ;  /* 0x000000060500720c */ /* 0x000fe20003f06270 */
[----:B------:R-:W-:Y:S01]  /*3410*/  VIADD R5, R0, 0x100 ;  /* 0x0000010000057836 */ /* 0x000fe20000000000 */
[----:B----4-:R-:W-:Y:S02]  /*3420*/  VIMNMX R9, PT, PT, R7, R10, !PT ;  /* 0x0000000a07097248 */ /* 0x010fe40007fe0100 */
[----:B------:R-:W-:Y:S01]  /*3430*/  ISETP.GE.AND P2, PT, R10, R7, PT ;  /* 0x000000070a00720c */ /* 0x000fe20003f46270 */
[----:B------:R-:W-:Y:S01]  /*3440*/  IMAD.MOV.U32 R10, RZ, RZ, RZ ;  /* 0x000000ffff0a7224 */ /* 0x000fe200078e00ff */
[----:B-----5:R-:W-:Y:S02]  /*3450*/  ISETP.GE.AND P3, PT, R9, R8, PT ;  /* 0x000000080900720c */ /* 0x020fe40003f66270 */
[----:B------:R-:W-:Y:S01]  /*3460*/  VIMNMX R9, PT, PT, R8, R9, !PT ;  /* 0x0000000908097248 */ /* 0x000fe20007fe0100 */
[----:B------:R-:W-:-:S03]  /*3470*/  VIADD R8, R0, 0x200 ;  /* 0x0000020000087836 */ /* 0x000fc60000000000 */
[----:B--2---:R-:W-:-:S05]  /*3480*/  ISETP.GE.AND P1, PT, R9, R4, PT ;  /* 0x000000040900720c */ /* 0x004fca0003f26270 */
[----:B------:R-:W-:Y:S02]  /*3490*/  @P2 SEL R8, R5, R0, !P0 ;  /* 0x0000000005082207 */ /* 0x000fe40004000000 */
[C---:B------:R-:W-:Y:S01]  /*34a0*/  @!P3 VIADD R8, R0.reuse, 0x300 ;  /* 0x000003000008b836 */ /* 0x040fe20000000000 */
[----:B------:R-:W-:-:S05]  /*34b0*/  LOP3.LUT R5, R0, 0x400, RZ, 0xfc, !PT ;  /* 0x0000040000057812 */ /* 0x000fca00078efcff */
[C---:B------:R-:W-:Y:S02]  /*34c0*/  @P1 ISETP.GE.U32.AND P0, PT, R8.reuse, R5, PT ;  /* 0x000000050800120c */ /* 0x040fe40003f06070 */
[----:B------:R-:W-:Y:S02]  /*34d0*/  IADD3 R5, P2, PT, R5, UR6, RZ ;  /* 0x0000000605057c10 */ /* 0x000fe4000ff5e0ff */
[----:B------:R-:W-:Y:S02]  /*34e0*/  @P1 IADD3 R8, P3, PT, R8, UR6, RZ ;  /* 0x0000000608081c10 */ /* 0x000fe4000ff7e0ff */
[----:B------:R-:W-:Y:S01]  /*34f0*/  @P1 ISETP.GE.U32.AND.EX P0, PT, RZ, RZ, PT, P0 ;  /* 0x000000ffff00120c */ /* 0x000fe20003f06100 */
[----:B------:R-:W-:Y:S02]  /*3500*/  IMAD.X R6, RZ, RZ, UR7, P2 ;  /* 0x00000007ff067e24 */ /* 0x000fe400090e06ff */
[----:B------:R-:W-:Y:S01]  /*3510*/  @P1 IMAD.X R7, RZ, RZ, UR7, P3 ;  /* 0x00000007ff071e24 */ /* 0x000fe200098e06ff */
[----:B------:R-:W-:-:S04]  /*3520*/  @P1 ISETP.LT.OR P0, PT, R4, R9, !P0 ;  /* 0x000000090400120c */ /* 0x000fc80004701670 */
[----:B------:R-:W-:Y:S01]  /*3530*/  @P1 SEL R6, R7, R6, P0 ;  /* 0x0000000607061207 */ /* 0x000fe20000000000 */
[----:B------:R-:W-:Y:S01]  /*3540*/  IMAD.MOV.U32 R7, RZ, RZ, 0x500 ;  /* 0x00000500ff077424 */ /* 0x000fe200078e00ff */
[----:B------:R-:W-:Y:S02]  /*3550*/  @P1 SEL R4, R9, R4, P0 ;  /* 0x0000000409041207 */ /* 0x000fe40000000000 */
[----:B------:R-:W-:Y:S01]  /*3560*/  @P1 SEL R5, R8, R5, P0 ;  /* 0x0000000508051207 */ /* 0x000fe20000000000 */
[----:B------:R-:W-:Y:S06]  /*3570*/  BRA.U !UP0, `(.L_x_538) ;  /* 0x00000005081c7547 */ /* 0x000fec000b800000 */
[----:B------:R-:W-:Y:S01]  /*3580*/  IMAD.MOV.U32 R7, RZ, RZ, R4 ;  /* 0x000000ffff077224 */ /* 0x000fe200078e0004 */
[----:B------:R-:W0:Y:S01]  /*3590*/  LDCU.64 UR6, c[0x0][0x388] ;  /* 0x00007100ff0677ac */ /* 0x000e220008000a00 */
[----:B------:R-:W-:Y:S02]  /*35a0*/  IMAD.MOV.U32 R15, RZ, RZ, 0x500 ;  /* 0x00000500ff0f7424 */ /* 0x000fe400078e00ff */
[----:B------:R-:W-:Y:S01]  /*35b0*/  IMAD.MOV.U32 R16, RZ, RZ, RZ ;  /* 0x000000ffff107224 */ /* 0x000fe200078e00ff */
[----:B------:R-:W1:Y:S01]  /*35c0*/  LDCU.64 UR4, c[0x0][0x398] ;  /* 0x00007300ff0477ac */ /* 0x000e620008000a00 */
[----:B------:R-:W-:-:S05]  /*35d0*/  NOP ;  /* 0x0000000000007918 */ /* 0x000fca0000000000 */
.L_x_539:
[----:B------:R-:W-:-:S04]  /*35e0*/  LEA R8, P0, R15, R2, 0x2 ;  /* 0x000000020f087211 */ /* 0x000fc800078010ff */
[----:B------:R-:W-:-:S05]  /*35f0*/  LEA.HI.X R9, R15, R3, R16, 0x2, P0 ;  /* 0x000000030f097211 */ /* 0x000fca00000f1410 */
[----:B------:R-:W2:Y:S04]  /*3600*/  LDG.E R10, desc[UR8][R8.64] ;  /* 0x00000008080a7981 */ /* 0x000ea8000c1e1900 */
[----:B------:R-:W3:Y:S04]  /*3610*/  LDG.E R11, desc[UR8][R8.64+0x400] ;  /* 0x00040008080b7981 */ /* 0x000ee8000c1e1900 */
[----:B------:R-:W4:Y:S04]  /*3620*/  LDG.E R12, desc[UR8][R8.64+0x800] ;  /* 0x00080008080c7981 */ /* 0x000f28000c1e1900 */
[----:B------:R-:W5:Y:S04]  /*3630*/  LDG.E R13, desc[UR8][R8.64+0xc00] ;  /* 0x000c0008080d7981 */ /* 0x000f68000c1e1900 */
[----:B------:R1:W5:Y:S01]  /*3640*/  LDG.E R4, desc[UR8][R8.64+0x1000] ;  /* 0x0010000808047981 */ /* 0x000362000c1e1900 */
[----:B0-----:R-:W-:-:S04]  /*3650*/  IADD3 R18, P0, P2, R15, UR6, R0 ;  /* 0x000000060f127c10 */ /* 0x001fc8000fa1e000 */
[----:B------:R-:W-:Y:S01]  /*3660*/  IADD3.X R17, PT, PT, R16, UR7, RZ, P0, P2 ;  /* 0x0000000710117c10 */ /* 0x000fe200087e44ff */
[----:B-1----:R-:W-:Y:S01]  /*3670*/  IMAD.MOV.U32 R8, RZ, RZ, R18 ;  /* 0x000000ffff087224 */ /* 0x002fe200078e0012 */
[----:B------:R-:W-:-:S03]  /*3680*/  IADD3 R9, P4, PT, R15, 0xa00, RZ ;  /* 0x00000a000f097810 */ /* 0x000fc60007f9e0ff */
[----:B------:R-:W-:Y:S01]  /*3690*/  IMAD.MOV.U32 R14, RZ, RZ, R17 ;  /* 0x000000ffff0e7224 */ /* 0x000fe200078e0011 */
        /* <DEDUP_REMOVED lines=9> */
[----:B------:R-:W-:Y:S02]  /*3730*/  @P1 SEL R14, R6, R17, P0 ;  /* 0x00000011060e1207 */ /* 0x000fe40000000000 */
[----:B------:R-:W-:-:S07]  /*3740*/  IADD3 R6, P3, PT, R18, 0x200, RZ ;  /* 0x0000020012067810 */ /* 0x000fce0007f7e0ff */
[----:B------:R-:W-:-:S04]  /*3750*/  @P2 ISETP.GE.U32.AND P0, PT, R8, R7, PT ;  /* 0x000000070800220c */ /* 0x000fc80003f06070 */
[----:B------:R-:W-:-:S04]  /*3760*/  @P2 ISETP.GE.AND.EX P0, PT, R14, R5, PT, P0 ;  /* 0x000000050e00220c */ /* 0x000fc80003f06300 */
[----:B------:R-:W-:-:S04]  /*3770*/  @P2 ISETP.LT.OR P0, PT, R11, R10, !P0 ;  /* 0x0000000a0b00220c */ /* 0x000fc80004701670 */
[----:B------:R-:W-:Y:S02]  /*3780*/  @P2 SEL R11, R10, R11, P0 ;  /* 0x0000000b0a0b2207 */ /* 0x000fe40000000000 */
[----:B------:R-:W-:Y:S01]  /*3790*/  @P2 SEL R7, R8, R7, P0 ;  /* 0x0000000708072207 */ /* 0x000fe20000000000 */
[----:B------:R-:W-:Y:S01]  /*37a0*/  IMAD.X R8, RZ, RZ, R17, P3 ;  /* 0x000000ffff087224 */ /* 0x000fe200018e0611 */
[----:B----4-:R-:W-:Y:S02]  /*37b0*/  ISETP.GE.AND P1, PT, R11, R12, PT ;  /* 0x0000000c0b00720c */ /* 0x010fe40003f26270 */
[----:B------:R-:W-:Y:S02]  /*37c0*/  @P2 SEL R5, R14, R5, P0 ;  /* 0x000000050e052207 */ /* 0x000fe40000000000 */
[----:B------:R-:W-:-:S09]  /*37d0*/  IADD3 R14, P2, PT, R18, 0x300, RZ ;  /* 0x00000300120e7810 */ /* 0x000fd20007f5e0ff */
[----:B------:R-:W-:-:S04]  /*37e0*/  @P1 ISETP.GE.U32.AND P0, PT, R7, R6, PT ;  /* 0x000000060700120c */ /* 0x000fc80003f06070 */
[----:B------:R-:W-:-:S04]  /*37f0*/  @P1 ISETP.GE.AND.EX P0, PT, R5, R8, PT, P0 ;  /* 0x000000080500120c */ /* 0x000fc80003f06300 */
[----:B------:R-:W-:-:S04]  /*3800*/  @P1 ISETP.LT.OR P0, PT, R12, R11, !P0 ;  /* 0x0000000b0c00120c */ /* 0x000fc80004701670 */
[----:B------:R-:W-:Y:S02]  /*3810*/  @P1 SEL R12, R11, R12, P0 ;  /* 0x0000000c0b0c1207 */ /* 0x000fe40000000000 */
[----:B------:R-:W-:Y:S01]  /*3820*/  @P1 SEL R6, R7, R6, P0 ;  /* 0x0000000607061207 */ /* 0x000fe20000000000 */
[----:B------:R-:W-:Y:S01]  /*3830*/  IMAD.X R7, RZ, RZ, R17, P2 ;  /* 0x000000ffff077224 */ /* 0x000fe200010e0611 */
[----:B-----5:R-:W-:Y:S02]  /*3840*/  ISETP.GE.AND P3, PT, R12, R13, PT ;  /* 0x0000000d0c00720c */ /* 0x020fe40003f66270 */
        /* <DEDUP_REMOVED lines=8> */
[----:B------:R-:W-:Y:S02]  /*38d0*/  ISETP.GE.AND P2, PT, R13, R4, PT ;  /* 0x000000040d00720c */ /* 0x000fe40003f46270 */
[----:B------:R-:W-:Y:S01]  /*38e0*/  ISETP.GT.U32.AND P1, PT, R9, UR4, PT ;  /* 0x0000000409007c0c */ /* 0x000fe2000bf24070 */
[----:B------:R-:W-:Y:S01]  /*38f0*/  IMAD.X R9, RZ, RZ, R16, P4 ;  /* 0x000000ffff097224 */ /* 0x000fe200020e0610 */
[----:B------:R-:W-:Y:S02]  /*3900*/  @P3 SEL R7, R8, R7, P0 ;  /* 0x0000000708073207 */ /* 0x000fe40000000000 */
[----:B------:R-:W-:-:S02]  /*3910*/  IADD3 R8, P3, PT, R15, 0x500, RZ ;  /* 0x000005000f087810 */ /* 0x000fc40007f7e0ff */
[----:B------:R-:W-:-:S03]  /*3920*/  ISETP.GT.AND.EX P1, PT, R9, UR5, PT, P1 ;  /* 0x0000000509007c0c */ /* 0x000fc6000bf24310 */
[----:B------:R-:W-:Y:S02]  /*3930*/  IMAD.X R10, RZ, RZ, R16, P3 ;  /* 0x000000ffff0a7224 */ /* 0x000fe400018e0610 */
[----:B------:R-:W-:Y:S01]  /*3940*/  @P2 ISETP.GE.U32.AND P0, PT, R14, R5, PT ;  /* 0x000000050e00220c */ /* 0x000fe20003f06070 */
[----:B------:R-:W-:Y:S02]  /*3950*/  IMAD.MOV.U32 R15, RZ, RZ, R8 ;  /* 0x000000ffff0f7224 */ /* 0x000fe400078e0008 */
[----:B------:R-:W-:Y:S01]  /*3960*/  IMAD.MOV.U32 R16, RZ, RZ, R10 ;  /* 0x000000ffff107224 */ /* 0x000fe200078e000a */
[----:B------:R-:W-:-:S04]  /*3970*/  @P2 ISETP.GE.AND.EX P0, PT, R7, R6, PT, P0 ;  /* 0x000000060700220c */ /* 0x000fc80003f06300 */
[----:B------:R-:W-:-:S04]  /*3980*/  @P2 ISETP.LT.OR P0, PT, R4, R13, !P0 ;  /* 0x0000000d0400220c */ /* 0x000fc80004701670 */
[----:B------:R-:W-:Y:S02]  /*3990*/  @P2 SEL R4, R13, R4, P0 ;  /* 0x000000040d042207 */ /* 0x000fe40000000000 */
[----:B------:R-:W-:Y:S02]  /*39a0*/  @P2 SEL R6, R7, R6, P0 ;  /* 0x0000000607062207 */ /* 0x000fe40000000000 */
[----:B------:R-:W-:Y:S01]  /*39b0*/  @P2 SEL R5, R14, R5, P0 ;  /* 0x000000050e052207 */ /* 0x000fe20000000000 */
[----:B------:R-:W-:Y:S01]  /*39c0*/  IMAD.MOV.U32 R7, RZ, RZ, R4 ;  /* 0x000000ffff077224 */ /* 0x000fe200078e0004 */
[----:B------:R-:W-:Y:S06]  /*39d0*/  @!P1 BRA `(.L_x_539) ;  /* 0xfffffffc00009947 */ /* 0x000fec000383ffff */
[----:B------:R-:W-:-:S07]  /*39e0*/  IMAD.MOV.U32 R7, RZ, RZ, R8 ;  /* 0x000000ffff077224 */ /* 0x000fce00078e0008 */
.L_x_538:
        /* <DEDUP_REMOVED lines=8> */
[----:B------:R-:W-:Y:S01]  /*3a70*/  BSSY.RECONVERGENT B2, `(.L_x_542) ;  /* 0x0000030000027945 */ /* 0x000fe20003800200 */
[----:B------:R-:W-:Y:S02]  /*3a80*/  IMAD.MOV.U32 R12, RZ, RZ, R0 ;  /* 0x000000ffff0c7224 */ /* 0x000fe400078e0000 */
[----:B------:R-:W-:-:S04]  /*3a90*/  IADD3 R15, PT, PT, -R7, UR4, R2 ;  /* 0x00000004070f7c10 */ /* 0x000fc8000fffe102 */
[----:B------:R-:W-:-:S04]  /*3aa0*/  LOP3.LUT R2, R15, 0x300, RZ, 0xc0, !PT ;  /* 0x000003000f027812 */ /* 0x000fc800078ec0ff */
[----:B------:R-:W-:-:S13]  /*3ab0*/  ISETP.NE.AND P0, PT, R2, 0x300, PT ;  /* 0x000003000200780c */ /* 0x000fda0003f05270 */
[----:B------:R-:W-:Y:S05]  /*3ac0*/  @!P0 BRA `(.L_x_543) ;  /* 0x0000000000a88947 */ /* 0x000fea0003800000 */
[----:B------:R-:W0:Y:S01]  /*3ad0*/  LDCU.64 UR10, c[0x0][0x380] ;  /* 0x00007000ff0a77ac */ /* 0x000e220008000a00 */
[----:B------:R-:W-:Y:S01]  /*3ae0*/  IADD3 R3, P0, PT, R0, R7, RZ ;  /* 0x0000000700037210 */ /* 0x000fe20007f1e0ff */
[----:B------:R-:W-:Y:S01]  /*3af0*/  IMAD.MOV.U32 R12, RZ, RZ, R0 ;  /* 0x000000ffff0c7224 */ /* 0x000fe200078e0000 */
[----:B------:R-:W-:-:S03]  /*3b00*/  LEA.HI R2, R15, 0x1, RZ, 0x18 ;  /* 0x000000010f027811 */ /* 0x000fc600078fc0ff */
[----:B------:R-:W-:Y:S01]  /*3b10*/  IMAD.X R14, RZ, RZ, R10, P0 ;  /* 0x000000ffff0e7224 */ /* 0x000fe200000e060a */
[----:B------:R-:W-:Y:S02]  /*3b20*/  LOP3.LUT R2, R2, 0x3, RZ, 0xc0, !PT ;  /* 0x0000000302027812 */ /* 0x000fe400078ec0ff */
[----:B------:R-:W-:-:S03]  /*3b30*/  IADD3 R13, P0, PT, R3, UR6, RZ ;  /* 0x00000006030d7c10 */ /* 0x000fc6000ff1e0ff */
[----:B------:R-:W-:Y:S01]  /*3b40*/  IMAD.MOV R8, RZ, RZ, -R2 ;  /* 0x000000ffff087224 */ /* 0x000fe200078e0a02 */
[----:B0-----:R-:W-:-:S04]  /*3b50*/  LEA R9, P1, R3, UR10, 0x2 ;  /* 0x0000000a03097c11 */ /* 0x001fc8000f8210ff */
[----:B------:R-:W-:Y:S02]  /*3b60*/  LEA.HI.X R3, R3, UR11, R14, 0x2, P1 ;  /* 0x0000000b03037c11 */ /* 0x000fe400088f140e */
[----:B------:R-:W-:-:S07]  /*3b70*/  IADD3.X R14, PT, PT, R14, UR7, RZ, P0, !PT ;  /* 0x000000070e0e7c10 */ /* 0x000fce00087fe4ff */
.L_x_546:
        /* <DEDUP_REMOVED lines=25> */
.L_x_545:
[----:B------:R-:W-:Y:S05]  /*3d10*/  BSYNC.RECONVERGENT B3 ;  /* 0x0000000000037941 */ /* 0x000fea0003800200 */
.L_x_544:
[----:B------:R-:W-:Y:S01]  /*3d20*/  IADD3 R13, P0, PT, R13, 0x100, RZ ;  /* 0x000001000d0d7810 */ /* 0x000fe20007f1e0ff */
[----:B------:R-:W-:Y:S02]  /*3d30*/  VIADD R12, R12, 0x100 ;  /* 0x000001000c0c7836 */ /* 0x000fe40000000000 */
[----:B------:R-:W-:Y:S02]  /*3d40*/  IMAD.X R3, RZ, RZ, R3, P3 ;  /* 0x000000ffff037224 */ /* 0x000fe400018e0603 */
[----:B------:R-:W-:Y:S01]  /*3d50*/  IMAD.X R14, RZ, RZ, R14, P0 ;  /* 0x000000ffff0e7224 */ /* 0x000fe200000e060e */
[----:B------:R-:W-:Y:S07]  /*3d60*/  @P2 BRA `(.L_x_546) ;  /* 0xfffffffc00842947 */ /* 0x000fee000383ffff */
.L_x_543:
[----:B------:R-:W-:Y:S05]  /*3d70*/  BSYNC.RECONVERGENT B2 ;  /* 0x0000000000027941 */ /* 0x000fea0003800200 */
.L_x_542:
[----:B------:R-:W-:-:S13]  /*3d80*/  ISETP.GE.U32.AND P0, PT, R15, 0x300, PT ;  /* 0x000003000f00780c */ /* 0x000fda0003f06070 */
[----:B------:R-:W-:Y:S05]  /*3d90*/  @!P0 BRA `(.L_x_541) ;  /* 0x0000000400888947 */ /* 0x000fea0003800000 */
[----:B------:R-:W0:Y:S01]  /*3da0*/  LDC.64 R2, c[0x0][0x380] ;  /* 0x0000e000ff027b82 */ /* 0x000e220000000a00 */
[----:B------:R-:W-:-:S07]  /*3db0*/  VIADD R12, R12, 0x200 ;  /* 0x000002000c0c7836 */ /* 0x000fce0000000000 */
[----:B------:R-:W1:Y:S02]  /*3dc0*/  LDC.64 R8, c[0x0][0x388] ;  /* 0x0000e200ff087b82 */ /* 0x000e640000000a00 */
.L_x_555:
        /* <DEDUP_REMOVED lines=29> */
.L_x_548:
[----:B------:R-:W-:Y:S05]  /*3fa0*/  BSYNC.RECONVERGENT B2 ;  /* 0x0000000000027941 */ /* 0x000fea0003800200 */
.L_x_547:
        /* <DEDUP_REMOVED lines=20> */
.L_x_550:
[----:B------:R-:W-:Y:S05]  /*40f0*/  BSYNC.RECONVERGENT B2 ;  /* 0x0000000000027941 */ /* 0x000fea0003800200 */
.L_x_549:
        /* <DEDUP_REMOVED lines=20> */
.L_x_552:
[----:B------:R-:W-:Y:S05]  /*4240*/  BSYNC.RECONVERGENT B2 ;  /* 0x0000000000027941 */ /* 0x000fea0003800200 */
.L_x_551:
        /* <DEDUP_REMOVED lines=18> */
.L_x_554:
[----:B------:R-:W-:Y:S05]  /*4370*/  BSYNC.RECONVERGENT B2 ;  /* 0x0000000000027941 */ /* 0x000fea0003800200 */
.L_x_553:
[C---:B------:R-:W-:Y:S02]  /*4380*/  VIADD R14, R12.reuse, 0x200 ;  /* 0x000002000c0e7836 */ /* 0x040fe40000000000 */
[----:B------:R-:W-:-:S03]  /*4390*/  VIADD R12, R12, 0x400 ;  /* 0x000004000c0c7836 */ /* 0x000fc60000000000 */
[----:B------:R-:W-:-:S13]  /*43a0*/  ISETP.GE.AND P0, PT, R14, R11, PT ;  /* 0x0000000b0e00720c */ /* 0x000fda0003f06270 */
[----:B------:R-:W-:Y:S05]  /*43b0*/  @!P0 BRA `(.L_x_555) ;  /* 0xfffffff800848947 */ /* 0x000fea000383ffff */
.L_x_541:
[----:B------:R-:W-:Y:S05]  /*43c0*/  BSYNC.RECONVERGENT B1 ;  /* 0x0000000000017941 */ /* 0x000fea0003800200 */
.L_x_540:
        /* <DEDUP_REMOVED lines=31> */
.L_x_557:
[----:B------:R-:W-:Y:S05]  /*45c0*/  BSYNC.RECONVERGENT B1 ;  /* 0x0000000000017941 */ /* 0x000fea0003800200 */
.L_x_556:
        /* <DEDUP_REMOVED lines=24> */
.L_x_559:
[----:B------:R-:W-:Y:S05]  /*4750*/  BSYNC.RECONVERGENT B1 ;  /* 0x0000000000017941 */ /* 0x000fea0003800200 */
.L_x_558:
[----:B0-----:R0:W4:Y:S01]  /*4760*/  SHFL.DOWN PT, R8, R3, 0x4, 0x1f ;  /* 0x08801f0003087f89 */ /* 0x00112200000e0000 */
[----:B------:R-:W-:Y:S01]  /*4770*/  BSSY.RECONVERGENT B1, `(.L_x_560) ;  /* 0x0000017000017945 */ /* 0x000fe20003800200 */
[----:B------:R-:W-:Y:S02]  /*4780*/  IMAD.MOV.U32 R2, RZ, RZ, R3 ;  /* 0x000000ffff027224 */ /* 0x000fe400078e0003 */
[----:B-1----:R0:W1:Y:S01]  /*4790*/  SHFL.DOWN PT, R9, R4, 0x4, 0x1f ;  /* 0x08801f0004097f89 */ /* 0x00206200000e0000 */
[----:B--2---:R-:W-:Y:S02]  /*47a0*/  IMAD.MOV.U32 R6, RZ, RZ, R4 ;  /* 0x000000ffff067224 */ /* 0x004fe400078e0004 */
[----:B------:R-:W-:Y:S01]  /*47b0*/  IMAD.MOV.U32 R7, RZ, RZ, R5 ;  /* 0x000000ffff077224 */ /* 0x000fe200078e0005 */
[----:B------:R0:W2:Y:S01]  /*47c0*/  SHFL.DOWN PT, R10, R5, 0x4, 0x1f ;  /* 0x08801f00050a7f89 */ /* 0x0000a200000e0000 */
[----:B------:R-:W-:Y:S05]  /*47d0*/  @P5 BRA `(.L_x_561) ;  /* 0x0000000000405947 */ /* 0x000fea0003800000 */
[----:B----4-:R-:W-:Y:S01]  /*47e0*/  ISETP.GE.AND P0, PT, R3, R8, PT ;  /* 0x000000080300720c */ /* 0x010fe20003f06270 */
[----:B------:R-:W-:Y:S02]  /*47f0*/  IMAD.MOV.U32 R2, RZ, RZ, R8 ;  /* 0x000000ffff027224 */ /* 0x000fe400078e0008 */
[----:B-1----:R-:W-:Y:S02]  /*4800*/  IMAD.MOV.U32 R6, RZ, RZ, R9 ;  /* 0x000000ffff067224 */ /* 0x002fe400078e0009 */
[----:B--2---:R-:W-:-:S08]  /*4810*/  IMAD.MOV.U32 R7, RZ, RZ, R10 ;  /* 0x000000ffff077224 */ /* 0x004fd000078e000a */
        /* <DEDUP_REMOVED lines=12> */
.L_x_561:
[----:B------:R-:W-:Y:S05]  /*48e0*/  BSYNC.RECONVERGENT B1 ;  /* 0x0000000000017941 */ /* 0x000fea0003800200 */
.L_x_560:
[----:B-1----:R1:W1:Y:S01]  /*48f0*/  SHFL.DOWN PT, R9, R2, 0x8, 0x1f ;  /* 0x09001f0002097f89 */ /* 0x00226200000e0000 */
[----:B------:R-:W-:Y:S01]  /*4900*/  BSSY.RECONVERGENT B1, `(.L_x_562) ;  /* 0x0000017000017945 */ /* 0x000fe20003800200 */
[----:B0-----:R-:W-:Y:S02]  /*4910*/  IMAD.MOV.U32 R3, RZ, RZ, R2 ;  /* 0x000000ffff037224 */ /* 0x001fe400078e0002 */
[----:B---3--:R0:W3:Y:S01]  /*4920*/  SHFL.DOWN PT, R11, R6, 0x8, 0x1f ;  /* 0x09001f00060b7f89 */ /* 0x0080e200000e0000 */
[----:B------:R-:W-:Y:S02]  /*4930*/  IMAD.MOV.U32 R4, RZ, RZ, R6 ;  /* 0x000000ffff047224 */ /* 0x000fe400078e0006 */
[----:B------:R-:W-:Y:S01]  /*4940*/  IMAD.MOV.U32 R5, RZ, RZ, R7 ;  /* 0x000000ffff057224 */ /* 0x000fe200078e0007 */
[----:B----4-:R0:W4:Y:S01]  /*4950*/  SHFL.DOWN PT, R8, R7, 0x8, 0x1f ;  /* 0x09001f0007087f89 */ /* 0x01012200000e0000 */
[----:B------:R-:W-:Y:S05]  /*4960*/  @P4 BRA `(.L_x_563) ;  /* 0x0000000000404947 */ /* 0x000fea0003800000 */
[----:B-1----:R-:W-:Y:S01]  /*4970*/  ISETP.GE.AND P0, PT, R2, R9, PT ;  /* 0x000000090200720c */ /* 0x002fe20003f06270 */
        /* <DEDUP_REMOVED lines=15> */
.L_x_563:
[----:B------:R-:W-:Y:S05]  /*4a70*/  BSYNC.RECONVERGENT B1 ;  /* 0x0000000000017941 */ /* 0x000fea0003800200 */
.L_x_562:
[----:B-1----:R1:W1:Y:S01]  /*4a80*/  SHFL.DOWN PT, R2, R3, 0x10, 0x1f ;  /* 0x0a001f0003027f89 */ /* 0x00226200000e0000 */
[----:B------:R-:W-:Y:S01]  /*4a90*/  BSSY.RECONVERGENT B1, `(.L_x_564) ;  /* 0x0000017000017945 */ /* 0x000fe20003800200 */
[----:B----4-:R-:W-:Y:S02]  /*4aa0*/  IMAD.MOV.U32 R8, RZ, RZ, R3 ;  /* 0x000000ffff087224 */ /* 0x010fe400078e0003 */
[----:B------:R4:W1:Y:S01]  /*4ab0*/  SHFL.DOWN PT, R9, R4, 0x10, 0x1f ;  /* 0x0a001f0004097f89 */ /* 0x00086200000e0000 */
[----:B0-----:R-:W-:Y:S02]  /*4ac0*/  IMAD.MOV.U32 R7, RZ, RZ, R4 ;  /* 0x000000ffff077224 */ /* 0x001fe400078e0004 */
[----:B------:R-:W-:Y:S01]  /*4ad0*/  IMAD.MOV.U32 R6, RZ, RZ, R5 ;  /* 0x000000ffff067224 */ /* 0x000fe200078e0005 */
[----:B--2---:R4:W0:Y:S01]  /*4ae0*/  SHFL.DOWN PT, R10, R5, 0x10, 0x1f ;  /* 0x0a001f00050a7f89 */ /* 0x00482200000e0000 */
[----:B------:R-:W-:Y:S05]  /*4af0*/  @P3 BRA `(.L_x_565) ;  /* 0x0000000000403947 */ /* 0x000fea0003800000 */
[----:B-1----:R-:W-:Y:S01]  /*4b00*/  ISETP.GE.AND P0, PT, R3, R2, PT ;  /* 0x000000020300720c */ /* 0x002fe20003f06270 */
        /* <DEDUP_REMOVED lines=15> */
.L_x_565:
[----:B------:R-:W-:Y:S05]  /*4c00*/  BSYNC.RECONVERGENT B1 ;  /* 0x0000000000017941 */ /* 0x000fea0003800200 */
.L_x_564:
[----:B------:R-:W-:Y:S04]  /*4c10*/  BSSY.RECONVERGENT B1, `(.L_x_566) ;  /* 0x000000c000017945 */ /* 0x000fe80003800200 */
[----:B------:R-:W-:Y:S05]  /*4c20*/  @P2 BRA `(.L_x_567) ;  /* 0x0000000000282947 */ /* 0x000fea0003800000 */
[----:B----4-:R-:W2:Y:S01]  /*4c30*/  S2R R4, SR_CgaCtaId ;  /* 0x0000000000047919 */ /* 0x010ea20000008800 */
[----:B-1----:R-:W-:Y:S02]  /*4c40*/  MOV R3, 0x400 ;  /* 0x0000040000037802 */ /* 0x002fe40000000f00 */
        /* <DEDUP_REMOVED lines=8> */
.L_x_567:
[----:B------:R-:W-:Y:S05]  /*4cd0*/  BSYNC.RECONVERGENT B1 ;  /* 0x0000000000017941 */ /* 0x000fea0003800200 */
.L_x_566:
[----:B------:R-:W-:Y:S01]  /*4ce0*/  BAR.SYNC.DEFER_BLOCKING 0x0 ;  /* 0x0000000000007b1d */ /* 0x000fe20000010000 */
[----:B------:R-:W-:-:S13]  /*4cf0*/  ISETP.NE.AND P1, PT, R0, RZ, PT ;  /* 0x000000ff0000720c */ /* 0x000fda0003f25270 */
[----:B------:R-:W-:Y:S05]  /*4d00*/  @P1 BRA `(.L_x_501) ;  /* 0x0000000800341947 */ /* 0x000fea0003800000 */
[----:B-12---:R-:W1:Y:S01]  /*4d10*/  S2R R3, SR_CgaCtaId ;  /* 0x0000000000037919 */ /* 0x006e620000008800 */
[----:B------:R-:W-:Y:S01]  /*4d20*/  MOV R0, 0x400 ;  /* 0x0000040000007802 */ /* 0x000fe20000000f00 */
[----:B------:R-:W-:Y:S03]  /*4d30*/  BSSY.RECONVERGENT B1, `(.L_x_568) ;  /* 0x0000016000017945 */ /* 0x000fe60003800200 */
[----:B-1----:R-:W-:-:S05]  /*4d40*/  LEA R24, R3, R0, 0x18 ;  /* 0x0000000003187211 */ /* 0x002fca00078ec0ff */
[----:B------:R-:W1:Y:S04]  /*4d50*/  LDS R3, [R24+0x18] ;  /* 0x0000180018037984 */ /* 0x000e680000000800 */
[----:B----4-:R-:W2:Y:S04]  /*4d60*/  LDS.64 R4, [R24+0x20] ;  /* 0x0000200018047984 */ /* 0x010ea80000000a00 */
[----:B------:R4:W0:Y:S04]  /*4d70*/  LDS R18, [R24+0x28] ;  /* 0x0000280018127984 */ /* 0x0008280000000800 */
[----:B------:R4:W0:Y:S01]  /*4d80*/  LDS R16, [R24+0x38] ;  /* 0x0000380018107984 */ /* 0x0008220000000800 */
[----:B-1----:R-:W-:Y:S01]  /*4d90*/  ISETP.GE.AND P0, PT, R8, R3, PT ;  /* 0x000000030800720c */ /* 0x002fe20003f06270 */
[----:B------:R-:W-:-:S02]  /*4da0*/  IMAD.MOV.U32 R19, RZ, RZ, R3 ;  /* 0x000000ffff137224 */ /* 0x000fc400078e0003 */
[----:B--2---:R-:W-:Y:S02]  /*4db0*/  IMAD.MOV.U32 R21, RZ, RZ, R4 ;  /* 0x000000ffff157224 */ /* 0x004fe400078e0004 */
[----:B------:R-:W-:-:S08]  /*4dc0*/  IMAD.MOV.U32 R20, RZ, RZ, R5 ;  /* 0x000000ffff147224 */ /* 0x000fd000078e0005 */
[----:B0---4-:R-:W-:Y:S05]  /*4dd0*/  @!P0 BRA `(.L_x_569) ;  /* 0x00000000002c8947 */ /* 0x011fea0003800000 */
        /* <DEDUP_REMOVED lines=11> */
.L_x_569:
[----:B------:R-:W-:Y:S05]  /*4e90*/  BSYNC.RECONVERGENT B1 ;  /* 0x0000000000017941 */ /* 0x000fea0003800200 */
.L_x_568:
        /* <DEDUP_REMOVED lines=27> */
.L_x_571:
[----:B------:R-:W-:Y:S05]  /*5050*/  BSYNC.RECONVERGENT B1 ;  /* 0x0000000000017941 */ /* 0x000fea0003800200 */
.L_x_570:
        /* <DEDUP_REMOVED lines=17> */
.L_x_573:
[----:B------:R-:W-:Y:S05]  /*5170*/  BSYNC.RECONVERGENT B1 ;  /* 0x0000000000017941 */ /* 0x000fea0003800200 */
.L_x_572:
        /* <DEDUP_REMOVED lines=17> */
.L_x_575:
[----:B------:R-:W-:Y:S05]  /*5290*/  BSYNC.RECONVERGENT B1 ;  /* 0x0000000000017941 */ /* 0x000fea0003800200 */
.L_x_574:
        /* <DEDUP_REMOVED lines=17> */
.L_x_577:
[----:B------:R-:W-:Y:S05]  /*53b0*/  BSYNC.RECONVERGENT B1 ;  /* 0x0000000000017941 */ /* 0x000fea0003800200 */
.L_x_576:
        /* <DEDUP_REMOVED lines=17> */
.L_x_579:
[----:B------:R-:W-:Y:S05]  /*54d0*/  BSYNC.RECONVERGENT B1 ;  /* 0x0000000000017941 */ /* 0x000fea0003800200 */
.L_x_578:
        /* <DEDUP_REMOVED lines=16> */
.L_x_501:
[----:B------:R-:W-:Y:S05]  /*55e0*/  BSYNC.RECONVERGENT B0 ;  /* 0x0000000000007941 */ /* 0x000fea0003800200 */
.L_x_468:
[----:B------:R-:W-:Y:S05]  /*55f0*/  @P1 EXIT ;  /* 0x000000000000194d */ /* 0x000fea0003800000 */
[----:B01234-:R-:W0:Y:S01]  /*5600*/  LDC.64 R2, c[0x0][0x390] ;  /* 0x0000e400ff027b82 */ /* 0x01fe220000000a00 */
[----:B------:R-:W-:-:S04]  /*5610*/  LOP3.LUT R7, R7, R6, RZ, 0x3c, !PT ;  /* 0x0000000607077212 */ /* 0x000fc800078e3cff */
[----:B------:R-:W-:-:S04]  /*5620*/  LOP3.LUT R6, R7, R6, RZ, 0x3c, !PT ;  /* 0x0000000607067212 */ /* 0x000fc800078e3cff */
[----:B------:R-:W-:-:S05]  /*5630*/  LOP3.LUT R7, R7, R6, RZ, 0x3c, !PT ;  /* 0x0000000607077212 */ /* 0x000fca00078e3cff */
[----:B0-----:R-:W-:Y:S04]  /*5640*/  STG.E.64 desc[UR8][R2.64+0x8], R6 ;  /* 0x0000080602007986 */ /* 0x001fe8000c101b08 */
[----:B------:R-:W-:Y:S01]  /*5650*/  STG.E desc[UR8][R2.64], R8 ;  /* 0x0000000802007986 */ /* 0x000fe2000c101908 */
[----:B------:R-:W-:Y:S05]  /*5660*/  EXIT ;  /* 0x000000000000794d */ /* 0x000fea0003800000 */
.L_x_580:
        /* <DEDUP_REMOVED lines=9> */
.L_x_966:


//--------------------- .text._ZN6thrust24THRUST_300001_SM_1000_NS8cuda_cub4core6detail13_kernel_agentINS1_8__reduce11ReduceAgentIPN4cuda3std3__45tupleIJilEEESC_SB_iNS1_9__extrema9arg_max_fIilNS9_4lessIiEEEEEEJSC_SC_iSH_EEEvDpT0_ --------------------------
	.section	.text._ZN6thrust24THRUST_300001_SM_1000_NS8cuda_cub4core6detail13_kernel_agentINS1_8__reduce11ReduceAgentIPN4cuda3std3__45tupleIJilEEESC_SB_iNS1_9__extrema9arg_max_fIilNS9_4lessIiEEEEEEJSC_SC_iSH_EEEvDpT0_,"ax",@progbits
	.align	128
        .global         _ZN6thrust24THRUST_300001_SM_1000_NS8cuda_cub4core6detail13_kernel_agentINS1_8__reduce11ReduceAgentIPN4cuda3std3__45tupleIJilEEESC_SB_iNS1_9__extrema9arg_max_fIilNS9_4lessIiEEEEEEJSC_SC_iSH_EEEvDpT0_
        .type           _ZN6thrust24THRUST_300001_SM_1000_NS8cuda_cub4core6detail13_kernel_agentINS1_8__reduce11ReduceAgentIPN4cuda3std3__45tupleIJilEEESC_SB_iNS1_9__extrema9arg_max_fIilNS9_4lessIiEEEEEEJSC_SC_iSH_EEEvDpT0_,@function
        .size           _ZN6thrust24THRUST_300001_SM_1000_NS8cuda_cub4core6detail13_kernel_agentINS1_8__reduce11ReduceAgentIPN4cuda3std3__45tupleIJilEEESC_SB_iNS1_9__extrema9arg_max_fIilNS9_4lessIiEEEEEEJSC_SC_iSH_EEEvDpT0_,(.L_x_967 - _ZN6thrust24THRUST_300001_SM_1000_NS8cuda_cub4core6detail13_kernel_agentINS1_8__reduce11ReduceAgentIPN4cuda3std3__45tupleIJilEEESC_SB_iNS1_9__extrema9arg_max_fIilNS9_4lessIiEEEEEEJSC_SC_iSH_EEEvDpT0_)
        .other          _ZN6thrust24THRUST_300001_SM_1000_NS8cuda_cub4core6detail13_kernel_agentINS1_8__reduce11ReduceAgentIPN4cuda3std3__45tupleIJilEEESC_SB_iNS1_9__extrema9arg_max_fIilNS9_4lessIiEEEEEEJSC_SC_iSH_EEEvDpT0_,@"STO_CUDA_ENTRY STV_DEFAULT"
_ZN6thrust24THRUST_300001_SM_1000_NS8cuda_cub4core6detail13_kernel_agentINS1_8__reduce11ReduceAgentIPN4cuda3std3__45tupleIJilEEESC_SB_iNS1_9__extrema9arg_max_fIilNS9_4lessIiEEEEEEJSC_SC_iSH_EEEvDpT0_:
.text._ZN6thrust24THRUST_300001_SM_1000_NS8cuda_cub4core6detail13_kernel_agentINS1_8__reduce11ReduceAgentIPN4cuda3std3__45tupleIJilEEESC_SB_iNS1_9__extrema9arg_max_fIilNS9_4lessIiEEEEEEJSC_SC_iSH_EEEvDpT0_:
        /* <DEDUP_REMOVED lines=21> */
.L_x_584:
[----:B0-----:R-:W-:Y:S05]  /*0150*/  BSYNC.RECONVERGENT B1 ;  /* 0x0000000000017941 */ /* 0x001fea0003800200 */
.L_x_583:
        /* <DEDUP_REMOVED lines=15> */
.L_x_591:
        /* <DEDUP_REMOVED lines=28> */
.L_x_590:
[----:B------:R-:W-:Y:S05]  /*0410*/  BSYNC.RECONVERGENT B3 ;  /* 0x0000000000037941 */ /* 0x000fea0003800200 */
.L_x_589:
[----:B------:R-:W-:Y:S02]  /*0420*/  IMAD.X R7, RZ, RZ, R7, P3 ;  /* 0x000000ffff077224 */ /* 0x000fe400018e0607 */
[----:B------:R-:W-:Y:S01]  /*0430*/  VIADD R5, R5, 0x100 ;  /* 0x0000010005057836 */ /* 0x000fe20000000000 */
[----:B------:R-:W-:Y:S06]  /*0440*/  @P2 BRA `(.L_x_591) ;  /* 0xfffffffc00802947 */ /* 0x000fec000383ffff */
.L_x_588:
[----:B------:R-:W-:Y:S05]  /*0450*/  BSYNC.RECONVERGENT B2 ;  /* 0x0000000000027941 */ /* 0x000fea0003800200 */
.L_x_587:
[----:B------:R-:W0:Y:S01]  /*0460*/  LDC.64 R8, c[0x0][0x380] ;  /* 0x0000e000ff087b82 */ /* 0x000e220000000a00 */
[----:B------:R-:W-:-:S13]  /*0470*/  ISETP.GE.U32.AND P0, PT, R12, 0x300, PT ;  /* 0x000003000c00780c */ /* 0x000fda0003f06070 */
[----:B------:R-:W-:Y:S05]  /*0480*/  @!P0 BRA `(.L_x_586) ;  /* 0x0000000400588947 */ /* 0x000fea0003800000 */
.L_x_600:
        /* <DEDUP_REMOVED lines=26> */
.L_x_593:
[----:B------:R-:W-:Y:S05]  /*0630*/  BSYNC.RECONVERGENT B2 ;  /* 0x0000000000027941 */ /* 0x000fea0003800200 */
.L_x_592:
        /* <DEDUP_REMOVED lines=17> */
.L_x_595:
[----:B------:R-:W-:Y:S05]  /*0750*/  BSYNC.RECONVERGENT B2 ;  /* 0x0000000000027941 */ /* 0x000fea0003800200 */
.L_x_594:
        /* <DEDUP_REMOVED lines=17> */
.L_x_597:
[----:B------:R-:W-:Y:S05]  /*0870*/  BSYNC.RECONVERGENT B2 ;  /* 0x0000000000027941 */ /* 0x000fea0003800200 */
.L_x_596:
        /* <DEDUP_REMOVED lines=19> */
.L_x_599:
[----:B------:R-:W-:Y:S05]  /*09b0*/  BSYNC.RECONVERGENT B2 ;  /* 0x0000000000027941 */ /* 0x000fea0003800200 */
.L_x_598:
[----:B------:R-:W-:-:S05]  /*09c0*/  VIADD R5, R5, 0x400 ;  /* 0x0000040005057836 */ /* 0x000fca0000000000 */
[----:B------:R-:W-:-:S13]  /*09d0*/  ISETP.GE.AND P0, PT, R5, UR5, PT ;  /* 0x0000000505007c0c */ /* 0x000fda000bf06270 */
[----:B------:R-:W-:Y:S05]  /*09e0*/  @!P0 BRA `(.L_x_600) ;  /* 0xfffffff800a88947 */ /* 0x000fea000383ffff */
.L_x_586:
[----:B------:R-:W-:Y:S05]  /*09f0*/  BSYNC.RECONVERGENT B1 ;  /* 0x0000000000017941 */ /* 0x000fea0003800200 */
.L_x_585:
        /* <DEDUP_REMOVED lines=31> */
.L_x_603:
[----:B------:R-:W-:Y:S05]  /*0bf0*/  BSYNC.RECONVERGENT B1 ;  /* 0x0000000000017941 */ /* 0x000fea0003800200 */
.L_x_602:
        /* <DEDUP_REMOVED lines=27> */
.L_x_605:
[----:B------:R-:W-:Y:S05]  /*0db0*/  BSYNC.RECONVERGENT B1 ;  /* 0x0000000000017941 */ /* 0x000fea0003800200 */
.L_x_604:
        /* <DEDUP_REMOVED lines=24> */
.L_x_607:
[----:B------:R-:W-:Y:S05]  /*0f40*/  BSYNC.RECONVERGENT B1 ;  /* 0x0000000000017941 */ /* 0x000fea0003800200 */
.L_x_606:
        /* <DEDUP_REMOVED lines=24> */
.L_x_609:
[----:B------:R-:W-:Y:S05]  /*10d0*/  BSYNC.RECONVERGENT B1 ;  /* 0x0000000000017941 */ /* 0x000fea0003800200 */
.L_x_608:
        /* <DEDUP_REMOVED lines=24> */
.L_x_611:
[----:B------:R-:W-:Y:S05]  /*1260*/  BSYNC.RECONVERGENT B1 ;  /* 0x0000000000017941 */ /* 0x000fea0003800200 */
.L_x_610:
        /* <DEDUP_REMOVED lines=12> */
.L_x_613:
[----:B------:R-:W-:Y:S05]  /*1330*/  BSYNC.RECONVERGENT B1 ;  /* 0x0000000000017941 */ /* 0x000fea0003800200 */
.L_x_612:
        /* <DEDUP_REMOVED lines=27> */
.L_x_616:
[----:B------:R-:W-:Y:S05]  /*14f0*/  BSYNC.RECONVERGENT B1 ;  /* 0x0000000000017941 */ /* 0x000fea0003800200 */
.L_x_615:
        /* <DEDUP_REMOVED lines=27> */
.L_x_618:
[----:B------:R-:W-:Y:S05]  /*16b0*/  BSYNC.RECONVERGENT B1 ;  /* 0x0000000000017941 */ /* 0x000fea0003800200 */
.L_x_617:
        /* <DEDUP_REMOVED lines=17> */
.L_x_620:
[----:B------:R-:W-:Y:S05]  /*17d0*/  BSYNC.RECONVERGENT B1 ;  /* 0x0000000000017941 */ /* 0x000fea0003800200 */
.L_x_619:
        /* <DEDUP_REMOVED lines=17> */
.L_x_622:
[----:B------:R-:W-:Y:S05]  /*18f0*/  BSYNC.RECONVERGENT B1 ;  /* 0x0000000000017941 */ /* 0x000fea0003800200 */
.L_x_621:
        /* <DEDUP_REMOVED lines=17> */
.L_x_624:
[----:B------:R-:W-:Y:S05]  /*1a10*/  BSYNC.RECONVERGENT B1 ;  /* 0x0000000000017941 */ /* 0x000fea0003800200 */
.L_x_623:
        /* <DEDUP_REMOVED lines=17> */
.L_x_626:
[----:B------:R-:W-:Y:S05]  /*1b30*/  BSYNC.RECONVERGENT B1 ;  /* 0x0000000000017941 */ /* 0x000fea0003800200 */
.L_x_625:
        /* <DEDUP_REMOVED lines=18> */
.L_x_601:
        /* <DEDUP_REMOVED lines=40> */
.L_x_628:
[----:B------:R-:W-:Y:S05]  /*1ee0*/  BSYNC.RECONVERGENT B1 ;  /* 0x0000000000017941 */ /* 0x000fea0003800200 */
.L_x_627:
        /* <DEDUP_REMOVED lines=25> */
.L_x_630:
[----:B------:R-:W-:Y:S05]  /*2080*/  BSYNC.RECONVERGENT B1 ;  /* 0x0000000000017941 */ /* 0x000fea0003800200 */
.L_x_629:
        /* <DEDUP_REMOVED lines=24> */
.L_x_632:
[----:B------:R-:W-:Y:S05]  /*2210*/  BSYNC.RECONVERGENT B1 ;  /* 0x0000000000017941 */ /* 0x000fea0003800200 */
.L_x_631:
        /* <DEDUP_REMOVED lines=24> */
.L_x_634:
[----:B------:R-:W-:Y:S05]  /*23a0*/  BSYNC.RECONVERGENT B1 ;  /* 0x0000000000017941 */ /* 0x000fea0003800200 */
.L_x_633:
        /* <DEDUP_REMOVED lines=24> */
.L_x_636:
[----:B------:R-:W-:Y:S05]  /*2530*/  BSYNC.RECONVERGENT B1 ;  /* 0x0000000000017941 */ /* 0x000fea0003800200 */
.L_x_635:
        /* <DEDUP_REMOVED lines=12> */
.L_x_638:
[----:B------:R-:W-:Y:S05]  /*2600*/  BSYNC.RECONVERGENT B1 ;  /* 0x0000000000017941 */ /* 0x000fea0003800200 */
.L_x_637:
        /* <DEDUP_REMOVED lines=30> */
.L_x_640:
[----:B------:R-:W-:Y:S05]  /*27f0*/  BSYNC.RECONVERGENT B1 ;  /* 0x0000000000017941 */ /* 0x000fea0003800200 */
.L_x_639:
        /* <DEDUP_REMOVED lines=27> */
.L_x_642:
[----:B------:R-:W-:Y:S05]  /*29b0*/  BSYNC.RECONVERGENT B1 ;  /* 0x0000000000017941 */ /* 0x000fea0003800200 */
.L_x_641:
        /* <DEDUP_REMOVED lines=27> */
.L_x_644:
[----:B------:R-:W-:Y:S05]  /*2b70*/  BSYNC.RECONVERGENT B1 ;  /* 0x0000000000017941 */ /* 0x000fea0003800200 */
.L_x_643:
        /* <DEDUP_REMOVED lines=27> */
.L_x_646:
[----:B------:R-:W-:Y:S05]  /*2d30*/  BSYNC.RECONVERGENT B1 ;  /* 0x0000000000017941 */ /* 0x000fea0003800200 */
.L_x_645:
        /* <DEDUP_REMOVED lines=27> */
.L_x_648:
[----:B------:R-:W-:Y:S05]  /*2ef0*/  BSYNC.RECONVERGENT B1 ;  /* 0x0000000000017941 */ /* 0x000fea0003800200 */
.L_x_647:
        /* <DEDUP_REMOVED lines=27> */
.L_x_650:
[----:B------:R-:W-:Y:S05]  /*30b0*/  BSYNC.RECONVERGENT B1 ;  /* 0x0000000000017941 */ /* 0x000fea0003800200 */
.L_x_649:
        /* <DEDUP_REMOVED lines=28> */
.L_x_582:
        /* <DEDUP_REMOVED lines=12> */
[----:B------:R-:W5:Y:S01]  /*3340*/  LDG.E.64.CONSTANT R2, desc[UR6][R6.64+0x4008] ;  /* 0x0040080606027981 */ /* 0x000f62000c1e9b00 */
[----:B------:R-:W-:Y:S01]  /*3350*/  UISETP.GE.U32.AND UP0, UPT, UR4, 0xa00, UPT ;  /* 0x00000a000400788c */ /* 0x000fe2000bf06070 */
[----:B------:R-:W-:Y:S01]  /*3360*/  IMAD.MOV.U32 R19, RZ, RZ, 0x500 ;  /* 0x00000500ff137424 */ /* 0x000fe200078e00ff */
        /* <DEDUP_REMOVED lines=29> */
[----:B------:R-:W0:Y:S01]  /*3540*/  LDC.64 R6, c[0x0][0x380] ;  /* 0x0000e000ff067b82 */ /* 0x000e220000000a00 */
[----:B------:R-:W-:Y:S01]  /*3550*/  IMAD.MOV.U32 R23, RZ, RZ, R2 ;  /* 0x000000ffff177224 */ /* 0x000fe200078e0002 */
[----:B------:R-:W1:Y:S01]  /*3560*/  LDCU UR4, c[0x0][0x390] ;  /* 0x00007200ff0477ac */ /* 0x000e620008000800 */
[----:B------:R-:W-:Y:S02]  /*3570*/  IMAD.MOV.U32 R24, RZ, RZ, R3 ;  /* 0x000000ffff187224 */ /* 0x000fe400078e0003 */
[----:B------:R-:W-:Y:S02]  /*3580*/  IMAD.MOV.U32 R18, RZ, RZ, R4 ;  /* 0x000000ffff127224 */ /* 0x000fe400078e0004 */
[----:B------:R-:W-:-:S07]  /*3590*/  IMAD.MOV.U32 R5, RZ, RZ, 0x500 ;  /* 0x00000500ff057424 */ /* 0x000fce00078e00ff */
.L_x_652:
[----:B------:R-:W-:-:S04]  /*35a0*/  IMAD.IADD R17, R0, 0x1, R5 ;  /* 0x0000000100117824 */ /* 0x000fc800078e0205 */
[----:B0-----:R-:W-:-:S05]  /*35b0*/  IMAD.WIDE.U32 R16, R17, 0x10, R6 ;  /* 0x0000001011107825 */ /* 0x001fca00078e0006 */
        /* <DEDUP_REMOVED lines=36> */
[----:B------:R-:W-:Y:S01]  /*3800*/  @P2 SEL R14, R8, R14, P0 ;  /* 0x0000000e080e2207 */ /* 0x000fe20000000000 */
[C---:B------:R-:W-:Y:S01]  /*3810*/  VIADD R8, R5.reuse, 0xa00 ;  /* 0x00000a0005087836 */ /* 0x040fe20000000000 */
[----:B------:R-:W-:Y:S01]  /*3820*/  ISETP.GE.AND P1, PT, R22, R4, PT ;  /* 0x000000041600720c */ /* 0x000fe20003f26270 */
[----:B------:R-:W-:Y:S01]  /*3830*/  VIADD R5, R5, 0x500 ;  /* 0x0000050005057836 */ /* 0x000fe20000000000 */
[----:B------:R-:W-:Y:S02]  /*3840*/  @P2 SEL R15, R9, R15, P0 ;  /* 0x0000000f090f2207 */ /* 0x000fe40000000000 */
[----:B-1----:R-:W-:-:S09]  /*3850*/  ISETP.GT.AND P2, PT, R8, UR4, PT ;  /* 0x0000000408007c0c */ /* 0x002fd2000bf44270 */
        /* <DEDUP_REMOVED lines=8> */
[----:B------:R-:W-:Y:S01]  /*38e0*/  IMAD.MOV.U32 R24, RZ, RZ, R3 ;  /* 0x000000ffff187224 */ /* 0x000fe200078e0003 */
[----:B------:R-:W-:Y:S06]  /*38f0*/  @!P2 BRA `(.L_x_652) ;  /* 0xfffffffc0028a947 */ /* 0x000fec000383ffff */
[----:B------:R-:W-:-:S07]  /*3900*/  IMAD.MOV.U32 R19, RZ, RZ, R5 ;  /* 0x000000ffff137224 */ /* 0x000fce00078e0005 */
.L_x_651:
[----:B------:R-:W-:-:S13]  /*3910*/  ISETP.GE.AND P0, PT, R19, UR4, PT ;  /* 0x0000000413007c0c */ /* 0x000fda000bf06270 */
        /* <DEDUP_REMOVED lines=18> */
.L_x_659:
[----:B0-----:R-:W-:-:S05]  /*3a40*/  IMAD.WIDE.U32 R10, R13, 0x10, R6 ;  /* 0x000000100d0a7825 */ /* 0x001fca00078e0006 */
[----:B------:R-:W2:Y:S04]  /*3a50*/  LDG.E.CONSTANT R21, desc[UR6][R10.64] ;  /* 0x000000060a157981 */ /* 0x000ea8000c1e9900 */
[----:B------:R-:W3:Y:S01]  /*3a60*/  LDG.E.64.CONSTANT R8, desc[UR6][R10.64+0x8] ;  /* 0x000008060a087981 */ /* 0x000ee2000c1e9b00 */
[----:B------:R-:W-:Y:S01]  /*3a70*/  VIADD R12, R12, 0x1 ;  /* 0x000000010c0c7836 */ /* 0x000fe20000000000 */
[----:B------:R-:W-:Y:S01]  /*3a80*/  BSSY.RECONVERGENT B3, `(.L_x_657) ;  /* 0x0000015000037945 */ /* 0x000fe20003800200 */
[----:B------:R-:W-:Y:S02]  /*3a90*/  IMAD.MOV.U32 R15, RZ, RZ, R2 ;  /* 0x000000ffff0f7224 */ /* 0x000fe400078e0002 */
        /* <DEDUP_REMOVED lines=19> */
.L_x_658:
[----:B------:R-:W-:Y:S05]  /*3bd0*/  BSYNC.RECONVERGENT B3 ;  /* 0x0000000000037941 */ /* 0x000fea0003800200 */
.L_x_657:
[----:B------:R-:W-:Y:S02]  /*3be0*/  VIADD R18, R18, 0x100 ;  /* 0x0000010012127836 */ /* 0x000fe40000000000 */
[----:B------:R-:W-:Y:S01]  /*3bf0*/  VIADD R13, R13, 0x100 ;  /* 0x000001000d0d7836 */ /* 0x000fe20000000000 */
[----:B------:R-:W-:Y:S06]  /*3c00*/  @P3 BRA `(.L_x_659) ;  /* 0xfffffffc008c3947 */ /* 0x000fec000383ffff */
.L_x_656:
[----:B------:R-:W-:Y:S05]  /*3c10*/  BSYNC.RECONVERGENT B2 ;  /* 0x0000000000027941 */ /* 0x000fea0003800200 */
.L_x_655:
[----:B------:R-:W-:-:S13]  /*3c20*/  ISETP.GE.U32.AND P0, PT, R14, 0x300, PT ;  /* 0x000003000e00780c */ /* 0x000fda0003f06070 */
[----:B------:R-:W-:Y:S05]  /*3c30*/  @!P0 BRA `(.L_x_654) ;  /* 0x0000000400888947 */ /* 0x000fea0003800000 */
[----:B------:R-:W0:Y:S01]  /*3c40*/  LDCU.64 UR8, c[0x0][0x380] ;  /* 0x00007000ff0877ac */ /* 0x000e220008000a00 */
[----:B------:R-:W1:Y:S01]  /*3c50*/  LDC.64 R6, c[0x0][0x380] ;  /* 0x0000e000ff067b82 */ /* 0x000e620000000a00 */
[C---:B------:R-:W-:Y:S01]  /*3c60*/  IADD3 R13, P0, PT, R18.reuse, R19, RZ ;  /* 0x00000013120d7210 */ /* 0x040fe20007f1e0ff */
[----:B------:R-:W-:-:S04]  /*3c70*/  IMAD.IADD R19, R18, 0x1, R19 ;  /* 0x0000000112137824 */ /* 0x000fc800078e0213 */
[----:B------:R-:W-:Y:S01]  /*3c80*/  IMAD.X R8, RZ, RZ, RZ, P0 ;  /* 0x000000ffff087224 */ /* 0x000fe200000e06ff */
[----:B0-----:R-:W-:-:S04]  /*3c90*/  LEA R12, P1, R13, UR8, 0x4 ;  /* 0x000000080d0c7c11 */ /* 0x001fc8000f8220ff */
[----:B------:R-:W-:Y:S02]  /*3ca0*/  IADD3 R12, P0, PT, R12, 0x3008, RZ ;  /* 0x000030080c0c7810 */ /* 0x000fe40007f1e0ff */
[----:B------:R-:W-:-:S05]  /*3cb0*/  LEA.HI.X R13, R13, UR9, R8, 0x4, P1 ;  /* 0x000000090d0d7c11 */ /* 0x000fca00088f2408 */
[----:B------:R-:W-:-:S07]  /*3cc0*/  IMAD.X R13, RZ, RZ, R13, P0 ;  /* 0x000000ffff0d7224 */ /* 0x000fce00000e060d */
.L_x_668:
[----:B-1----:R-:W-:-:S05]  /*3cd0*/  IMAD.WIDE.U32 R10, R19, 0x10, R6 ;  /* 0x00000010130a7825 */ /* 0x002fca00078e0006 */
[----:B------:R-:W2:Y:S04]  /*3ce0*/  LDG.E.CONSTANT R23, desc[UR6][R10.64] ;  /* 0x000000060a177981 */ /* 0x000ea8000c1e9900 */
[----:B------:R0:W3:Y:S02]  /*3cf0*/  LDG.E.64.CONSTANT R8, desc[UR6][R10.64+0x8] ;  /* 0x000008060a087981 */ /* 0x0000e4000c1e9b00 */
[----:B0-----:R-:W-:Y:S02]  /*3d00*/  IMAD.MOV.U32 R10, RZ, RZ, R12 ;  /* 0x000000ffff0a7224 */ /* 0x001fe400078e000c */
[----:B------:R-:W-:-:S05]  /*3d10*/  IMAD.MOV.U32 R11, RZ, RZ, R13 ;  /* 0x000000ffff0b7224 */ /* 0x000fca00078e000d */
        /* <DEDUP_REMOVED lines=16> */
[CC--:B------:R-:W-:Y:S02]  /*3e20*/  @P2 ISETP.LT.U32.AND P1, PT, R2.reuse, R8.reuse, PT ;  /* 0x000000080200220c */ /* 0x0c0fe40003f21070 */
[CC--:B------:R-:W-:Y:S02]  /*3e30*/  @P2 ISETP.GE.U32.AND P0, PT, R2.reuse, R8.reuse, PT ;  /* 0x000000080200220c */ /* 0x0c0fe40003f06070 */
[CC--:B------:R-:W-:Y:S02]  /*3e40*/  @P2 ISETP.LT.AND.EX P1, PT, R3.reuse, R9.reuse, PT, P1 ;  /* 0x000000090300220c */ /* 0x0c0fe40003f21310 */
[CC--:B------:R-:W-:Y:S02]  /*3e50*/  @P2 ISETP.GE.AND.EX P0, PT, R3.reuse, R9.reuse, PT, P0 ;  /* 0x000000090300220c */ /* 0x0c0fe40003f06300 */
[----:B------:R-:W-:Y:S02]  /*3e60*/  @P2 SEL R27, R2, R8, P1 ;  /* 0x00000008021b2207 */ /* 0x000fe40000800000 */
[----:B------:R-:W-:-:S02]  /*3e70*/  @P2 SEL R29, R3, R9, P1 ;  /* 0x00000009031d2207 */ /* 0x000fc40000800000 */
[----:B------:R-:W-:-:S07]  /*3e80*/  @P2 SEL R22, R4, R23, !P0 ;  /* 0x0000001704162207 */ /* 0x000fce0004000000 */
.L_x_661:
[----:B------:R-:W-:Y:S05]  /*3e90*/  BSYNC.RECONVERGENT B2 ;  /* 0x0000000000027941 */ /* 0x000fea0003800200 */
.L_x_660:
        /* <DEDUP_REMOVED lines=17> */
.L_x_663:
[----:B------:R-:W-:Y:S05]  /*3fb0*/  BSYNC.RECONVERGENT B2 ;  /* 0x0000000000027941 */ /* 0x000fea0003800200 */
.L_x_662:
        /* <DEDUP_REMOVED lines=17> */
.L_x_665:
[----:B------:R-:W-:Y:S05]  /*40d0*/  BSYNC.RECONVERGENT B2 ;  /* 0x0000000000027941 */ /* 0x000fea0003800200 */
.L_x_664:
        /* <DEDUP_REMOVED lines=17> */
.L_x_667:
[----:B------:R-:W-:Y:S05]  /*41f0*/  BSYNC.RECONVERGENT B2 ;  /* 0x0000000000027941 */ /* 0x000fea0003800200 */
.L_x_666:
[----:B------:R-:W-:Y:S01]  /*4200*/  VIADD R18, R18, 0x400 ;  /* 0x0000040012127836 */ /* 0x000fe20000000000 */
[----:B------:R-:W-:Y:S01]  /*4210*/  IADD3 R12, P1, PT, R10, 0x4000, RZ ;  /* 0x000040000a0c7810 */ /* 0x000fe20007f3e0ff */
[----:B------:R-:W-:-:S03]  /*4220*/  VIADD R19, R19, 0x400 ;  /* 0x0000040013137836 */ /* 0x000fc60000000000 */
[----:B------:R-:W-:Y:S01]  /*4230*/  ISETP.GE.AND P0, PT, R18, R5, PT ;  /* 0x000000051200720c */ /* 0x000fe20003f06270 */
[----:B------:R-:W-:-:S12]  /*4240*/  IMAD.X R13, RZ, RZ, R11, P1 ;  /* 0x000000ffff0d7224 */ /* 0x000fd800008e060b */
[----:B------:R-:W-:Y:S05]  /*4250*/  @!P0 BRA `(.L_x_668) ;  /* 0xfffffff8009c8947 */ /* 0x000fea000383ffff */
.L_x_654:
[----:B------:R-:W-:Y:S05]  /*4260*/  BSYNC.RECONVERGENT B1 ;  /* 0x0000000000017941 */ /* 0x000fea0003800200 */
.L_x_653:
        /* <DEDUP_REMOVED lines=31> */
.L_x_670:
[----:B------:R-:W-:Y:S05]  /*4460*/  BSYNC.RECONVERGENT B1 ;  /* 0x0000000000017941 */ /* 0x000fea0003800200 */
.L_x_669:
        /* <DEDUP_REMOVED lines=24> */
.L_x_672:
[----:B------:R-:W-:Y:S05]  /*45f0*/  BSYNC.RECONVERGENT B1 ;  /* 0x0000000000017941 */ /* 0x000fea0003800200 */
.L_x_671:
[----:B0-----:R0:W4:Y:S01]  /*4600*/  SHFL.DOWN PT, R5, R2, 0x4, 0x1f ;  /* 0x08801f0002057f89 */ /* 0x00112200000e0000 */
[----:B------:R-:W-:Y:S01]  /*4610*/  BSSY.RECONVERGENT B1, `(.L_x_673) ;  /* 0x0000017000017945 */ /* 0x000fe20003800200 */
[----:B--2---:R-:W-:Y:S02]  /*4620*/  IMAD.MOV.U32 R3, RZ, RZ, R2 ;  /* 0x000000ffff037224 */ /* 0x004fe400078e0002 */
[----:B------:R0:W2:Y:S01]  /*4630*/  SHFL.DOWN PT, R9, R4, 0x4, 0x1f ;  /* 0x08801f0004097f89 */ /* 0x0000a200000e0000 */
[----:B------:R-:W-:Y:S02]  /*4640*/  IMAD.MOV.U32 R6, RZ, RZ, R4 ;  /* 0x000000ffff067224 */ /* 0x000fe400078e0004 */
[----:B------:R-:W-:Y:S01]  /*4650*/  IMAD.MOV.U32 R7, RZ, RZ, R8 ;  /* 0x000000ffff077224 */ /* 0x000fe200078e0008 */
[----:B------:R0:W0:Y:S01]  /*4660*/  SHFL.DOWN PT, R11, R8, 0x4, 0x1f ;  /* 0x08801f00080b7f89 */ /* 0x00002200000e0000 */
[----:B------:R-:W-:Y:S05]  /*4670*/  @P5 BRA `(.L_x_674) ;  /* 0x0000000000405947 */ /* 0x000fea0003800000 */
[----:B----4-:R-:W-:Y:S01]  /*4680*/  ISETP.GE.AND P0, PT, R2, R5, PT ;  /* 0x000000050200720c */ /* 0x010fe20003f06270 */
[----:B------:R-:W-:Y:S02]  /*4690*/  IMAD.MOV.U32 R3, RZ, RZ, R5 ;  /* 0x000000ffff037224 */ /* 0x000fe400078e0005 */
[----:B--2---:R-:W-:Y:S02]  /*46a0*/  IMAD.MOV.U32 R6, RZ, RZ, R9 ;  /* 0x000000ffff067224 */ /* 0x004fe400078e0009 */
        /* <DEDUP_REMOVED lines=13> */
.L_x_674:
[----:B------:R-:W-:Y:S05]  /*4780*/  BSYNC.RECONVERGENT B1 ;  /* 0x0000000000017941 */ /* 0x000fea0003800200 */
.L_x_673:
        /* <DEDUP_REMOVED lines=24> */
.L_x_676:
[----:B------:R-:W-:Y:S05]  /*4910*/  BSYNC.RECONVERGENT B1 ;  /* 0x0000000000017941 */ /* 0x000fea0003800200 */
.L_x_675:
[----:B0-----:R0:W4:Y:S01]  /*4920*/  SHFL.DOWN PT, R3, R2, 0x10, 0x1f ;  /* 0x0a001f0002037f89 */ /* 0x00112200000e0000 */
[----:B------:R-:W-:Y:S01]  /*4930*/  BSSY.RECONVERGENT B1, `(.L_x_677) ;  /* 0x0000017000017945 */ /* 0x000fe20003800200 */
[----:B------:R-:W-:Y:S02]  /*4940*/  IMAD.MOV.U32 R8, RZ, RZ, R2 ;  /* 0x000000ffff087224 */ /* 0x000fe400078e0002 */
[----:B------:R0:W0:Y:S01]  /*4950*/  SHFL.DOWN PT, R9, R4, 0x10, 0x1f ;  /* 0x0a001f0004097f89 */ /* 0x00002200000e0000 */
[----:B--2---:R-:W-:Y:S02]  /*4960*/  IMAD.MOV.U32 R7, RZ, RZ, R4 ;  /* 0x000000ffff077224 */ /* 0x004fe400078e0004 */
[----:B------:R-:W-:Y:S01]  /*4970*/  IMAD.MOV.U32 R6, RZ, RZ, R5 ;  /* 0x000000ffff067224 */ /* 0x000fe200078e0005 */
[----:B-1----:R1:W2:Y:S01]  /*4980*/  SHFL.DOWN PT, R10, R5, 0x10, 0x1f ;  /* 0x0a001f00050a7f89 */ /* 0x0022a200000e0000 */
[----:B------:R-:W-:Y:S05]  /*4990*/  @P3 BRA `(.L_x_678) ;  /* 0x0000000000403947 */ /* 0x000fea0003800000 */
[----:B----4-:R-:W-:Y:S01]  /*49a0*/  ISETP.GE.AND P0, PT, R2, R3, PT ;  /* 0x000000030200720c */ /* 0x010fe20003f06270 */
[----:B------:R-:W-:Y:S02]  /*49b0*/  IMAD.MOV.U32 R8, RZ, RZ, R3 ;  /* 0x000000ffff087224 */ /* 0x000fe400078e0003 */
[----:B0-----:R-:W-:Y:S02]  /*49c0*/  IMAD.MOV.U32 R7, RZ, RZ, R9 ;  /* 0x000000ffff077224 */ /* 0x001fe400078e0009 */
[----:B--2---:R-:W-:-:S08]  /*49d0*/  IMAD.MOV.U32 R6, RZ, RZ, R10 ;  /* 0x000000ffff067224 */ /* 0x004fd000078e000a */
        /* <DEDUP_REMOVED lines=12> */
.L_x_678:
[----:B------:R-:W-:Y:S05]  /*4aa0*/  BSYNC.RECONVERGENT B1 ;  /* 0x0000000000017941 */ /* 0x000fea0003800200 */
.L_x_677:
[----:B------:R-:W-:Y:S04]  /*4ab0*/  BSSY.RECONVERGENT B1, `(.L_x_679) ;  /* 0x000000c000017945 */ /* 0x000fe80003800200 */
[----:B------:R-:W-:Y:S05]  /*4ac0*/  @P2 BRA `(.L_x_680) ;  /* 0x0000000000282947 */ /* 0x000fea0003800000 */
[----:B0-----:R-:W0:Y:S01]  /*4ad0*/  S2R R4, SR_CgaCtaId ;  /* 0x0000000000047919 */ /* 0x001e220000008800 */
[----:B----4-:R-:W-:Y:S02]  /*4ae0*/  MOV R3, 0x400 ;  /* 0x0000040000037802 */ /* 0x010fe40000000f00 */
[----:B------:R-:W-:-:S04]  /*4af0*/  SHF.R.U32.HI R2, RZ, 0x1, R0 ;  /* 0x00000001ff027819 */ /* 0x000fc80000011600 */
[----:B------:R-:W-:Y:S02]  /*4b00*/  LOP3.LUT R2, R2, 0x1f0, RZ, 0xc0, !PT ;  /* 0x000001f002027812 */ /* 0x000fe400078ec0ff */
[----:B0-----:R-:W-:-:S05]  /*4b10*/  LEA R3, R4, R3, 0x18 ;  /* 0x0000000304037211 */ /* 0x001fca00078ec0ff */
[----:B-1----:R-:W-:Y:S02]  /*4b20*/  IMAD.IADD R5, R2, 0x1, R3 ;  /* 0x0000000102057824 */ /* 0x002fe400078e0203 */
[----:B------:R-:W-:Y:S02]  /*4b30*/  IMAD.MOV.U32 R2, RZ, RZ, R7 ;  /* 0x000000ffff027224 */ /* 0x000fe400078e0007 */
[----:B------:R-:W-:Y:S01]  /*4b40*/  IMAD.MOV.U32 R3, RZ, RZ, R6 ;  /* 0x000000ffff037224 */ /* 0x000fe200078e0006 */
[----:B------:R0:W-:Y:S04]  /*4b50*/  STS [R5+0x8], R8 ;  /* 0x0000080805007388 */ /* 0x0001e80000000800 */
[----:B------:R0:W-:Y:S02]  /*4b60*/  STS.64 [R5+0x10], R2 ;  /* 0x0000100205007388 */ /* 0x0001e40000000a00 */
.L_x_680:
[----:B------:R-:W-:Y:S05]  /*4b70*/  BSYNC.RECONVERGENT B1 ;  /* 0x0000000000017941 */ /* 0x000fea0003800200 */
.L_x_679:
        /* <DEDUP_REMOVED lines=8> */
[----:B-1----:R-:W1:Y:S04]  /*4c00*/  LDS.64 R4, [R24+0x20] ;  /* 0x0000200018047984 */ /* 0x002e680000000a00 */
[----:B------:R4:W2:Y:S04]  /*4c10*/  LDS R18, [R24+0x28] ;  /* 0x0000280018127984 */ /* 0x0008a80000000800 */
[----:B------:R4:W2:Y:S01]  /*4c20*/  LDS R16, [R24+0x38] ;  /* 0x0000380018107984 */ /* 0x0008a20000000800 */
[----:B0-----:R-:W-:Y:S01]  /*4c30*/  ISETP.GE.AND P0, PT, R8, R3, PT ;  /* 0x000000030800720c */ /* 0x001fe20003f06270 */
[----:B------:R-:W-:-:S02]  /*4c40*/  IMAD.MOV.U32 R19, RZ, RZ, R3 ;  /* 0x000000ffff137224 */ /* 0x000fc400078e0003 */
[----:B-1----:R-:W-:Y:S02]  /*4c50*/  IMAD.MOV.U32 R21, RZ, RZ, R4 ;  /* 0x000000ffff157224 */ /* 0x002fe400078e0004 */
[----:B------:R-:W-:-:S08]  /*4c60*/  IMAD.MOV.U32 R20, RZ, RZ, R5 ;  /* 0x000000ffff147224 */ /* 0x000fd000078e0005 */
[----:B--2-4-:R-:W-:Y:S05]  /*4c70*/  @!P0 BRA `(.L_x_682) ;  /* 0x00000000002c8947 */ /* 0x014fea0003800000 */
        /* <DEDUP_REMOVED lines=11> */
.L_x_682:
[----:B------:R-:W-:Y:S05]  /*4d30*/  BSYNC.RECONVERGENT B1 ;  /* 0x0000000000017941 */ /* 0x000fea0003800200 */
.L_x_681:
        /* <DEDUP_REMOVED lines=27> */
.L_x_684:
[----:B------:R-:W-:Y:S05]  /*4ef0*/  BSYNC.RECONVERGENT B1 ;  /* 0x0000000000017941 */ /* 0x000fea0003800200 */
.L_x_683:
        /* <DEDUP_REMOVED lines=17> */
.L_x_686:
[----:B------:R-:W-:Y:S05]  /*5010*/  BSYNC.RECONVERGENT B1 ;  /* 0x0000000000017941 */ /* 0x000fea0003800200 */
.L_x_685:
        /* <DEDUP_REMOVED lines=17> */
.L_x_688:
[----:B------:R-:W-:Y:S05]  /*5130*/  BSYNC.RECONVERGENT B1 ;  /* 0x0000000000017941 */ /* 0x000fea0003800200 */
.L_x_687:
        /* <DEDUP_REMOVED lines=17> */
.L_x_690:
[----:B------:R-:W-:Y:S05]  /*5250*/  BSYNC.RECONVERGENT B1 ;  /* 0x0000000000017941 */ /* 0x000fea0003800200 */
.L_x_689:
        /* <DEDUP_REMOVED lines=17> */
.L_x_692:
[----:B------:R-:W-:Y:S05]  /*5370*/  BSYNC.RECONVERGENT B1 ;  /* 0x0000000000017941 */ /* 0x000fea0003800200 */
.L_x_691:
        /* <DEDUP_REMOVED lines=16> */
.L_x_614:
[----:B------:R-:W-:Y:S05]  /*5480*/  BSYNC.RECONVERGENT B0 ;  /* 0x0000000000007941 */ /* 0x000fea0003800200 */
.L_x_581:
        /* <DEDUP_REMOVED lines=8> */
.L_x_693:
        /* <DEDUP_REMOVED lines=15> */
.L_x_967:


//--------------------- .text._ZN6thrust24THRUST_300001_SM_1000_NS8cuda_cub4core6detail13_kernel_agentINS1_8__reduce10DrainAgentIiEEJN3cub18CUB_300001_SM_10009GridQueueIjEEiEEEvDpT0_ --------------------------
	.section	.text._ZN6thrust24THRUST_300001_SM_1000_NS8cuda_cub4core6detail13_kernel_agentINS1_8__reduce10DrainAgentIiEEJN3cub18CUB_300001_SM_10009GridQueueIjEEiEEEvDpT0_,"ax",@progbits
	.align	128
        .global         _ZN6thrust24THRUST_300001_SM_1000_NS8cuda_cub4core6detail13_kernel_agentINS1_8__reduce10DrainAgentIiEEJN3cub18CUB_300001_SM_10009GridQueueIjEEiEEEvDpT0_
        .type           _ZN6thrust24THRUST_300001_SM_1000_NS8cuda_cub4core6detail13_kernel_agentINS1_8__reduce10DrainAgentIiEEJN3cub18CUB_300001_SM_10009GridQueueIjEEiEEEvDpT0_,@function
        .size           _ZN6thrust24THRUST_300001_SM_1000_NS8cuda_cub4core6detail13_kernel_agentINS1_8__reduce10DrainAgentIiEEJN3cub18CUB_300001_SM_10009GridQueueIjEEiEEEvDpT0_,(.L_x_968 - _ZN6thrust24THRUST_300001_SM_1000_NS8cuda_cub4core6detail13_kernel_agentINS1_8__reduce10DrainAgentIiEEJN3cub18CUB_300001_SM_10009GridQueueIjEEiEEEvDpT0_)
        .other          _ZN6thrust24THRUST_300001_SM_1000_NS8cuda_cub4core6detail13_kernel_agentINS1_8__reduce10DrainAgentIiEEJN3cub18CUB_300001_SM_10009GridQueueIjEEiEEEvDpT0_,@"STO_CUDA_ENTRY STV_DEFAULT"
_ZN6thrust24THRUST_300001_SM_1000_NS8cuda_cub4core6detail13_kernel_agentINS1_8__reduce10DrainAgentIiEEJN3cub18CUB_300001_SM_10009GridQueueIjEEiEEEvDpT0_:
.text._ZN6thrust24THRUST_300001_SM_1000_NS8cuda_cub4core6detail13_kernel_agentINS1_8__reduce10DrainAgentIiEEJN3cub18CUB_300001_SM_10009GridQueueIjEEiEEEvDpT0_:
[----:B------:R-:W-:Y:S08]  /*0000*/  LDC R1, c[0x0][0x37c] ;  /* 0x0000df00ff017b82 */ /* 0x000ff00000000800 */
[----:B------:R-:W0:Y:S01]  /*0010*/  LDC.64 R2, c[0x0][0x380] ;  /* 0x0000e000ff027b82 */ /* 0x000e220000000a00 */
[----:B------:R-:W0:Y:S07]  /*0020*/  LDCU.64 UR4, c[0x0][0x358] ;  /* 0x00006b00ff0477ac */ /* 0x000e2e0008000a00 */
[----:B------:R-:W1:Y:S01]  /*0030*/  LDC R5, c[0x0][0x388] ;  /* 0x0000e200ff057b82 */ /* 0x000e620000000800 */
[----:B0-----:R-:W-:Y:S04]  /*0040*/  STG.E desc[UR4][R2.64+0x4], RZ ;  /* 0x000004ff02007986 */ /* 0x001fe8000c101904 */
[----:B-1----:R-:W-:Y:S01]  /*0050*/  STG.E desc[UR4][R2.64], R5 ;  /* 0x0000000502007986 */ /* 0x002fe2000c101904 */
[----:B------:R-:W-:Y:S05]  /*0060*/  EXIT ;  /* 0x000000000000794d */ /* 0x000fea0003800000 */
.L_x_694:
        /* <DEDUP_REMOVED lines=9> */
.L_x_968:


//--------------------- .text._ZN6thrust24THRUST_300001_SM_1000_NS8cuda_cub4core6detail13_kernel_agentINS1_8__reduce11ReduceAgentINS0_12zip_iteratorIN4cuda3std3__45tupleIJNS0_10device_ptrIiEENS0_17counting_iteratorIlNS0_11use_defaultESF_SF_EEEEEEEPNSB_IJilEEESJ_iNS1_9__extrema9arg_max_fIilNSA_4lessIiEEEEEEJSI_SK_iN3cub18CUB_300001_SM_100013GridEvenShareIiEENSS_9GridQueueIjEESP_EEEvDpT0_ --------------------------
	.section	.text._ZN6thrust24THRUST_300001_SM_1000_NS8cuda_cub4core6detail13_kernel_agentINS1_8__reduce11ReduceAgentINS0_12zip_iteratorIN4cuda3std3__45tupleIJNS0_10device_ptrIiEENS0_17counting_iteratorIlNS0_11use_defaultESF_SF_EEEEEEEPNSB_IJilEEESJ_iNS1_9__extrema9arg_max_fIilNSA_4lessIiEEEEEEJSI_SK_iN3cub18CUB_300001_SM_100013GridEvenShareIiEENSS_9GridQueueIjEESP_EEEvDpT0_,"ax",@progbits
	.align	128
        .global         _ZN6thrust24THRUST_300001_SM_1000_NS8cuda_cub4core6detail13_kernel_agentINS1_8__reduce11ReduceAgentINS0_12zip_iteratorIN4cuda3std3__45tupleIJNS0_10device_ptrIiEENS0_17counting_iteratorIlNS0_11use_defaultESF_SF_EEEEEEEPNSB_IJilEEESJ_iNS1_9__extrema9arg_max_fIilNSA_4lessIiEEEEEEJSI_SK_iN3cub18CUB_300001_SM_100013GridEvenShareIiEENSS_9GridQueueIjEESP_EEEvDpT0_
        .type           _ZN6thrust24THRUST_300001_SM_1000_NS8cuda_cub4core6detail13_kernel_agentINS1_8__reduce11ReduceAgentINS0_12zip_iteratorIN4cuda3std3__45tupleIJNS0_10device_ptrIiEENS0_17counting_iteratorIlNS0_11use_defaultESF_SF_EEEEEEEPNSB_IJilEEESJ_iNS1_9__extrema9arg_max_fIilNSA_4lessIiEEEEEEJSI_SK_iN3cub18CUB_300001_SM_100013GridEvenShareIiEENSS_9GridQueueIjEESP_EEEvDpT0_,@function
        .size           _ZN6thrust24THRUST_300001_SM_1000_NS8cuda_cub4core6detail13_kernel_agentINS1_8__reduce11ReduceAgentINS0_12zip_iteratorIN4cuda3std3__45tupleIJNS0_10device_ptrIiEENS0_17counting_iteratorIlNS0_11use_defaultESF_SF_EEEEEEEPNSB_IJilEEESJ_iNS1_9__extrema9arg_max_fIilNSA_4lessIiEEEEEEJSI_SK_iN3cub18CUB_300001_SM_100013GridEvenShareIiEENSS_9GridQueueIjEESP_EEEvDpT0_,(.L_x_969 - _ZN6thrust24THRUST_300001_SM_1000_NS8cuda_cub4core6detail13_kernel_agentINS1_8__reduce11ReduceAgentINS0_12zip_iteratorIN4cuda3std3__45tupleIJNS0_10device_ptrIiEENS0_17counting_iteratorIlNS0_11use_defaultESF_SF_EEEEEEEPNSB_IJilEEESJ_iNS1_9__extrema9arg_max_fIilNSA_4lessIiEEEEEEJSI_SK_iN3cub18CUB_300001_SM_100013GridEvenShareIiEENSS_9GridQueueIjEESP_EEEvDpT0_)
        .other          _ZN6thrust24THRUST_300001_SM_1000_NS8cuda_cub4core6detail13_kernel_agentINS1_8__reduce11ReduceAgentINS0_12zip_iteratorIN4cuda3std3__45tupleIJNS0_10device_ptrIiEENS0_17counting_iteratorIlNS0_11use_defaultESF_SF_EEEEEEEPNSB_IJilEEESJ_iNS1_9__extrema9arg_max_fIilNSA_4lessIiEEEEEEJSI_SK_iN3cub18CUB_300001_SM_100013GridEvenShareIiEENSS_9GridQueueIjEESP_EEEvDpT0_,@"STO_CUDA_ENTRY STV_DEFAULT"
_ZN6thrust24THRUST_300001_SM_1000_NS8cuda_cub4core6detail13_kernel_agentINS1_8__reduce11ReduceAgentINS0_12zip_iteratorIN4cuda3std3__45tupleIJNS0_10device_ptrIiEENS0_17counting_iteratorIlNS0_11use_defaultESF_SF_EEEEEEEPNSB_IJilEEESJ_iNS1_9__extrema9arg_max_fIilNSA_4lessIiEEEEEEJSI_SK_iN3cub18CUB_300001_SM_100013GridEvenShareIiEENSS_9GridQueueIjEESP_EEEvDpT0_:
.text._ZN6thrust24THRUST_300001_SM_1000_NS8cuda_cub4core6detail13_kernel_agentINS1_8__reduce11ReduceAgentINS0_12zip_iteratorIN4cuda3std3__45tupleIJNS0_10device_ptrIiEENS0_17counting_iteratorIlNS0_11use_defaultESF_SF_EEEEEEEPNSB_IJilEEESJ_iNS1_9__extrema9arg_max_fIilNSA_4lessIiEEEEEEJSI_SK_iN3cub18CUB_300001_SM_100013GridEvenShareIiEENSS_9GridQueueIjEESP_EEEvDpT0_:
[----:B------:R-:W-:Y:S01]  /*0000*/  LDC R1, c[0x0][0x37c] ;  /* 0x0000df00ff017b82 */ /* 0x000fe20000000800 */
[----:B------:R-:W0:Y:S01]  /*0010*/  S2R R0, SR_CTAID.X ;  /* 0x0000000000007919 */ /* 0x000e220000002500 */
[----:B------:R-:W1:Y:S01]  /*0020*/  LDCU UR4, c[0x0][0x398] ;  /* 0x00007300ff0477ac */ /* 0x000e620008000800 */
[----:B------:R-:W-:Y:S01]  /*0030*/  BSSY.RECONVERGENT B0, `(.L_x_695) ;  /* 0x0000586000007945 */ /* 0x000fe20003800200 */
[----:B------:R-:W2:Y:S01]  /*0040*/  LDCU UR6, c[0x0][0x370] ;  /* 0x00006e00ff0677ac */ /* 0x000ea20008000800 */
[----:B------:R-:W3:Y:S01]  /*0050*/  LDCU.64 UR10, c[0x0][0x358] ;  /* 0x00006b00ff0a77ac */ /* 0x000ee20008000a00 */
[----:B-1----:R-:W-:Y:S01]  /*0060*/  IMAD.U32 R4, RZ, RZ, UR4 ;  /* 0x00000004ff047e24 */ /* 0x002fe2000f8e00ff */
[----:B--2---:R-:W-:Y:S01]  /*0070*/  UIMAD UR6, UR6, 0x500, URZ ;  /* 0x00000500060678a4 */ /* 0x004fe2000f8e02ff */
[----:B0-----:R-:W-:-:S04]  /*0080*/  IMAD R5, R0, 0x500, RZ ;  /* 0x0000050000057824 */ /* 0x001fc800078e02ff */
[----:B------:R-:W-:-:S05]  /*0090*/  VIADD R3, R5, 0x500 ;  /* 0x0000050005037836 */ /* 0x000fca0000000000 */
[----:B------:R-:W-:-:S13]  /*00a0*/  ISETP.GT.AND P0, PT, R3, R4, PT ;  /* 0x000000040300720c */ /* 0x000fda0003f04270 */
[----:B---3--:R-:W-:Y:S05]  /*00b0*/  @!P0 BRA `(.L_x_696) ;  /* 0x0000003000b48947 */ /* 0x008fea0003800000 */
[----:B------:R-:W0:Y:S01]  /*00c0*/  S2R R2, SR_TID.X ;  /* 0x0000000000027919 */ /* 0x000e220000002100 */
[----:B------:R-:W-:Y:S01]  /*00d0*/  IMAD.IADD R3, R4, 0x1, -R5 ;  /* 0x0000000104037824 */ /* 0x000fe200078e0a05 */
[----:B------:R-:W1:Y:S01]  /*00e0*/  LDCU.64 UR6, c[0x0][0x388] ;  /* 0x00007100ff0677ac */ /* 0x000e620008000a00 */
[----:B------:R-:W-:Y:S01]  /*00f0*/  BSSY.RECONVERGENT B1, `(.L_x_697) ;  /* 0x000000f000017945 */ /* 0x000fe20003800200 */
[----:B------:R-:W-:Y:S01]  /*0100*/  CS2R R6, SRZ ;  /* 0x0000000000067805 */ /* 0x000fe2000001ff00 */
[----:B------:R-:W-:Y:S01]  /*0110*/  IMAD.MOV.U32 R8, RZ, RZ, RZ ;  /* 0x000000ffff087224 */ /* 0x000fe200078e00ff */
[----:B------:R-:W2:Y:S01]  /*0120*/  LDCU.64 UR8, c[0x0][0x388] ;  /* 0x00007100ff0877ac */ /* 0x000ea20008000a00 */
[----:B0-----:R-:W-:Y:S01]  /*0130*/  ISETP.GE.AND P0, PT, R2, R3, PT ;  /* 0x000000030200720c */ /* 0x001fe20003f06270 */
[----:B------:R-:W-:-:S12]  /*0140*/  IMAD.MOV.U32 R10, RZ, RZ, R2 ;  /* 0x000000ffff0a7224 */ /* 0x000fd800078e0002 */
[----:B-12---:R-:W-:Y:S05]  /*0150*/  @P0 BRA `(.L_x_698) ;  /* 0x0000000000200947 */ /* 0x006fea0003800000 */
[----:B------:R-:W0:Y:S01]  /*0160*/  LDC.64 R12, c[0x0][0x380] ;  /* 0x0000e000ff0c7b82 */ /* 0x000e220000000a00 */
[----:B------:R-:W-:Y:S01]  /*0170*/  IMAD.IADD R9, R5, 0x1, R2 ;  /* 0x0000000105097824 */ /* 0x000fe200078e0202 */
[----:B------:R-:W1:Y:S03]  /*0180*/  LDCU.64 UR4, c[0x0][0x388] ;  /* 0x00007100ff0477ac */ /* 0x000e660008000a00 */
[----:B0-----:R-:W-:-:S05]  /*0190*/  IMAD.WIDE R12, R9, 0x4, R12 ;  /* 0x00000004090c7825 */ /* 0x001fca00078e020c */
[----:B------:R0:W5:Y:S01]  /*01a0*/  LDG.E R7, desc[UR10][R12.64] ;  /* 0x0000000a0c077981 */ /* 0x000162000c1e1900 */
[----:B-1----:R-:W-:Y:S01]  /*01b0*/  IADD3 R6, P0, PT, R9, UR4, RZ ;  /* 0x0000000409067c10 */ /* 0x002fe2000ff1e0ff */
[----:B------:R-:W-:-:S03]  /*01c0*/  VIADD R10, R2, 0x100 ;  /* 0x00000100020a7836 */ /* 0x000fc60000000000 */
[----:B------:R-:W-:-:S09]  /*01d0*/  LEA.HI.X.SX32 R8, R9, UR5, 0x1, P0 ;  /* 0x0000000509087c11 */ /* 0x000fd200080f0eff */
.L_x_698:
[----:B------:R-:W-:Y:S05]  /*01e0*/  BSYNC.RECONVERGENT B1 ;  /* 0x0000000000017941 */ /* 0x000fea0003800200 */
.L_x_697:
[----:B------:R-:W-:Y:S01]  /*01f0*/  ISETP.GE.AND P0, PT, R10, R3, PT ;  /* 0x000000030a00720c */ /* 0x000fe20003f06270 */
[----:B------:R-:W-:-:S12]  /*0200*/  BSSY.RECONVERGENT B1, `(.L_x_699) ;  /* 0x0000091000017945 */ /* 0x000fd80003800200 */
[----:B------:R-:W-:Y:S05]  /*0210*/  @P0 BRA `(.L_x_700) ;  /* 0x00000008003c0947 */ /* 0x000fea0003800000 */
[----:B------:R-:W-:Y:S01]  /*0220*/  LOP3.LUT R9, RZ, R10, RZ, 0x33, !PT ;  /* 0x0000000aff097212 */ /* 0x000fe200078e33ff */
[----:B------:R-:W-:Y:S03]  /*0230*/  BSSY.RECONVERGENT B2, `(.L_x_701) ;  /* 0x0000028000027945 */ /* 0x000fe60003800200 */
[----:B------:R-:W-:-:S04]  /*0240*/  IADD3 R11, PT, PT, -R5, R4, R9 ;  /* 0x00000004050b7210 */ /* 0x000fc80007ffe109 */
[----:B------:R-:W-:-:S04]  /*0250*/  LOP3.LUT R4, R11, 0x300, RZ, 0xc0, !PT ;  /* 0x000003000b047812 */ /* 0x000fc800078ec0ff */
[----:B------:R-:W-:-:S13]  /*0260*/  ISETP.NE.AND P0, PT, R4, 0x300, PT ;  /* 0x000003000400780c */ /* 0x000fda0003f05270 */
[----:B------:R-:W-:Y:S05]  /*0270*/  @!P0 BRA `(.L_x_702) ;  /* 0x00000000008c8947 */ /* 0x000fea0003800000 */
[----:B0-----:R-:W0:Y:S01]  /*0280*/  LDC.64 R12, c[0x0][0x380] ;  /* 0x0000e000ff0c7b82 */ /* 0x001e220000000a00 */
[----:B------:R-:W-:Y:S01]  /*0290*/  LEA.HI R4, R11, 0x1, RZ, 0x18 ;  /* 0x000000010b047811 */ /* 0x000fe200078fc0ff */
[----:B------:R-:W-:-:S03]  /*02a0*/  IMAD.IADD R9, R5, 0x1, R10 ;  /* 0x0000000105097824 */ /* 0x000fc600078e020a */
[----:B------:R-:W-:-:S05]  /*02b0*/  LOP3.LUT R4, R4, 0x3, RZ, 0xc0, !PT ;  /* 0x0000000304047812 */ /* 0x000fca00078ec0ff */
[----:B------:R-:W-:-:S07]  /*02c0*/  IMAD.MOV R4, RZ, RZ, -R4 ;  /* 0x000000ffff047224 */ /* 0x000fce00078e0a04 */
.L_x_705:
[----:B0-----:R-:W-:-:S06]  /*02d0*/  IMAD.WIDE R14, R9, 0x4, R12 ;  /* 0x00000004090e7825 */ /* 0x001fcc00078e020c */
[----:B------:R-:W2:Y:S01]  /*02e0*/  LDG.E R15, desc[UR10][R14.64] ;  /* 0x0000000a0e0f7981 */ /* 0x000ea2000c1e1900 */
[C---:B------:R-:W-:Y:S01]  /*02f0*/  IADD3 R20, P1, PT, R9.reuse, UR6, RZ ;  /* 0x0000000609147c10 */ /* 0x040fe2000ff3e0ff */
[----:B------:R-:W-:Y:S01]  /*0300*/  VIADD R4, R4, 0x1 ;  /* 0x0000000104047836 */ /* 0x000fe20000000000 */
[----:B------:R-:W-:Y:S01]  /*0310*/  BSSY.RECONVERGENT B3, `(.L_x_703) ;  /* 0x0000016000037945 */ /* 0x000fe20003800200 */
[----:B------:R-:W-:Y:S01]  /*0320*/  IMAD.MOV.U32 R17, RZ, RZ, R6 ;  /* 0x000000ffff117224 */ /* 0x000fe200078e0006 */
[----:B------:R-:W-:Y:S01]  /*0330*/  LEA.HI.X.SX32 R19, R9, UR7, 0x1, P1 ;  /* 0x0000000709137c11 */ /* 0x000fe200088f0eff */
[----:B------:R-:W-:Y:S01]  /*0340*/  IMAD.MOV.U32 R18, RZ, RZ, R8 ;  /* 0x000000ffff127224 */ /* 0x000fe200078e0008 */
[----:B------:R-:W-:Y:S01]  /*0350*/  ISETP.NE.AND P2, PT, R4, RZ, PT ;  /* 0x000000ff0400720c */ /* 0x000fe20003f45270 */
[----:B-----5:R-:W-:Y:S02]  /*0360*/  IMAD.MOV.U32 R16, RZ, RZ, R7 ;  /* 0x000000ffff107224 */ /* 0x020fe400078e0007 */
[----:B------:R-:W-:-:S02]  /*0370*/  IMAD.MOV.U32 R6, RZ, RZ, R20 ;  /* 0x000000ffff067224 */ /* 0x000fc400078e0014 */
        /* <DEDUP_REMOVED lines=15> */
.L_x_704:
[----:B------:R-:W-:Y:S05]  /*0470*/  BSYNC.RECONVERGENT B3 ;  /* 0x0000000000037941 */ /* 0x000fea0003800200 */
.L_x_703:
[----:B------:R-:W-:Y:S02]  /*0480*/  VIADD R10, R10, 0x100 ;  /* 0x000001000a0a7836 */ /* 0x000fe40000000000 */
[----:B------:R-:W-:Y:S01]  /*0490*/  VIADD R9, R9, 0x100 ;  /* 0x0000010009097836 */ /* 0x000fe20000000000 */
[----:B------:R-:W-:Y:S06]  /*04a0*/  @P2 BRA `(.L_x_705) ;  /* 0xfffffffc00882947 */ /* 0x000fec000383ffff */
.L_x_702:
[----:B------:R-:W-:Y:S05]  /*04b0*/  BSYNC.RECONVERGENT B2 ;  /* 0x0000000000027941 */ /* 0x000fea0003800200 */
.L_x_701:
[----:B------:R-:W-:-:S13]  /*04c0*/  ISETP.GE.U32.AND P0, PT, R11, 0x300, PT ;  /* 0x000003000b00780c */ /* 0x000fda0003f06070 */
[----:B------:R-:W-:Y:S05]  /*04d0*/  @!P0 BRA `(.L_x_700) ;  /* 0x00000004008c8947 */ /* 0x000fea0003800000 */
[----:B0-----:R-:W0:Y:S01]  /*04e0*/  LDC.64 R12, c[0x0][0x380] ;  /* 0x0000e000ff0c7b82 */ /* 0x001e220000000a00 */
[----:B------:R-:W-:-:S04]  /*04f0*/  IMAD.IADD R9, R5, 0x1, R10 ;  /* 0x0000000105097824 */ /* 0x000fc800078e020a */
[C---:B------:R-:W-:Y:S02]  /*0500*/  VIADD R19, R9.reuse, 0x100 ;  /* 0x0000010009137836 */ /* 0x040fe40000000000 */
[C---:B------:R-:W-:Y:S02]  /*0510*/  VIADD R18, R9.reuse, 0x200 ;  /* 0x0000020009127836 */ /* 0x040fe40000000000 */
[----:B------:R-:W-:Y:S01]  /*0520*/  VIADD R20, R9, 0x300 ;  /* 0x0000030009147836 */ /* 0x000fe20000000000 */
[----:B0-----:R-:W-:-:S05]  /*0530*/  IADD3 R4, P0, PT, R12, 0x800, RZ ;  /* 0x000008000c047810 */ /* 0x001fca0007f1e0ff */
[----:B------:R-:W-:-:S08]  /*0540*/  IMAD.X R5, RZ, RZ, R13, P0 ;  /* 0x000000ffff057224 */ /* 0x000fd000000e060d */
.L_x_714:
[----:B------:R-:W-:-:S05]  /*0550*/  IMAD.WIDE R14, R9, 0x4, R4 ;  /* 0x00000004090e7825 */ /* 0x000fca00078e0204 */
[----:B------:R-:W2:Y:S04]  /*0560*/  LDG.E R22, desc[UR10][R14.64+-0x800] ;  /* 0xfff8000a0e167981 */ /* 0x000ea8000c1e1900 */
[----:B-----5:R0:W5:Y:S04]  /*0570*/  LDG.E R24, desc[UR10][R14.64+-0x400] ;  /* 0xfffc000a0e187981 */ /* 0x020168000c1e1900 */
[----:B------:R0:W5:Y:S04]  /*0580*/  LDG.E R11, desc[UR10][R14.64] ;  /* 0x0000000a0e0b7981 */ /* 0x000168000c1e1900 */
[----:B------:R0:W5:Y:S01]  /*0590*/  LDG.E R12, desc[UR10][R14.64+0x400] ;  /* 0x0004000a0e0c7981 */ /* 0x000162000c1e1900 */
[C---:B------:R-:W-:Y:S01]  /*05a0*/  IADD3 R21, P1, PT, R9.reuse, UR8, RZ ;  /* 0x0000000809157c10 */ /* 0x040fe2000ff3e0ff */
[----:B------:R-:W-:Y:S03]  /*05b0*/  BSSY.RECONVERGENT B2, `(.L_x_706) ;  /* 0x0000012000027945 */ /* 0x000fe60003800200 */
[----:B------:R-:W-:Y:S01]  /*05c0*/  LEA.HI.X.SX32 R23, R9, UR9, 0x1, P1 ;  /* 0x0000000909177c11 */ /* 0x000fe200088f0eff */
[----:B------:R-:W-:-:S04]  /*05d0*/  IMAD.MOV.U32 R16, RZ, RZ, R21 ;  /* 0x000000ffff107224 */ /* 0x000fc800078e0015 */
        /* <DEDUP_REMOVED lines=15> */
.L_x_707:
[----:B------:R-:W-:Y:S05]  /*06d0*/  BSYNC.RECONVERGENT B2 ;  /* 0x0000000000027941 */ /* 0x000fea0003800200 */
.L_x_706:
[----:B-----5:R-:W-:Y:S01]  /*06e0*/  ISETP.GE.AND P0, PT, R13, R24, PT ;  /* 0x000000180d00720c */ /* 0x020fe20003f06270 */
[----:B------:R-:W-:Y:S01]  /*06f0*/  BSSY.RECONVERGENT B2, `(.L_x_708) ;  /* 0x0000012000027945 */ /* 0x000fe20003800200 */
[----:B------:R-:W-:Y:S01]  /*0700*/  IADD3 R15, P1, PT, R19, UR8, RZ ;  /* 0x00000008130f7c10 */ /* 0x000fe2000ff3e0ff */
[----:B------:R-:W-:-:S03]  /*0710*/  IMAD.MOV.U32 R6, RZ, RZ, R24 ;  /* 0x000000ffff067224 */ /* 0x000fc600078e0018 */
[----:B------:R-:W-:Y:S01]  /*0720*/  LEA.HI.X.SX32 R14, R19, UR9, 0x1, P1 ;  /* 0x00000009130e7c11 */ /* 0x000fe200088f0eff */
        /* <DEDUP_REMOVED lines=14> */
.L_x_709:
[----:B------:R-:W-:Y:S05]  /*0810*/  BSYNC.RECONVERGENT B2 ;  /* 0x0000000000027941 */ /* 0x000fea0003800200 */
.L_x_708:
[----:B------:R-:W-:Y:S01]  /*0820*/  ISETP.GE.AND P0, PT, R6, R11, PT ;  /* 0x0000000b0600720c */ /* 0x000fe20003f06270 */
[----:B------:R-:W-:Y:S01]  /*0830*/  BSSY.RECONVERGENT B2, `(.L_x_710) ;  /* 0x0000013000027945 */ /* 0x000fe20003800200 */
[----:B------:R-:W-:Y:S01]  /*0840*/  IADD3 R16, P1, PT, R18, UR8, RZ ;  /* 0x0000000812107c10 */ /* 0x000fe2000ff3e0ff */
[----:B------:R-:W-:Y:S01]  /*0850*/  IMAD.MOV.U32 R13, RZ, RZ, R11 ;  /* 0x000000ffff0d7224 */ /* 0x000fe200078e000b */
[----:B------:R-:W-:Y:S02]  /*0860*/  IADD3 R21, P2, PT, R20, UR8, RZ ;  /* 0x0000000814157c10 */ /* 0x000fe4000ff5e0ff */
        /* <DEDUP_REMOVED lines=15> */
.L_x_711:
[----:B------:R-:W-:Y:S05]  /*0960*/  BSYNC.RECONVERGENT B2 ;  /* 0x0000000000027941 */ /* 0x000fea0003800200 */
.L_x_710:
[----:B------:R-:W-:Y:S01]  /*0970*/  ISETP.GE.AND P0, PT, R13, R12, PT ;  /* 0x0000000c0d00720c */ /* 0x000fe20003f06270 */
[----:B------:R-:W-:Y:S01]  /*0980*/  BSSY.RECONVERGENT B2, `(.L_x_712) ;  /* 0x0000011000027945 */ /* 0x000fe20003800200 */
[----:B------:R-:W-:Y:S01]  /*0990*/  LEA.HI.X.SX32 R16, R20, UR9, 0x1, P2 ;  /* 0x0000000914107c11 */ /* 0x000fe200090f0eff */
        /* <DEDUP_REMOVED lines=15> */
.L_x_713:
[----:B------:R-:W-:Y:S05]  /*0a90*/  BSYNC.RECONVERGENT B2 ;  /* 0x0000000000027941 */ /* 0x000fea0003800200 */
.L_x_712:
[----:B------:R-:W-:Y:S02]  /*0aa0*/  VIADD R10, R10, 0x400 ;  /* 0x000004000a0a7836 */ /* 0x000fe40000000000 */
[----:B------:R-:W-:Y:S02]  /*0ab0*/  VIADD R19, R19, 0x400 ;  /* 0x0000040013137836 */ /* 0x000fe40000000000 */
[----:B------:R-:W-:Y:S01]  /*0ac0*/  VIADD R18, R18, 0x400 ;  /* 0x0000040012127836 */ /* 0x000fe20000000000 */
[----:B------:R-:W-:Y:S01]  /*0ad0*/  ISETP.GE.AND P0, PT, R10, R3, PT ;  /* 0x000000030a00720c */ /* 0x000fe20003f06270 */
[----:B------:R-:W-:Y:S02]  /*0ae0*/  VIADD R20, R20, 0x400 ;  /* 0x0000040014147836 */ /* 0x000fe40000000000 */
[----:B------:R-:W-:-:S10]  /*0af0*/  VIADD R9, R9, 0x400 ;  /* 0x0000040009097836 */ /* 0x000fd40000000000 */
[----:B------:R-:W-:Y:S05]  /*0b00*/  @!P0 BRA `(.L_x_714) ;  /* 0xfffffff800908947 */ /* 0x000fea000383ffff */
.L_x_700:
[----:B------:R-:W-:Y:S05]  /*0b10*/  BSYNC.RECONVERGENT B1 ;  /* 0x0000000000017941 */ /* 0x000fea0003800200 */
.L_x_699:
[----:B------:R-:W-:-:S13]  /*0b20*/  ISETP.GE.AND P0, PT, R3, 0x100, PT ;  /* 0x000001000300780c */ /* 0x000fda0003f06270 */
[----:B------:R-:W-:Y:S05]  /*0b30*/  @!P0 BRA `(.L_x_715) ;  /* 0x00000010008c8947 */ /* 0x000fea0003800000 */
[----:B0-----:R-:W0:Y:S01]  /*0b40*/  S2R R12, SR_LANEID ;  /* 0x00000000000c7919 */ /* 0x001e220000000000 */
[----:B------:R-:W-:Y:S01]  /*0b50*/  BSSY.RECONVERGENT B1, `(.L_x_716) ;  /* 0x000001b000017945 */ /* 0x000fe20003800200 */
[----:B------:R-:W-:Y:S01]  /*0b60*/  IMAD.MOV.U32 R9, RZ, RZ, R6 ;  /* 0x000000ffff097224 */ /* 0x000fe200078e0006 */
[----:B-----5:R1:W2:Y:S01]  /*0b70*/  SHFL.DOWN PT, R4, R7, 0x1, 0x1f ;  /* 0x08201f0007047f89 */ /* 0x0202a200000e0000 */
        /* <DEDUP_REMOVED lines=24> */
.L_x_717:
[----:B------:R-:W-:Y:S05]  /*0d00*/  BSYNC.RECONVERGENT B1 ;  /* 0x0000000000017941 */ /* 0x000fea0003800200 */
.L_x_716:
        /* <DEDUP_REMOVED lines=12> */
[----:B---3--:R-:W-:Y:S02]  /*0dd0*/  IMAD.MOV.U32 R5, RZ, RZ, R12 ;  /* 0x000000ffff057224 */ /* 0x008fe400078e000c */
        /* <DEDUP_REMOVED lines=14> */
.L_x_719:
[----:B------:R-:W-:Y:S05]  /*0ec0*/  BSYNC.RECONVERGENT B1 ;  /* 0x0000000000017941 */ /* 0x000fea0003800200 */
.L_x_718:
[----:B0-----:R0:W4:Y:S01]  /*0ed0*/  SHFL.DOWN PT, R9, R4, 0x4, 0x1f ;  /* 0x08801f0004097f89 */ /* 0x00112200000e0000 */
[----:B------:R-:W-:Y:S01]  /*0ee0*/  BSSY.RECONVERGENT B1, `(.L_x_720) ;  /* 0x0000017000017945 */ /* 0x000fe20003800200 */
[----:B-1----:R-:W-:Y:S02]  /*0ef0*/  IMAD.MOV.U32 R6, RZ, RZ, R5 ;  /* 0x000000ffff067224 */ /* 0x002fe400078e0005 */
[----:B------:R0:W1:Y:S01]  /*0f00*/  SHFL.DOWN PT, R10, R5, 0x4, 0x1f ;  /* 0x08801f00050a7f89 */ /* 0x00006200000e0000 */
[----:B--2---:R-:W-:Y:S02]  /*0f10*/  IMAD.MOV.U32 R7, RZ, RZ, R8 ;  /* 0x000000ffff077224 */ /* 0x004fe400078e0008 */
[----:B------:R-:W-:Y:S01]  /*0f20*/  IMAD.MOV.U32 R3, RZ, RZ, R4 ;  /* 0x000000ffff037224 */ /* 0x000fe200078e0004 */
[----:B------:R0:W2:Y:S01]  /*0f30*/  SHFL.DOWN PT, R11, R8, 0x4, 0x1f ;  /* 0x08801f00080b7f89 */ /* 0x0000a200000e0000 */
[----:B------:R-:W-:Y:S05]  /*0f40*/  @P3 BRA `(.L_x_721) ;  /* 0x0000000000403947 */ /* 0x000fea0003800000 */
[----:B----4-:R-:W-:Y:S01]  /*0f50*/  ISETP.GE.AND P0, PT, R4, R9, PT ;  /* 0x000000090400720c */ /* 0x010fe20003f06270 */
[----:B-1----:R-:W-:Y:S02]  /*0f60*/  IMAD.MOV.U32 R6, RZ, RZ, R10 ;  /* 0x000000ffff067224 */ /* 0x002fe400078e000a */
        /* <DEDUP_REMOVED lines=14> */
.L_x_721:
[----:B------:R-:W-:Y:S05]  /*1050*/  BSYNC.RECONVERGENT B1 ;  /* 0x0000000000017941 */ /* 0x000fea0003800200 */
.L_x_720:
[----:B0-----:R0:W0:Y:S01]  /*1060*/  SHFL.DOWN PT, R8, R3, 0x8, 0x1f ;  /* 0x09001f0003087f89 */ /* 0x00102200000e0000 */
[----:B------:R-:W-:Y:S01]  /*1070*/  BSSY.RECONVERGENT B1, `(.L_x_722) ;  /* 0x0000017000017945 */ /* 0x000fe20003800200 */
[----:B------:R-:W-:Y:S02]  /*1080*/  IMAD.MOV.U32 R5, RZ, RZ, R6 ;  /* 0x000000ffff057224 */ /* 0x000fe400078e0006 */
[----:B--2---:R2:W0:Y:S01]  /*1090*/  SHFL.DOWN PT, R11, R6, 0x8, 0x1f ;  /* 0x09001f00060b7f89 */ /* 0x00442200000e0000 */
        /* <DEDUP_REMOVED lines=20> */
.L_x_723:
[----:B------:R-:W-:Y:S05]  /*11e0*/  BSYNC.RECONVERGENT B1 ;  /* 0x0000000000017941 */ /* 0x000fea0003800200 */
.L_x_722:
[----:B0-----:R0:W4:Y:S01]  /*11f0*/  SHFL.DOWN PT, R3, R4, 0x10, 0x1f ;  /* 0x0a001f0004037f89 */ /* 0x00112200000e0000 */
[----:B------:R-:W-:Y:S01]  /*1200*/  BSSY.RECONVERGENT B1, `(.L_x_724) ;  /* 0x0000017000017945 */ /* 0x000fe20003800200 */
[----:B--2---:R-:W-:Y:S02]  /*1210*/  IMAD.MOV.U32 R7, RZ, RZ, R5 ;  /* 0x000000ffff077224 */ /* 0x004fe400078e0005 */
[----:B-1----:R0:W1:Y:S01]  /*1220*/  SHFL.DOWN PT, R10, R5, 0x10, 0x1f ;  /* 0x0a001f00050a7f89 */ /* 0x00206200000e0000 */
[----:B------:R-:W-:Y:S02]  /*1230*/  IMAD.MOV.U32 R8, RZ, RZ, R9 ;  /* 0x000000ffff087224 */ /* 0x000fe400078e0009 */
[----:B------:R-:W-:Y:S01]  /*1240*/  IMAD.MOV.U32 R6, RZ, RZ, R4 ;  /* 0x000000ffff067224 */ /* 0x000fe200078e0004 */
[----:B---3--:R0:W2:Y:S01]  /*1250*/  SHFL.DOWN PT, R12, R9, 0x10, 0x1f ;  /* 0x0a001f00090c7f89 */ /* 0x0080a200000e0000 */
        /* <DEDUP_REMOVED lines=17> */
.L_x_725:
[----:B------:R-:W-:Y:S05]  /*1370*/  BSYNC.RECONVERGENT B1 ;  /* 0x0000000000017941 */ /* 0x000fea0003800200 */
.L_x_724:
[----:B------:R-:W-:Y:S04]  /*1380*/  BSSY.RECONVERGENT B1, `(.L_x_726) ;  /* 0x000000c000017945 */ /* 0x000fe80003800200 */
[----:B------:R-:W-:Y:S05]  /*1390*/  @P2 BRA `(.L_x_727) ;  /* 0x0000000000282947 */ /* 0x000fea0003800000 */
[----:B0-----:R-:W0:Y:S01]  /*13a0*/  S2R R5, SR_CgaCtaId ;  /* 0x0000000000057919 */ /* 0x001e220000008800 */
[----:B------:R-:W-:Y:S02]  /*13b0*/  MOV R4, 0x400 ;  /* 0x0000040000047802 */ /* 0x000fe40000000f00 */
[----:B----4-:R-:W-:-:S04]  /*13c0*/  SHF.R.U32.HI R3, RZ, 0x1, R2 ;  /* 0x00000001ff037819 */ /* 0x010fc80000011602 */
[----:B------:R-:W-:Y:S02]  /*13d0*/  LOP3.LUT R3, R3, 0x1f0, RZ, 0xc0, !PT ;  /* 0x000001f003037812 */ /* 0x000fe400078ec0ff */
[----:B0-----:R-:W-:Y:S01]  /*13e0*/  LEA R4, R5, R4, 0x18 ;  /* 0x0000000405047211 */ /* 0x001fe200078ec0ff */
[----:B------:R-:W-:-:S04]  /*13f0*/  IMAD.MOV.U32 R5, RZ, RZ, R8 ;  /* 0x000000ffff057224 */ /* 0x000fc800078e0008 */
[----:B------:R-:W-:Y:S02]  /*1400*/  IMAD.IADD R3, R3, 0x1, R4 ;  /* 0x0000000103037824 */ /* 0x000fe400078e0204 */
[----:B------:R-:W-:-:S03]  /*1410*/  IMAD.MOV.U32 R4, RZ, RZ, R7 ;  /* 0x000000ffff047224 */ /* 0x000fc600078e0007 */
[----:B------:R3:W-:Y:S04]  /*1420*/  STS [R3+0x8], R6 ;  /* 0x0000080603007388 */ /* 0x0007e80000000800 */
[----:B------:R3:W-:Y:S02]  /*1430*/  STS.64 [R3+0x10], R4 ;  /* 0x0000100403007388 */ /* 0x0007e40000000a00 */
.L_x_727:
[----:B------:R-:W-:Y:S05]  /*1440*/  BSYNC.RECONVERGENT B1 ;  /* 0x0000000000017941 */ /* 0x000fea0003800200 */
.L_x_726:
[----:B------:R-:W-:Y:S01]  /*1450*/  BAR.SYNC.DEFER_BLOCKING 0x0 ;  /* 0x0000000000007b1d */ /* 0x000fe20000010000 */
[----:B------:R-:W-:-:S13]  /*1460*/  ISETP.NE.AND P2, PT, R2, RZ, PT ;  /* 0x000000ff0200720c */ /* 0x000fda0003f45270 */
[----:B------:R-:W-:Y:S05]  /*1470*/  @P2 BRA `(.L_x_728) ;  /* 0x0000004400042947 */ /* 0x000fea0003800000 */
[----:B---34-:R-:W3:Y:S01]  /*1480*/  S2R R3, SR_CgaCtaId ;  /* 0x0000000000037919 */ /* 0x018ee20000008800 */
[----:B------:R-:W-:Y:S01]  /*1490*/  MOV R2, 0x400 ;  /* 0x0000040000027802 */ /* 0x000fe20000000f00 */
[----:B------:R-:W-:Y:S03]  /*14a0*/  BSSY.RECONVERGENT B1, `(.L_x_729) ;  /* 0x0000016000017945 */ /* 0x000fe60003800200 */
[----:B---3--:R-:W-:-:S05]  /*14b0*/  LEA R26, R3, R2, 0x18 ;  /* 0x00000002031a7211 */ /* 0x008fca00078ec0ff */
[----:B0-----:R-:W0:Y:S04]  /*14c0*/  LDS R5, [R26+0x18] ;  /* 0x000018001a057984 */ /* 0x001e280000000800 */
        /* <DEDUP_REMOVED lines=19> */
.L_x_730:
[----:B------:R-:W-:Y:S05]  /*1600*/  BSYNC.RECONVERGENT B1 ;  /* 0x0000000000017941 */ /* 0x000fea0003800200 */
.L_x_729:
[----:B------:R-:W0:Y:S01]  /*1610*/  LDS.64 R6, [R26+0x30] ;  /* 0x000030001a067984 */ /* 0x000e220000000a00 */
[----:B------:R-:W-:Y:S01]  /*1620*/  ISETP.GE.AND P0, PT, R21, R22, PT ;  /* 0x000000161500720c */ /* 0x000fe20003f06270 */
[----:B------:R-:W-:Y:S01]  /*1630*/  BSSY.RECONVERGENT B1, `(.L_x_731) ;  /* 0x0000019000017945 */ /* 0x000fe20003800200 */
[----:B------:R-:W-:Y:S01]  /*1640*/  IMAD.MOV.U32 R23, RZ, RZ, R22 ;  /* 0x000000ffff177224 */ /* 0x000fe200078e0016 */
[----:B------:R1:W3:Y:S04]  /*1650*/  LDS R20, [R26+0x48] ;  /* 0x000048001a147984 */ /* 0x0002e80000000800 */
[----:B------:R1:W4:Y:S04]  /*1660*/  LDS R19, [R26+0x58] ;  /* 0x000058001a137984 */ /* 0x0003280000000800 */
[----:B------:R1:W1:Y:S04]  /*1670*/  LDS R18, [R26+0x68] ;  /* 0x000068001a127984 */ /* 0x0002680000000800 */
[----:B------:R0:W1:Y:S04]  /*1680*/  LDS R17, [R26+0x78] ;  /* 0x000078001a117984 */ /* 0x0000680000000800 */
[----:B------:R0:W1:Y:S04]  /*1690*/  LDS.64 R8, [R26+0x40] ;  /* 0x000040001a087984 */ /* 0x0000680000000a00 */
[----:B------:R0:W1:Y:S04]  /*16a0*/  LDS.64 R10, [R26+0x50] ;  /* 0x000050001a0a7984 */ /* 0x0000680000000a00 */
[----:B--2---:R2:W1:Y:S04]  /*16b0*/  LDS.64 R12, [R26+0x60] ;  /* 0x000060001a0c7984 */ /* 0x0044680000000a00 */
        /* <DEDUP_REMOVED lines=16> */
.L_x_732:
[----:B------:R-:W-:Y:S05]  /*17c0*/  BSYNC.RECONVERGENT B1 ;  /* 0x0000000000017941 */ /* 0x000fea0003800200 */
.L_x_731:
        /* <DEDUP_REMOVED lines=17> */
.L_x_734:
[----:B------:R-:W-:Y:S05]  /*18e0*/  BSYNC.RECONVERGENT B1 ;  /* 0x0000000000017941 */ /* 0x000fea0003800200 */
.L_x_733:
[----:B---3--:R-:W-:Y:S01]  /*18f0*/  ISETP.GE.AND P0, PT, R3, R20, PT ;  /* 0x000000140300720c */ /* 0x008fe20003f06270 */
        /* <DEDUP_REMOVED lines=16> */
.L_x_736:
[----:B------:R-:W-:Y:S05]  /*1a00*/  BSYNC.RECONVERGENT B1 ;  /* 0x0000000000017941 */ /* 0x000fea0003800200 */
.L_x_735:
        /* <DEDUP_REMOVED lines=17> */
.L_x_738:
[----:B------:R-:W-:Y:S05]  /*1b20*/  BSYNC.RECONVERGENT B1 ;  /* 0x0000000000017941 */ /* 0x000fea0003800200 */
.L_x_737:
        /* <DEDUP_REMOVED lines=17> */
.L_x_740:
[----:B------:R-:W-:Y:S05]  /*1c40*/  BSYNC.RECONVERGENT B1 ;  /* 0x0000000000017941 */ /* 0x000fea0003800200 */
.L_x_739:
        /* <DEDUP_REMOVED lines=18> */
.L_x_715:
[----:B------:R-:W1:Y:S01]  /*1d70*/  S2R R14, SR_LANEID ;  /* 0x00000000000e7919 */ /* 0x000e620000000000 */
[----:B------:R-:W-:Y:S01]  /*1d80*/  LOP3.LUT R4, R2, 0x3e0, RZ, 0xc0, !PT ;  /* 0x000003e002047812 */ /* 0x000fe200078ec0ff */
[----:B------:R-:W-:Y:S01]  /*1d90*/  BSSY.RECONVERGENT B1, `(.L_x_741) ;  /* 0x0000027000017945 */ /* 0x000fe20003800200 */
[----:B------:R-:W-:-:S03]  /*1da0*/  IMAD.MOV.U32 R16, RZ, RZ, R8 ;  /* 0x000000ffff107224 */ /* 0x000fc600078e0008 */
[----:B------:R-:W-:Y:S01]  /*1db0*/  VIADD R10, R4, 0x20 ;  /* 0x00000020040a7836 */ /* 0x000fe20000000000 */
[----:B------:R-:W-:-:S04]  /*1dc0*/  LOP3.LUT R4, RZ, R4, RZ, 0x33, !PT ;  /* 0x00000004ff047212 */ /* 0x000fc800078e33ff */
[----:B------:R-:W-:Y:S01]  /*1dd0*/  ISETP.GT.AND P0, PT, R10, R3, PT ;  /* 0x000000030a00720c */ /* 0x000fe20003f04270 */
[----:B------:R-:W-:-:S05]  /*1de0*/  IMAD.IADD R4, R3, 0x1, R4 ;  /* 0x0000000103047824 */ /* 0x000fca00078e0204 */
[----:B------:R-:W-:-:S05]  /*1df0*/  SEL R5, R4, 0x1f, P0 ;  /* 0x0000001f04057807 */ /* 0x000fca0000000000 */
[----:B------:R2:W3:Y:S04]  /*1e00*/  SHFL.DOWN PT, R9, R6, 0x1, R5 ;  /* 0x0820000006097989 */ /* 0x0004e800000e0005 */
[----:B------:R2:W4:Y:S01]  /*1e10*/  SHFL.DOWN PT, R11, R8, 0x1, R5 ;  /* 0x08200000080b7989 */ /* 0x00052200000e0005 */
[CC--:B-1----:R-:W-:Y:S01]  /*1e20*/  ISETP.GE.AND P0, PT, R14.reuse, R5.reuse, PT ;  /* 0x000000050e00720c */ /* 0x0c2fe20003f06270 */
[C---:B------:R-:W-:Y:S01]  /*1e30*/  VIADD R10, R14.reuse, 0x4 ;  /* 0x000000040e0a7836 */ /* 0x040fe20000000000 */
[C---:B------:R-:W-:Y:S01]  /*1e40*/  ISETP.NE.AND P2, PT, R14.reuse, RZ, PT ;  /* 0x000000ff0e00720c */ /* 0x040fe20003f45270 */
[C---:B------:R-:W-:Y:S02]  /*1e50*/  VIADD R4, R14.reuse, 0x2 ;  /* 0x000000020e047836 */ /* 0x040fe40000000000 */
[----:B0-----:R-:W-:Y:S01]  /*1e60*/  VIADD R12, R14, 0x8 ;  /* 0x000000080e0c7836 */ /* 0x001fe20000000000 */
[-C--:B------:R-:W-:Y:S01]  /*1e70*/  ISETP.GT.AND P5, PT, R10, R5.reuse, PT ;  /* 0x000000050a00720c */ /* 0x080fe20003fa4270 */
[----:B------:R-:W-:Y:S01]  /*1e80*/  VIADD R14, R14, 0x10 ;  /* 0x000000100e0e7836 */ /* 0x000fe20000000000 */
[----:B-----5:R2:W0:Y:S01]  /*1e90*/  SHFL.DOWN PT, R10, R7, 0x1, R5 ;  /* 0x08200000070a7989 */ /* 0x02042200000e0005 */
[-C--:B------:R-:W-:Y:S01]  /*1ea0*/  ISETP.GT.AND P1, PT, R4, R5.reuse, PT ;  /* 0x000000050400720c */ /* 0x080fe20003f24270 */
[----:B------:R-:W-:Y:S01]  /*1eb0*/  IMAD.MOV.U32 R4, RZ, RZ, R7 ;  /* 0x000000ffff047224 */ /* 0x000fe200078e0007 */
[----:B------:R-:W-:-:S02]  /*1ec0*/  ISETP.GT.AND P4, PT, R12, R5, PT ;  /* 0x000000050c00720c */ /* 0x000fc40003f84270 */
[----:B------:R-:W-:Y:S01]  /*1ed0*/  ISETP.GT.AND P3, PT, R14, R5, PT ;  /* 0x000000050e00720c */ /* 0x000fe20003f64270 */
[----:B------:R-:W-:Y:S01]  /*1ee0*/  IMAD.MOV.U32 R14, RZ, RZ, R6 ;  /* 0x000000ffff0e7224 */ /* 0x000fe200078e0006 */
[----:B---3--:R-:W-:Y:S11]  /*1ef0*/  @P0 BRA `(.L_x_742) ;  /* 0x0000000000400947 */ /* 0x008ff60003800000 */
[----:B0-----:R-:W-:Y:S01]  /*1f00*/  ISETP.GE.AND P0, PT, R7, R10, PT ;  /* 0x0000000a0700720c */ /* 0x001fe20003f06270 */
[----:B------:R-:W-:Y:S02]  /*1f10*/  IMAD.MOV.U32 R4, RZ, RZ, R10 ;  /* 0x000000ffff047224 */ /* 0x000fe400078e000a */
[----:B------:R-:W-:Y:S02]  /*1f20*/  IMAD.MOV.U32 R14, RZ, RZ, R9 ;  /* 0x000000ffff0e7224 */ /* 0x000fe400078e0009 */
[----:B----4-:R-:W-:-:S08]  /*1f30*/  IMAD.MOV.U32 R16, RZ, RZ, R11 ;  /* 0x000000ffff107224 */ /* 0x010fd000078e000b */
        /* <DEDUP_REMOVED lines=12> */
.L_x_742:
[----:B------:R-:W-:Y:S05]  /*2000*/  BSYNC.RECONVERGENT B1 ;  /* 0x0000000000017941 */ /* 0x000fea0003800200 */
.L_x_741:
[----:B--2---:R1:W2:Y:S01]  /*2010*/  SHFL.DOWN PT, R7, R4, 0x2, R5 ;  /* 0x0840000004077989 */ /* 0x0042a200000e0005 */
[----:B------:R-:W-:Y:S01]  /*2020*/  BSSY.RECONVERGENT B1, `(.L_x_743) ;  /* 0x0000017000017945 */ /* 0x000fe20003800200 */
[----:B------:R-:W-:Y:S02]  /*2030*/  IMAD.MOV.U32 R6, RZ, RZ, R4 ;  /* 0x000000ffff067224 */ /* 0x000fe400078e0004 */
[----:B------:R1:W3:Y:S01]  /*2040*/  SHFL.DOWN PT, R9, R14, 0x2, R5 ;  /* 0x084000000e097989 */ /* 0x0002e200000e0005 */
[----:B0-----:R-:W-:Y:S02]  /*2050*/  IMAD.MOV.U32 R10, RZ, RZ, R14 ;  /* 0x000000ffff0a7224 */ /* 0x001fe400078e000e */
[----:B------:R-:W-:Y:S01]  /*2060*/  IMAD.MOV.U32 R12, RZ, RZ, R16 ;  /* 0x000000ffff0c7224 */ /* 0x000fe200078e0010 */
[----:B----4-:R1:W0:Y:S01]  /*2070*/  SHFL.DOWN PT, R11, R16, 0x2, R5 ;  /* 0x08400000100b7989 */ /* 0x01022200000e0005 */
[----:B------:R-:W-:Y:S05]  /*2080*/  @P1 BRA `(.L_x_744) ;  /* 0x0000000000401947 */ /* 0x000fea0003800000 */
[----:B--2---:R-:W-:Y:S01]  /*2090*/  ISETP.GE.AND P0, PT, R4, R7, PT ;  /* 0x000000070400720c */ /* 0x004fe20003f06270 */
[----:B------:R-:W-:Y:S02]  /*20a0*/  IMAD.MOV.U32 R6, RZ, RZ, R7 ;  /* 0x000000ffff067224 */ /* 0x000fe400078e0007 */
[----:B---3--:R-:W-:Y:S02]  /*20b0*/  IMAD.MOV.U32 R10, RZ, RZ, R9 ;  /* 0x000000ffff0a7224 */ /* 0x008fe400078e0009 */
        /* <DEDUP_REMOVED lines=13> */
.L_x_744:
[----:B------:R-:W-:Y:S05]  /*2190*/  BSYNC.RECONVERGENT B1 ;  /* 0x0000000000017941 */ /* 0x000fea0003800200 */
.L_x_743:
[----:B--2---:R2:W4:Y:S01]  /*21a0*/  SHFL.DOWN PT, R7, R6, 0x4, R5 ;  /* 0x0880000006077989 */ /* 0x00452200000e0005 */
[----:B------:R-:W-:Y:S01]  /*21b0*/  BSSY.RECONVERGENT B1, `(.L_x_745) ;  /* 0x0000017000017945 */ /* 0x000fe20003800200 */
[----:B-1----:R-:W-:Y:S02]  /*21c0*/  IMAD.MOV.U32 R4, RZ, RZ, R6 ;  /* 0x000000ffff047224 */ /* 0x002fe400078e0006 */
[----:B---3--:R2:W1:Y:S01]  /*21d0*/  SHFL.DOWN PT, R9, R10, 0x4, R5 ;  /* 0x088000000a097989 */ /* 0x00846200000e0005 */
        /* <DEDUP_REMOVED lines=20> */
.L_x_746:
[----:B------:R-:W-:Y:S05]  /*2320*/  BSYNC.RECONVERGENT B1 ;  /* 0x0000000000017941 */ /* 0x000fea0003800200 */
.L_x_745:
        /* <DEDUP_REMOVED lines=24> */
.L_x_748:
[----:B------:R-:W-:Y:S05]  /*24b0*/  BSYNC.RECONVERGENT B1 ;  /* 0x0000000000017941 */ /* 0x000fea0003800200 */
.L_x_747:
[----:B-1----:R1:W2:Y:S01]  /*24c0*/  SHFL.DOWN PT, R9, R10, 0x10, R5 ;  /* 0x0a0000000a097989 */ /* 0x0022a200000e0005 */
[----:B------:R-:W-:Y:S01]  /*24d0*/  BSSY.RECONVERGENT B1, `(.L_x_749) ;  /* 0x0000017000017945 */ /* 0x000fe20003800200 */
[----:B------:R-:W-:Y:S02]  /*24e0*/  IMAD.MOV.U32 R6, RZ, RZ, R10 ;  /* 0x000000ffff067224 */ /* 0x000fe400078e000a */
[----:B0-----:R1:W0:Y:S01]  /*24f0*/  SHFL.DOWN PT, R11, R12, 0x10, R5 ;  /* 0x0a0000000c0b7989 */ /* 0x00122200000e0005 */
[----:B----4-:R-:W-:Y:S02]  /*2500*/  IMAD.MOV.U32 R7, RZ, RZ, R12 ;  /* 0x000000ffff077224 */ /* 0x010fe400078e000c */
[----:B---3--:R-:W-:Y:S01]  /*2510*/  IMAD.MOV.U32 R8, RZ, RZ, R14 ;  /* 0x000000ffff087224 */ /* 0x008fe200078e000e */
[----:B------:R1:W3:Y:S01]  /*2520*/  SHFL.DOWN PT, R13, R14, 0x10, R5 ;  /* 0x0a0000000e0d7989 */ /* 0x0002e200000e0005 */
[----:B------:R-:W-:Y:S05]  /*2530*/  @P3 BRA `(.L_x_750) ;  /* 0x0000000000403947 */ /* 0x000fea0003800000 */
        /* <DEDUP_REMOVED lines=16> */
.L_x_750:
[----:B------:R-:W-:Y:S05]  /*2640*/  BSYNC.RECONVERGENT B1 ;  /* 0x0000000000017941 */ /* 0x000fea0003800200 */
.L_x_749:
[----:B------:R-:W-:Y:S04]  /*2650*/  BSSY.RECONVERGENT B1, `(.L_x_751) ;  /* 0x000000c000017945 */ /* 0x000fe80003800200 */
[----:B------:R-:W-:Y:S05]  /*2660*/  @P2 BRA `(.L_x_752) ;  /* 0x0000000000282947 */ /* 0x000fea0003800000 */
[----:B-1----:R-:W1:Y:S01]  /*2670*/  S2R R10, SR_CgaCtaId ;  /* 0x00000000000a7919 */ /* 0x002e620000008800 */
[----:B------:R-:W-:Y:S02]  /*2680*/  MOV R5, 0x400 ;  /* 0x0000040000057802 */ /* 0x000fe40000000f00 */
[----:B------:R-:W-:-:S04]  /*2690*/  SHF.R.U32.HI R4, RZ, 0x1, R2 ;  /* 0x00000001ff047819 */ /* 0x000fc80000011602 */
[----:B------:R-:W-:Y:S02]  /*26a0*/  LOP3.LUT R4, R4, 0x1f0, RZ, 0xc0, !PT ;  /* 0x000001f004047812 */ /* 0x000fe400078ec0ff */
[----:B-1----:R-:W-:-:S05]  /*26b0*/  LEA R5, R10, R5, 0x18 ;  /* 0x000000050a057211 */ /* 0x002fca00078ec0ff */
[----:B--2---:R-:W-:Y:S02]  /*26c0*/  IMAD.IADD R9, R4, 0x1, R5 ;  /* 0x0000000104097824 */ /* 0x004fe400078e0205 */
[----:B------:R-:W-:Y:S02]  /*26d0*/  IMAD.MOV.U32 R4, RZ, RZ, R7 ;  /* 0x000000ffff047224 */ /* 0x000fe400078e0007 */
[----:B------:R-:W-:Y:S01]  /*26e0*/  IMAD.MOV.U32 R5, RZ, RZ, R8 ;  /* 0x000000ffff057224 */ /* 0x000fe200078e0008 */
[----:B------:R4:W-:Y:S04]  /*26f0*/  STS [R9+0x8], R6 ;  /* 0x0000080609007388 */ /* 0x0009e80000000800 */
[----:B------:R4:W-:Y:S02]  /*2700*/  STS.64 [R9+0x10], R4 ;  /* 0x0000100409007388 */ /* 0x0009e40000000a00 */
.L_x_752:
[----:B------:R-:W-:Y:S05]  /*2710*/  BSYNC.RECONVERGENT B1 ;  /* 0x0000000000017941 */ /* 0x000fea0003800200 */
.L_x_751:
[----:B------:R-:W-:Y:S01]  /*2720*/  BAR.SYNC.DEFER_BLOCKING 0x0 ;  /* 0x0000000000007b1d */ /* 0x000fe20000010000 */
[----:B------:R-:W-:-:S13]  /*2730*/  ISETP.NE.AND P2, PT, R2, RZ, PT ;  /* 0x000000ff0200720c */ /* 0x000fda0003f45270 */
[----:B------:R-:W-:Y:S05]  /*2740*/  @P2 BRA `(.L_x_728) ;  /* 0x0000003000502947 */ /* 0x000fea0003800000 */
[C---:B------:R-:W-:Y:S01]  /*2750*/  ISETP.GE.AND P0, PT, R3.reuse, 0x21, PT ;  /* 0x000000210300780c */ /* 0x040fe20003f06270 */
[----:B------:R-:W-:Y:S01]  /*2760*/  IMAD.MOV.U32 R2, RZ, RZ, R6 ;  /* 0x000000ffff027224 */ /* 0x000fe200078e0006 */
[C---:B------:R-:W-:Y:S01]  /*2770*/  ISETP.GE.AND P5, PT, R3.reuse, 0x41, PT ;  /* 0x000000410300780c */ /* 0x040fe20003fa6270 */
[----:B0-----:R-:W-:Y:S01]  /*2780*/  IMAD.MOV.U32 R11, RZ, RZ, R7 ;  /* 0x000000ffff0b7224 */ /* 0x001fe200078e0007 */
[C---:B------:R-:W-:Y:S01]  /*2790*/  ISETP.GE.AND P4, PT, R3.reuse, 0x61, PT ;  /* 0x000000610300780c */ /* 0x040fe20003f86270 */
[----:B-1----:R-:W-:Y:S01]  /*27a0*/  IMAD.MOV.U32 R10, RZ, RZ, R8 ;  /* 0x000000ffff0a7224 */ /* 0x002fe200078e0008 */
[----:B------:R-:W-:-:S07]  /*27b0*/  ISETP.GE.AND P3, PT, R3, 0x81, PT ;  /* 0x000000810300780c */ /* 0x000fce0003f66270 */
[----:B------:R-:W-:Y:S06]  /*27c0*/  @!P0 BRA `(.L_x_753) ;  /* 0x00000000005c8947 */ /* 0x000fec0003800000 */
[----:B------:R-:W0:Y:S01]  /*27d0*/  S2UR UR5, SR_CgaCtaId ;  /* 0x00000000000579c3 */ /* 0x000e220000008800 */
[----:B------:R-:W-:Y:S01]  /*27e0*/  UMOV UR4, 0x400 ;  /* 0x0000040000047882 */ /* 0x000fe20000000000 */
[----:B------:R-:W-:Y:S01]  /*27f0*/  BSSY.RECONVERGENT B1, `(.L_x_753) ;  /* 0x0000014000017945 */ /* 0x000fe20003800200 */
[----:B0-----:R-:W-:-:S09]  /*2800*/  ULEA UR4, UR5, UR4, 0x18 ;  /* 0x0000000405047291 */ /* 0x001fd2000f8ec0ff */
[----:B----4-:R-:W0:Y:S04]  /*2810*/  LDS R5, [UR4+0x18] ;  /* 0x00001804ff057984 */ /* 0x010e280008000800 */
[----:B---3--:R-:W1:Y:S01]  /*2820*/  LDS.64 R12, [UR4+0x20] ;  /* 0x00002004ff0c7984 */ /* 0x008e620008000a00 */
        /* <DEDUP_REMOVED lines=16> */
.L_x_754:
[----:B------:R-:W-:Y:S05]  /*2930*/  BSYNC.RECONVERGENT B1 ;  /* 0x0000000000017941 */ /* 0x000fea0003800200 */
.L_x_753:
[----:B----4-:R-:W-:Y:S02]  /*2940*/  IMAD.MOV.U32 R4, RZ, RZ, R2 ;  /* 0x000000ffff047224 */ /* 0x010fe400078e0002 */
[----:B--2---:R-:W-:Y:S02]  /*2950*/  IMAD.MOV.U32 R9, RZ, RZ, R11 ;  /* 0x000000ffff097224 */ /* 0x004fe400078e000b */
[----:B------:R-:W-:Y:S01]  /*2960*/  IMAD.MOV.U32 R8, RZ, RZ, R10 ;  /* 0x000000ffff087224 */ /* 0x000fe200078e000a */
[----:B------:R-:W-:Y:S06]  /*2970*/  @!P5 BRA `(.L_x_755) ;  /* 0x00000000005cd947 */ /* 0x000fec0003800000 */
[----:B------:R-:W0:Y:S01]  /*2980*/  S2UR UR5, SR_CgaCtaId ;  /* 0x00000000000579c3 */ /* 0x000e220000008800 */
[----:B------:R-:W-:Y:S01]  /*2990*/  UMOV UR4, 0x400 ;  /* 0x0000040000047882 */ /* 0x000fe20000000000 */
[----:B------:R-:W-:Y:S01]  /*29a0*/  BSSY.RECONVERGENT B1, `(.L_x_755) ;  /* 0x0000014000017945 */ /* 0x000fe20003800200 */
[----:B0-----:R-:W-:-:S09]  /*29b0*/  ULEA UR4, UR5, UR4, 0x18 ;  /* 0x0000000405047291 */ /* 0x001fd2000f8ec0ff */
[----:B------:R-:W0:Y:S04]  /*29c0*/  LDS R5, [UR4+0x28] ;  /* 0x00002804ff057984 */ /* 0x000e280008000800 */
[----:B------:R-:W1:Y:S01]  /*29d0*/  LDS.64 R6, [UR4+0x30] ;  /* 0x00003004ff067984 */ /* 0x000e620008000a00 */
        /* <DEDUP_REMOVED lines=16> */
.L_x_756:
[----:B------:R-:W-:Y:S05]  /*2ae0*/  BSYNC.RECONVERGENT B1 ;  /* 0x0000000000017941 */ /* 0x000fea0003800200 */
.L_x_755:
        /* <DEDUP_REMOVED lines=29> */
.L_x_758:
[----:B------:R-:W-:Y:S05]  /*2cc0*/  BSYNC.RECONVERGENT B1 ;  /* 0x0000000000017941 */ /* 0x000fea0003800200 */
.L_x_757:
        /* <DEDUP_REMOVED lines=26> */
.L_x_760:
[----:B------:R-:W-:Y:S05]  /*2e70*/  BSYNC.RECONVERGENT B1 ;  /* 0x0000000000017941 */ /* 0x000fea0003800200 */
.L_x_759:
        /* <DEDUP_REMOVED lines=26> */
.L_x_762:
[----:B------:R-:W-:Y:S05]  /*3020*/  BSYNC.RECONVERGENT B1 ;  /* 0x0000000000017941 */ /* 0x000fea0003800200 */
.L_x_761:
        /* <DEDUP_REMOVED lines=26> */
.L_x_764:
[----:B------:R-:W-:Y:S05]  /*31d0*/  BSYNC.RECONVERGENT B1 ;  /* 0x0000000000017941 */ /* 0x000fea0003800200 */
.L_x_763:
        /* <DEDUP_REMOVED lines=27> */
.L_x_696:
[----:B------:R-:W0:Y:S01]  /*3390*/  S2R R2, SR_TID.X ;  /* 0x0000000000027919 */ /* 0x000e220000002100 */
[----:B------:R-:W1:Y:S01]  /*33a0*/  LDCU.128 UR12, c[0x0][0x380] ;  /* 0x00007000ff0c77ac */ /* 0x000e620008000c00 */
[----:B------:R-:W-:Y:S02]  /*33b0*/  SHF.R.S32.HI R14, RZ, 0x1f, R5 ;  /* 0x0000001fff0e7819 */ /* 0x000fe40000011405 */
[----:B0-----:R-:W-:-:S04]  /*33c0*/  IADD3 R3, P0, PT, R5, R2, RZ ;  /* 0x0000000205037210 */ /* 0x001fc80007f1e0ff */
[----:B-1----:R-:W-:Y:S01]  /*33d0*/  LEA R6, P1, R3, UR12, 0x2 ;  /* 0x0000000c03067c11 */ /* 0x002fe2000f8210ff */
[----:B------:R-:W-:-:S05]  /*33e0*/  IMAD.X R8, RZ, RZ, R14, P0 ;  /* 0x000000ffff087224 */ /* 0x000fca00000e060e */
[----:B------:R-:W-:-:S05]  /*33f0*/  LEA.HI.X R7, R3, UR13, R8, 0x2, P1 ;  /* 0x0000000d03077c11 */ /* 0x000fca00088f1408 */
[----:B------:R-:W2:Y:S04]  /*3400*/  LDG.E R8, desc[UR10][R6.64] ;  /* 0x0000000a06087981 */ /* 0x000ea8000c1e1900 */
[----:B------:R-:W2:Y:S04]  /*3410*/  LDG.E R9, desc[UR10][R6.64+0x400] ;  /* 0x0004000a06097981 */ /* 0x000ea8000c1e1900 */
[----:B------:R-:W3:Y:S04]  /*3420*/  LDG.E R10, desc[UR10][R6.64+0x800] ;  /* 0x0008000a060a7981 */ /* 0x000ee8000c1e1900 */
[----:B------:R-:W4:Y:S04]  /*3430*/  LDG.E R11, desc[UR10][R6.64+0xc00] ;  /* 0x000c000a060b7981 */ /* 0x000f28000c1e1900 */
[----:B------:R0:W5:Y:S02]  /*3440*/  LDG.E R3, desc[UR10][R6.64+0x1000] ;  /* 0x0010000a06037981 */ /* 0x000164000c1e1900 */
[----:B0-----:R-:W-:-:S02]  /*3450*/  LOP3.LUT R6, R2, 0x400, RZ, 0xfc, !PT ;  /* 0x0000040002067812 */ /* 0x001fc400078efcff */
[CC--:B--2---:R-:W-:Y:S02]  /*3460*/  VIMNMX R13, PT, PT, R8.reuse, R9.reuse, !PT ;  /* 0x00000009080d7248 */ /* 0x0c4fe40007fe0100 */
[----:B------:R-:W-:Y:S01]  /*3470*/  ISETP.GE.AND P0, PT, R8, R9, PT ;  /* 0x000000090800720c */ /* 0x000fe20003f06270 */
[----:B------:R-:W-:Y:S01]  /*3480*/  VIADD R9, R2, 0x200 ;  /* 0x0000020002097836 */ /* 0x000fe20000000000 */
[----:B---3--:R-:W-:Y:S02]  /*3490*/  VIMNMX R12, PT, PT, R10, R13, !PT ;  /* 0x0000000d0a0c7248 */ /* 0x008fe40007fe0100 */
[----:B------:R-:W-:Y:S02]  /*34a0*/  ISETP.GE.AND P2, PT, R13, R10, PT ;  /* 0x0000000a0d00720c */ /* 0x000fe40003f46270 */
[----:B----4-:R-:W-:Y:S02]  /*34b0*/  ISETP.GE.AND P3, PT, R12, R11, PT ;  /* 0x0000000b0c00720c */ /* 0x010fe40003f66270 */
[----:B------:R-:W-:Y:S01]  /*34c0*/  VIMNMX R12, PT, PT, R11, R12, !PT ;  /* 0x0000000c0b0c7248 */ /* 0x000fe20007fe0100 */
[----:B------:R-:W-:-:S03]  /*34d0*/  VIADD R11, R2, 0x100 ;  /* 0x00000100020b7836 */ /* 0x000fc60000000000 */
[----:B-----5:R-:W-:-:S05]  /*34e0*/  ISETP.GE.AND P1, PT, R12, R3, PT ;  /* 0x000000030c00720c */ /* 0x020fca0003f26270 */
[----:B------:R-:W-:Y:S02]  /*34f0*/  @P2 SEL R9, R11, R2, !P0 ;  /* 0x000000020b092207 */ /* 0x000fe40004000000 */
[----:B------:R-:W-:Y:S01]  /*3500*/  IADD3 R8, P2, PT, R5, UR14, RZ ;  /* 0x0000000e05087c10 */ /* 0x000fe2000ff5e0ff */
[----:B------:R-:W-:-:S03]  /*3510*/  @!P3 VIADD R9, R2, 0x300 ;  /* 0x000003000209b836 */ /* 0x000fc60000000000 */
[----:B------:R-:W-:Y:S02]  /*3520*/  IADD3.X R7, PT, PT, R14, UR15, RZ, P2, !PT ;  /* 0x0000000f0e077c10 */ /* 0x000fe400097fe4ff */
[----:B------:R-:W-:Y:S02]  /*3530*/  ISETP.LE.AND P2, PT, R4, UR6, PT ;  /* 0x0000000604007c0c */ /* 0x000fe4000bf43270 */
[C---:B------:R-:W-:Y:S02]  /*3540*/  @P1 ISETP.GE.U32.AND P0, PT, R9.reuse, R6, PT ;  /* 0x000000060900120c */ /* 0x040fe40003f06070 */
[-C--:B------:R-:W-:Y:S02]  /*3550*/  IADD3 R5, P3, PT, R6, R8.reuse, RZ ;  /* 0x0000000806057210 */ /* 0x080fe40007f7e0ff */
[----:B------:R-:W-:Y:S02]  /*3560*/  @P1 IADD3 R8, P4, PT, R9, R8, RZ ;  /* 0x0000000809081210 */ /* 0x000fe40007f9e0ff */
[----:B------:R-:W-:Y:S01]  /*3570*/  @P1 ISETP.GE.U32.AND.EX P0, PT, RZ, RZ, PT, P0 ;  /* 0x000000ffff00120c */ /* 0x000fe20003f06100 */
[----:B------:R-:W-:-:S02]  /*3580*/  IMAD.X R6, RZ, RZ, R7, P3 ;  /* 0x000000ffff067224 */ /* 0x000fc400018e0607 */
        /* <DEDUP_REMOVED lines=17> */
[----:B------:R-:W-:-:S05]  /*36a0*/  IMAD.MOV.U32 R11, RZ, RZ, 0x500 ;  /* 0x00000500ff0b7424 */ /* 0x000fca00078e00ff */
[----:B------:R-:W2:Y:S01]  /*36b0*/  ATOMG.E.ADD.STRONG.GPU PT, R7, desc[UR10][R8.64], R11 ;  /* 0x8000000b080779a8 */ /* 0x000ea200081ef10a */
[----:B------:R-:W0:Y:S01]  /*36c0*/  S2UR UR5, SR_CgaCtaId ;  /* 0x00000000000579c3 */ /* 0x000e220000008800 */
[----:B------:R-:W-:Y:S02]  /*36d0*/  UMOV UR4, 0x400 ;  /* 0x0000040000047882 */ /* 0x000fe40000000000 */
[----:B0-----:R-:W-:Y:S01]  /*36e0*/  ULEA UR4, UR5, UR4, 0x18 ;  /* 0x0000000405047291 */ /* 0x001fe2000f8ec0ff */
[----:B--2---:R-:W-:-:S08]  /*36f0*/  VIADD R7, R7, UR6 ;  /* 0x0000000607077c36 */ /* 0x004fd00008000000 */
[----:B------:R0:W-:Y:S03]  /*3700*/  STS [UR4+0x98], R7 ;  /* 0x00009807ff007988 */ /* 0x0001e60008000804 */
.L_x_767:
[----:B------:R-:W-:Y:S05]  /*3710*/  BSYNC.RECONVERGENT B1 ;  /* 0x0000000000017941 */ /* 0x000fea0003800200 */
.L_x_766:
[----:B------:R-:W1:Y:S08]  /*3720*/  S2UR UR5, SR_CgaCtaId ;  /* 0x00000000000579c3 */ /* 0x000e700000008800 */
[----:B------:R-:W-:Y:S06]  /*3730*/  BAR.SYNC.DEFER_BLOCKING 0x0 ;  /* 0x0000000000007b1d */ /* 0x000fec0000010000 */
[----:B------:R-:W-:-:S02]  /*3740*/  UMOV UR4, 0x400 ;  /* 0x0000040000047882 */ /* 0x000fc40000000000 */
[----:B-1----:R-:W-:-:S06]  /*3750*/  ULEA UR4, UR5, UR4, 0x18 ;  /* 0x0000000405047291 */ /* 0x002fcc000f8ec0ff */
[----:B0-----:R-:W-:-:S05]  /*3760*/  IMAD.U32 R7, RZ, RZ, UR4 ;  /* 0x00000004ff077e24 */ /* 0x001fca000f8e00ff */
[----:B------:R-:W0:Y:S02]  /*3770*/  LDS R11, [R7+0x98] ;  /* 0x00009800070b7984 */ /* 0x000e240000000800 */
[----:B0-----:R-:W-:-:S05]  /*3780*/  VIADD R13, R11, 0x500 ;  /* 0x000005000b0d7836 */ /* 0x001fca0000000000 */
[----:B------:R-:W-:-:S13]  /*3790*/  ISETP.GT.AND P0, PT, R13, R4, PT ;  /* 0x000000040d00720c */ /* 0x000fda0003f04270 */
[----:B------:R-:W-:Y:S05]  /*37a0*/  @P0 BRA `(.L_x_768) ;  /* 0x00000004004c0947 */ /* 0x000fea0003800000 */
[----:B------:R-:W-:Y:S01]  /*37b0*/  BSSY.RECONVERGENT B1, `(.L_x_768) ;  /* 0x0000052000017945 */ /* 0x000fe20003800200 */
[----:B------:R-:W-:Y:S01]  /*37c0*/  IMAD.MOV.U32 R12, RZ, RZ, R3 ;  /* 0x000000ffff0c7224 */ /* 0x000fe200078e0003 */
[----:B------:R-:W0:Y:S01]  /*37d0*/  LDCU UR7, c[0x0][0x398] ;  /* 0x00007300ff0777ac */ /* 0x000e220008000800 */
[----:B------:R-:W-:Y:S02]  /*37e0*/  IMAD.MOV.U32 R16, RZ, RZ, R5 ;  /* 0x000000ffff107224 */ /* 0x000fe400078e0005 */
[----:B------:R-:W-:Y:S01]  /*37f0*/  IMAD.MOV.U32 R23, RZ, RZ, R6 ;  /* 0x000000ffff177224 */ /* 0x000fe200078e0006 */
[----:B------:R-:W1:Y:S06]  /*3800*/  LDCU.128 UR12, c[0x0][0x380] ;  /* 0x00007000ff0c77ac */ /* 0x000e6c0008000c00 */
.L_x_771:
[----:B------:R-:W-:-:S04]  /*3810*/  IADD3 R21, P0, PT, R2, R11, RZ ;  /* 0x0000000b02157210 */ /* 0x000fc80007f1e0ff */
[----:B------:R-:W-:Y:S02]  /*3820*/  LEA.HI.X.SX32 R20, R11, RZ, 0x1, P0 ;  /* 0x000000ff0b147211 */ /* 0x000fe400000f0eff */
[----:B-1----:R-:W-:-:S04]  /*3830*/  LEA R4, P0, R21, UR12, 0x2 ;  /* 0x0000000c15047c11 */ /* 0x002fc8000f8010ff */
[----:B------:R-:W-:-:S05]  /*3840*/  LEA.HI.X R5, R21, UR13, R20, 0x2, P0 ;  /* 0x0000000d15057c11 */ /* 0x000fca00080f1414 */
[----:B------:R-:W2:Y:S04]  /*3850*/  LDG.E R11, desc[UR10][R4.64] ;  /* 0x0000000a040b7981 */ /* 0x000ea8000c1e1900 */
[----:B------:R-:W3:Y:S04]  /*3860*/  LDG.E R14, desc[UR10][R4.64+0x400] ;  /* 0x0004000a040e7981 */ /* 0x000ee8000c1e1900 */
[----:B------:R-:W4:Y:S04]  /*3870*/  LDG.E R13, desc[UR10][R4.64+0x800] ;  /* 0x0008000a040d7981 */ /* 0x000f28000c1e1900 */
[----:B------:R-:W4:Y:S01]  /*3880*/  LDG.E R10, desc[UR10][R4.64+0xc00] ;  /* 0x000c000a040a7981 */ /* 0x000f22000c1e1900 */
[----:B------:R-:W-:-:S03]  /*3890*/  IADD3 R21, P0, PT, R21, UR14, RZ ;  /* 0x0000000e15157c10 */ /* 0x000fc6000ff1e0ff */
[----:B------:R1:W5:Y:S01]  /*38a0*/  LDG.E R3, desc[UR10][R4.64+0x1000] ;  /* 0x0010000a04037981 */ /* 0x000362000c1e1900 */
[----:B------:R-:W-:Y:S01]  /*38b0*/  IADD3.X R20, PT, PT, R20, UR15, RZ, P0, !PT ;  /* 0x0000000f14147c10 */ /* 0x000fe200087fe4ff */
[----:B------:R-:W-:Y:S01]  /*38c0*/  BSSY.RECONVERGENT B2, `(.L_x_769) ;  /* 0x000002a000027945 */ /* 0x000fe20003800200 */
[----:B------:R-:W-:Y:S01]  /*38d0*/  BAR.SYNC.DEFER_BLOCKING 0x0 ;  /* 0x0000000000007b1d */ /* 0x000fe20000010000 */
[C---:B------:R-:W-:Y:S02]  /*38e0*/  IADD3 R18, P3, PT, R21.reuse, 0x100, RZ ;  /* 0x0000010015127810 */ /* 0x040fe40007f7e0ff */
[C---:B------:R-:W-:Y:S02]  /*38f0*/  IADD3 R17, P4, PT, R21.reuse, 0x200, RZ ;  /* 0x0000020015117810 */ /* 0x040fe40007f9e0ff */
[----:B-1----:R-:W-:Y:S01]  /*3900*/  IADD3 R5, P6, PT, R21, 0x400, RZ ;  /* 0x0000040015057810 */ /* 0x002fe20007fde0ff */
[----:B------:R-:W-:Y:S01]  /*3910*/  IMAD.X R19, RZ, RZ, R20, P3 ;  /* 0x000000ffff137224 */ /* 0x000fe200018e0614 */
[----:B------:R-:W-:-:S03]  /*3920*/  ISETP.NE.AND P3, PT, R2, RZ, PT ;  /* 0x000000ff0200720c */ /* 0x000fc60003f65270 */
        /* <DEDUP_REMOVED lines=9> */
[--C-:B------:R-:W-:Y:S02]  /*39c0*/  IMAD.X R16, RZ, RZ, R20.reuse, P4 ;  /* 0x000000ffff107224 */ /* 0x100fe400020e0614 */
[----:B------:R-:W-:Y:S01]  /*39d0*/  IMAD.X R15, RZ, RZ, R20, P5 ;  /* 0x000000ffff0f7224 */ /* 0x000fe200028e0614 */
[----:B------:R-:W-:-:S07]  /*39e0*/  @P2 SEL R20, R23, R20, P0 ;  /* 0x0000001417142207 */ /* 0x000fce0000000000 */
        /* <DEDUP_REMOVED lines=10> */
[----:B------:R-:W-:Y:S02]  /*3a90*/  @P2 SEL R13, R14, R13, P0 ;  /* 0x0000000d0e0d2207 */ /* 0x000fe40000000000 */
[----:B------:R-:W-:Y:S02]  /*3aa0*/  @P2 SEL R17, R18, R17, P0 ;  /* 0x0000001112112207 */ /* 0x000fe40000000000 */
[----:B------:R-:W-:Y:S02]  /*3ab0*/  ISETP.GE.AND P1, PT, R13, R10, PT ;  /* 0x0000000a0d00720c */ /* 0x000fe40003f26270 */
[----:B------:R-:W-:Y:S01]  /*3ac0*/  @P2 SEL R16, R19, R16, P0 ;  /* 0x0000001013102207 */ /* 0x000fe20000000000 */
[----:B------:R-:W-:Y:S10]  /*3ad0*/  @P3 BRA `(.L_x_770) ;  /* 0x0000000000203947 */ /* 0x000ff40003800000 */
[----:B------:R-:W-:-:S05]  /*3ae0*/  IMAD.MOV.U32 R11, RZ, RZ, 0x500 ;  /* 0x00000500ff0b7424 */ /* 0x000fca00078e00ff */
[----:B------:R-:W2:Y:S01]  /*3af0*/  ATOMG.E.ADD.STRONG.GPU PT, R4, desc[UR10][R8.64], R11 ;  /* 0x8000000b080479a8 */ /* 0x000ea200081ef10a */
[----:B------:R-:W1:Y:S01]  /*3b00*/  S2UR UR5, SR_CgaCtaId ;  /* 0x00000000000579c3 */ /* 0x000e620000008800 */
[----:B------:R-:W-:Y:S02]  /*3b10*/  UMOV UR4, 0x400 ;  /* 0x0000040000047882 */ /* 0x000fe40000000000 */
[----:B-1----:R-:W-:-:S06]  /*3b20*/  ULEA UR4, UR5, UR4, 0x18 ;  /* 0x0000000405047291 */ /* 0x002fcc000f8ec0ff */
[----:B------:R-:W-:Y:S02]  /*3b30*/  IMAD.U32 R7, RZ, RZ, UR4 ;  /* 0x00000004ff077e24 */ /* 0x000fe4000f8e00ff */
[----:B--2---:R-:W-:-:S05]  /*3b40*/  VIADD R4, R4, UR6 ;  /* 0x0000000604047c36 */ /* 0x004fca0008000000 */
[----:B------:R1:W-:Y:S02]  /*3b50*/  STS [R7+0x98], R4 ;  /* 0x0000980407007388 */ /* 0x0003e40000000800 */
.L_x_770:
[----:B0-----:R-:W-:Y:S05]  /*3b60*/  BSYNC.RECONVERGENT B2 ;  /* 0x0000000000027941 */ /* 0x001fea0003800200 */
.L_x_769:
[----:B------:R-:W-:Y:S01]  /*3b70*/  BAR.SYNC.DEFER_BLOCKING 0x0 ;  /* 0x0000000000007b1d */ /* 0x000fe20000010000 */
[----:B------:R-:W-:Y:S01]  /*3b80*/  @P1 ISETP.GE.U32.AND P0, PT, R17, R12, PT ;  /* 0x0000000c1100120c */ /* 0x000fe20003f06070 */
[----:B-1----:R-:W-:-:S03]  /*3b90*/  IMAD.U32 R4, RZ, RZ, UR7 ;  /* 0x00000007ff047e24 */ /* 0x002fc6000f8e00ff */
[----:B------:R-:W-:-:S04]  /*3ba0*/  @P1 ISETP.GE.AND.EX P0, PT, R16, R15, PT, P0 ;  /* 0x0000000f1000120c */ /* 0x000fc80003f06300 */
[----:B------:R-:W-:-:S04]  /*3bb0*/  @P1 ISETP.LT.OR P0, PT, R10, R13, !P0 ;  /* 0x0000000d0a00120c */ /* 0x000fc80004701670 */
[----:B------:R-:W-:Y:S02]  /*3bc0*/  @P1 SEL R10, R13, R10, P0 ;  /* 0x0000000a0d0a1207 */ /* 0x000fe40000000000 */
[----:B------:R-:W-:Y:S02]  /*3bd0*/  @P1 SEL R12, R17, R12, P0 ;  /* 0x0000000c110c1207 */ /* 0x000fe40000000000 */
[----:B-----5:R-:W-:Y:S02]  /*3be0*/  ISETP.GE.AND P2, PT, R10, R3, PT ;  /* 0x000000030a00720c */ /* 0x020fe40003f46270 */
[----:B------:R-:W-:Y:S01]  /*3bf0*/  @P1 SEL R15, R16, R15, P0 ;  /* 0x0000000f100f1207 */ /* 0x000fe20000000000 */
[----:B------:R-:W0:Y:S10]  /*3c00*/  LDS R11, [R7+0x98] ;  /* 0x00009800070b7984 */ /* 0x000e340000000800 */
        /* <DEDUP_REMOVED lines=8> */
[----:B------:R-:W-:Y:S02]  /*3c90*/  IMAD.MOV.U32 R23, RZ, RZ, R6 ;  /* 0x000000ffff177224 */ /* 0x000fe400078e0006 */
[----:B0-----:R-:W-:-:S05]  /*3ca0*/  VIADD R13, R11, 0x500 ;  /* 0x000005000b0d7836 */ /* 0x001fca0000000000 */
[----:B------:R-:W-:-:S13]  /*3cb0*/  ISETP.GT.AND P0, PT, R13, R4, PT ;  /* 0x000000040d00720c */ /* 0x000fda0003f04270 */
[----:B------:R-:W-:Y:S05]  /*3cc0*/  @!P0 BRA `(.L_x_771) ;  /* 0xfffffff800d08947 */ /* 0x000fea000383ffff */
[----:B------:R-:W-:Y:S05]  /*3cd0*/  BSYNC.RECONVERGENT B1 ;  /* 0x0000000000017941 */ /* 0x000fea0003800200 */
.L_x_768:
[----:B------:R-:W-:Y:S01]  /*3ce0*/  ISETP.GE.AND P0, PT, R11, R4, PT ;  /* 0x000000040b00720c */ /* 0x000fe20003f06270 */
[----:B------:R-:W0:Y:S01]  /*3cf0*/  LDCU.64 UR6, c[0x0][0x388] ;  /* 0x00007100ff0677ac */ /* 0x000e220008000a00 */
[----:B------:R-:W-:Y:S01]  /*3d00*/  BSSY.RECONVERGENT B1, `(.L_x_765) ;  /* 0x0000097000017945 */ /* 0x000fe20003800200 */
[----:B------:R-:W1:Y:S10]  /*3d10*/  LDCU.64 UR4, c[0x0][0x388] ;  /* 0x00007100ff0477ac */ /* 0x000e740008000a00 */
[----:B------:R-:W-:Y:S05]  /*3d20*/  @P0 BRA `(.L_x_772) ;  /* 0x0000000800500947 */ /* 0x000fea0003800000 */
[----:B------:R-:W-:-:S05]  /*3d30*/  IMAD.IADD R7, R4, 0x1, -R11 ;  /* 0x0000000104077824 */ /* 0x000fca00078e0a0b */
[----:B------:R-:W-:-:S13]  /*3d40*/  ISETP.GE.AND P0, PT, R2, R7, PT ;  /* 0x000000070200720c */ /* 0x000fda0003f06270 */
[----:B------:R-:W-:Y:S05]  /*3d50*/  @P0 BRA `(.L_x_772) ;  /* 0x0000000800440947 */ /* 0x000fea0003800000 */
[----:B------:R-:W-:Y:S01]  /*3d60*/  LOP3.LUT R8, RZ, R2, RZ, 0x33, !PT ;  /* 0x00000002ff087212 */ /* 0x000fe200078e33ff */
[----:B------:R-:W-:Y:S03]  /*3d70*/  BSSY.RECONVERGENT B2, `(.L_x_773) ;  /* 0x000002a000027945 */ /* 0x000fe60003800200 */
[----:B------:R-:W-:-:S04]  /*3d80*/  IADD3 R14, PT, PT, -R11, R4, R8 ;  /* 0x000000040b0e7210 */ /* 0x000fc80007ffe108 */
[----:B------:R-:W-:-:S04]  /*3d90*/  LOP3.LUT R4, R14, 0x300, RZ, 0xc0, !PT ;  /* 0x000003000e047812 */ /* 0x000fc800078ec0ff */
[----:B------:R-:W-:Y:S01]  /*3da0*/  ISETP.NE.AND P0, PT, R4, 0x300, PT ;  /* 0x000003000400780c */ /* 0x000fe20003f05270 */
[----:B------:R-:W-:-:S12]  /*3db0*/  IMAD.MOV.U32 R4, RZ, RZ, R2 ;  /* 0x000000ffff047224 */ /* 0x000fd800078e0002 */
[----:B------:R-:W-:Y:S05]  /*3dc0*/  @!P0 BRA `(.L_x_774) ;  /* 0x0000000000908947 */ /* 0x000fea0003800000 */
[----:B------:R-:W2:Y:S01]  /*3dd0*/  LDC.64 R8, c[0x0][0x380] ;  /* 0x0000e000ff087b82 */ /* 0x000ea20000000a00 */
[----:B------:R-:W-:Y:S01]  /*3de0*/  LEA.HI R4, R14, 0x1, RZ, 0x18 ;  /* 0x000000010e047811 */ /* 0x000fe200078fc0ff */
[----:B------:R-:W-:-:S03]  /*3df0*/  IMAD.IADD R15, R2, 0x1, R11 ;  /* 0x00000001020f7824 */ /* 0x000fc600078e020b */
[----:B------:R-:W-:Y:S01]  /*3e00*/  LOP3.LUT R10, R4, 0x3, RZ, 0xc0, !PT ;  /* 0x00000003040a7812 */ /* 0x000fe200078ec0ff */
[----:B------:R-:W-:-:S04]  /*3e10*/  IMAD.MOV.U32 R4, RZ, RZ, R2 ;  /* 0x000000ffff047224 */ /* 0x000fc800078e0002 */
[----:B------:R-:W-:-:S07]  /*3e20*/  IMAD.MOV R10, RZ, RZ, -R10 ;  /* 0x000000ffff0a7224 */ /* 0x000fce00078e0a0a */
.L_x_777:
[----:B--2---:R-:W-:-:S06]  /*3e30*/  IMAD.WIDE R12, R15, 0x4, R8 ;  /* 0x000000040f0c7825 */ /* 0x004fcc00078e0208 */
[----:B------:R-:W2:Y:S01]  /*3e40*/  LDG.E R13, desc[UR10][R12.64] ;  /* 0x0000000a0c0d7981 */ /* 0x000ea2000c1e1900 */
[C---:B-1----:R-:W-:Y:S01]  /*3e50*/  IADD3 R19, P1, PT, R15.reuse, UR4, RZ ;  /* 0x000000040f137c10 */ /* 0x042fe2000ff3e0ff */
[----:B------:R-:W-:Y:S01]  /*3e60*/  VIADD R10, R10, 0x1 ;  /* 0x000000010a0a7836 */ /* 0x000fe20000000000 */
[----:B------:R-:W-:Y:S01]  /*3e70*/  BSSY.RECONVERGENT B3, `(.L_x_775) ;  /* 0x0000016000037945 */ /* 0x000fe20003800200 */
[----:B------:R-:W-:Y:S01]  /*3e80*/  IMAD.MOV.U32 R16, RZ, RZ, R5 ;  /* 0x000000ffff107224 */ /* 0x000fe200078e0005 */
[----:B------:R-:W-:Y:S01]  /*3e90*/  LEA.HI.X.SX32 R20, R15, UR5, 0x1, P1 ;  /* 0x000000050f147c11 */ /* 0x000fe200088f0eff */
[----:B------:R-:W-:Y:S01]  /*3ea0*/  IMAD.MOV.U32 R17, RZ, RZ, R6 ;  /* 0x000000ffff117224 */ /* 0x000fe200078e0006 */
[----:B------:R-:W-:Y:S01]  /*3eb0*/  ISETP.NE.AND P2, PT, R10, RZ, PT ;  /* 0x000000ff0a00720c */ /* 0x000fe20003f45270 */
[----:B------:R-:W-:Y:S02]  /*3ec0*/  IMAD.MOV.U32 R18, RZ, RZ, R3 ;  /* 0x000000ffff127224 */ /* 0x000fe400078e0003 */
        /* <DEDUP_REMOVED lines=16> */
.L_x_776:
[----:B0-----:R-:W-:Y:S05]  /*3fd0*/  BSYNC.RECONVERGENT B3 ;  /* 0x0000000000037941 */ /* 0x001fea0003800200 */
.L_x_775:
[----:B------:R-:W-:Y:S02]  /*3fe0*/  VIADD R4, R4, 0x100 ;  /* 0x0000010004047836 */ /* 0x000fe40000000000 */
[----:B------:R-:W-:Y:S01]  /*3ff0*/  VIADD R15, R15, 0x100 ;  /* 0x000001000f0f7836 */ /* 0x000fe20000000000 */
[----:B------:R-:W-:Y:S06]  /*4000*/  @P2 BRA `(.L_x_777) ;  /* 0xfffffffc00882947 */ /* 0x000fec000383ffff */
.L_x_774:
[----:B01----:R-:W-:Y:S05]  /*4010*/  BSYNC.RECONVERGENT B2 ;  /* 0x0000000000027941 */ /* 0x003fea0003800200 */
.L_x_773:
[----:B------:R-:W-:-:S13]  /*4020*/  ISETP.GE.U32.AND P0, PT, R14, 0x300, PT ;  /* 0x000003000e00780c */ /* 0x000fda0003f06070 */
[----:B------:R-:W-:Y:S05]  /*4030*/  @!P0 BRA `(.L_x_772) ;  /* 0x00000004008c8947 */ /* 0x000fea0003800000 */
[----:B------:R-:W0:Y:S01]  /*4040*/  LDC.64 R8, c[0x0][0x380] ;  /* 0x0000e000ff087b82 */ /* 0x000e220000000a00 */
[----:B------:R-:W-:-:S04]  /*4050*/  IMAD.IADD R11, R4, 0x1, R11 ;  /* 0x00000001040b7824 */ /* 0x000fc800078e020b */
[C---:B------:R-:W-:Y:S02]  /*4060*/  VIADD R20, R11.reuse, 0x100 ;  /* 0x000001000b147836 */ /* 0x040fe40000000000 */
[C---:B------:R-:W-:Y:S02]  /*4070*/  VIADD R19, R11.reuse, 0x200 ;  /* 0x000002000b137836 */ /* 0x040fe40000000000 */
[----:B------:R-:W-:Y:S01]  /*4080*/  VIADD R18, R11, 0x300 ;  /* 0x000003000b127836 */ /* 0x000fe20000000000 */
[----:B0-----:R-:W-:-:S05]  /*4090*/  IADD3 R8, P0, PT, R8, 0x800, RZ ;  /* 0x0000080008087810 */ /* 0x001fca0007f1e0ff */
[----:B------:R-:W-:-:S08]  /*40a0*/  IMAD.X R9, RZ, RZ, R9, P0 ;  /* 0x000000ffff097224 */ /* 0x000fd000000e0609 */
.L_x_786:
[----:B------:R-:W-:-:S05]  /*40b0*/  IMAD.WIDE R14, R11, 0x4, R8 ;  /* 0x000000040b0e7825 */ /* 0x000fca00078e0208 */
[----:B------:R-:W2:Y:S04]  /*40c0*/  LDG.E R24, desc[UR10][R14.64+-0x800] ;  /* 0xfff8000a0e187981 */ /* 0x000ea8000c1e1900 */
[----:B------:R0:W5:Y:S04]  /*40d0*/  LDG.E R26, desc[UR10][R14.64+-0x400] ;  /* 0xfffc000a0e1a7981 */ /* 0x000168000c1e1900 */
        /* <DEDUP_REMOVED lines=21> */
.L_x_779:
[----:B------:R-:W-:Y:S05]  /*4230*/  BSYNC.RECONVERGENT B2 ;  /* 0x0000000000027941 */ /* 0x000fea0003800200 */
.L_x_778:
        /* <DEDUP_REMOVED lines=19> */
.L_x_781:
[----:B------:R-:W-:Y:S05]  /*4370*/  BSYNC.RECONVERGENT B2 ;  /* 0x0000000000027941 */ /* 0x000fea0003800200 */
.L_x_780:
[----:B------:R-:W-:Y:S01]  /*4380*/  ISETP.GE.AND P0, PT, R3, R10, PT ;  /* 0x0000000a0300720c */ /* 0x000fe20003f06270 */
[----:B------:R-:W-:Y:S01]  /*4390*/  BSSY.RECONVERGENT B2, `(.L_x_782) ;  /* 0x0000013000027945 */ /* 0x000fe20003800200 */
[C---:B------:R-:W-:Y:S01]  /*43a0*/  IADD3 R16, P1, PT, R19.reuse, UR6, RZ ;  /* 0x0000000613107c10 */ /* 0x040fe2000ff3e0ff */
        /* <DEDUP_REMOVED lines=17> */
.L_x_783:
[----:B------:R-:W-:Y:S05]  /*44c0*/  BSYNC.RECONVERGENT B2 ;  /* 0x0000000000027941 */ /* 0x000fea0003800200 */
.L_x_782:
        /* <DEDUP_REMOVED lines=18> */
.L_x_785:
[----:B------:R-:W-:Y:S05]  /*45f0*/  BSYNC.RECONVERGENT B2 ;  /* 0x0000000000027941 */ /* 0x000fea0003800200 */
.L_x_784:
[----:B------:R-:W-:Y:S02]  /*4600*/  VIADD R4, R4, 0x400 ;  /* 0x0000040004047836 */ /* 0x000fe40000000000 */
[----:B------:R-:W-:Y:S02]  /*4610*/  VIADD R20, R20, 0x400 ;  /* 0x0000040014147836 */ /* 0x000fe40000000000 */
[----:B------:R-:W-:Y:S01]  /*4620*/  VIADD R19, R19, 0x400 ;  /* 0x0000040013137836 */ /* 0x000fe20000000000 */
[----:B------:R-:W-:Y:S01]  /*4630*/  ISETP.GE.AND P0, PT, R4, R7, PT ;  /* 0x000000070400720c */ /* 0x000fe20003f06270 */
[----:B------:R-:W-:Y:S02]  /*4640*/  VIADD R18, R18, 0x400 ;  /* 0x0000040012127836 */ /* 0x000fe40000000000 */
[----:B------:R-:W-:-:S10]  /*4650*/  VIADD R11, R11, 0x400 ;  /* 0x000004000b0b7836 */ /* 0x000fd40000000000 */
[----:B------:R-:W-:Y:S05]  /*4660*/  @!P0 BRA `(.L_x_786) ;  /* 0xfffffff800908947 */ /* 0x000fea000383ffff */
.L_x_772:
[----:B01----:R-:W-:Y:S05]  /*4670*/  BSYNC.RECONVERGENT B1 ;  /* 0x0000000000017941 */ /* 0x003fea0003800200 */
.L_x_765:
        /* <DEDUP_REMOVED lines=31> */
.L_x_788:
[----:B------:R-:W-:Y:S05]  /*4870*/  BSYNC.RECONVERGENT B1 ;  /* 0x0000000000017941 */ /* 0x000fea0003800200 */
.L_x_787:
        /* <DEDUP_REMOVED lines=24> */
.L_x_790:
[----:B------:R-:W-:Y:S05]  /*4a00*/  BSYNC.RECONVERGENT B1 ;  /* 0x0000000000017941 */ /* 0x000fea0003800200 */
.L_x_789:
[----:B---3--:R3:W4:Y:S01]  /*4a10*/  SHFL.DOWN PT, R10, R3, 0x4, 0x1f ;  /* 0x08801f00030a7f89 */ /* 0x00872200000e0000 */
[----:B------:R-:W-:Y:S01]  /*4a20*/  BSSY.RECONVERGENT B1, `(.L_x_791) ;  /* 0x0000017000017945 */ /* 0x000fe20003800200 */
[----:B0-----:R-:W-:Y:S02]  /*4a30*/  IMAD.MOV.U32 R4, RZ, RZ, R3 ;  /* 0x000000ffff047224 */ /* 0x001fe400078e0003 */
[----:B------:R3:W0:Y:S01]  /*4a40*/  SHFL.DOWN PT, R12, R5, 0x4, 0x1f ;  /* 0x08801f00050c7f89 */ /* 0x00062200000e0000 */
[----:B--2---:R-:W-:Y:S02]  /*4a50*/  IMAD.MOV.U32 R6, RZ, RZ, R5 ;  /* 0x000000ffff067224 */ /* 0x004fe400078e0005 */
[----:B------:R-:W-:Y:S01]  /*4a60*/  IMAD.MOV.U32 R7, RZ, RZ, R8 ;  /* 0x000000ffff077224 */ /* 0x000fe200078e0008 */
[----:B------:R3:W2:Y:S01]  /*4a70*/  SHFL.DOWN PT, R9, R8, 0x4, 0x1f ;  /* 0x08801f0008097f89 */ /* 0x0006a200000e0000 */
        /* <DEDUP_REMOVED lines=17> */
.L_x_792:
[----:B------:R-:W-:Y:S05]  /*4b90*/  BSYNC.RECONVERGENT B1 ;  /* 0x0000000000017941 */ /* 0x000fea0003800200 */
.L_x_791:
[----:B-1----:R1:W0:Y:S01]  /*4ba0*/  SHFL.DOWN PT, R11, R4, 0x8, 0x1f ;  /* 0x09001f00040b7f89 */ /* 0x00222200000e0000 */
[----:B------:R-:W-:Y:S01]  /*4bb0*/  BSSY.RECONVERGENT B1, `(.L_x_793) ;  /* 0x0000017000017945 */ /* 0x000fe20003800200 */
[----:B---3--:R-:W-:Y:S02]  /*4bc0*/  IMAD.MOV.U32 R3, RZ, RZ, R4 ;  /* 0x000000ffff037224 */ /* 0x008fe400078e0004 */
[----:B------:R1:W3:Y:S01]  /*4bd0*/  SHFL.DOWN PT, R13, R6, 0x8, 0x1f ;  /* 0x09001f00060d7f89 */ /* 0x0002e200000e0000 */
[----:B------:R-:W-:Y:S02]  /*4be0*/  IMAD.MOV.U32 R5, RZ, RZ, R6 ;  /* 0x000000ffff057224 */ /* 0x000fe400078e0006 */
[----:B--2---:R-:W-:Y:S01]  /*4bf0*/  IMAD.MOV.U32 R9, RZ, RZ, R7 ;  /* 0x000000ffff097224 */ /* 0x004fe200078e0007 */
[----:B------:R1:W2:Y:S01]  /*4c00*/  SHFL.DOWN PT, R8, R7, 0x8, 0x1f ;  /* 0x09001f0007087f89 */ /* 0x0002a200000e0000 */
[----:B------:R-:W-:Y:S05]  /*4c10*/  @P4 BRA `(.L_x_794) ;  /* 0x0000000000404947 */ /* 0x000fea0003800000 */
[----:B0-----:R-:W-:Y:S01]  /*4c20*/  ISETP.GE.AND P0, PT, R4, R11, PT ;  /* 0x0000000b0400720c */ /* 0x001fe20003f06270 */
[----:B------:R-:W-:Y:S02]  /*4c30*/  IMAD.MOV.U32 R3, RZ, RZ, R11 ;  /* 0x000000ffff037224 */ /* 0x000fe400078e000b */
[----:B---3--:R-:W-:Y:S02]  /*4c40*/  IMAD.MOV.U32 R5, RZ, RZ, R13 ;  /* 0x000000ffff057224 */ /* 0x008fe400078e000d */
        /* <DEDUP_REMOVED lines=13> */
.L_x_794:
[----:B------:R-:W-:Y:S05]  /*4d20*/  BSYNC.RECONVERGENT B1 ;  /* 0x0000000000017941 */ /* 0x000fea0003800200 */
.L_x_793:
[----:B-1----:R1:W1:Y:S01]  /*4d30*/  SHFL.DOWN PT, R4, R3, 0x10, 0x1f ;  /* 0x0a001f0003047f89 */ /* 0x00226200000e0000 */
[----:B------:R-:W-:Y:S01]  /*4d40*/  BSSY.RECONVERGENT B1, `(.L_x_795) ;  /* 0x0000017000017945 */ /* 0x000fe20003800200 */
[----:B------:R-:W-:Y:S02]  /*4d50*/  IMAD.MOV.U32 R6, RZ, RZ, R3 ;  /* 0x000000ffff067224 */ /* 0x000fe400078e0003 */
[----:B----4-:R4:W1:Y:S01]  /*4d60*/  SHFL.DOWN PT, R10, R5, 0x10, 0x1f ;  /* 0x0a001f00050a7f89 */ /* 0x01086200000e0000 */
[----:B------:R-:W-:Y:S02]  /*4d70*/  IMAD.MOV.U32 R7, RZ, RZ, R5 ;  /* 0x000000ffff077224 */ /* 0x000fe400078e0005 */
[----:B--2---:R-:W-:Y:S01]  /*4d80*/  IMAD.MOV.U32 R8, RZ, RZ, R9 ;  /* 0x000000ffff087224 */ /* 0x004fe200078e0009 */
[----:B0-----:R4:W0:Y:S01]  /*4d90*/  SHFL.DOWN PT, R12, R9, 0x10, 0x1f ;  /* 0x0a001f00090c7f89 */ /* 0x00182200000e0000 */
        /* <DEDUP_REMOVED lines=17> */
.L_x_796:
[----:B------:R-:W-:Y:S05]  /*4eb0*/  BSYNC.RECONVERGENT B1 ;  /* 0x0000000000017941 */ /* 0x000fea0003800200 */
.L_x_795:
[----:B------:R-:W-:Y:S04]  /*4ec0*/  BSSY.RECONVERGENT B1, `(.L_x_797) ;  /* 0x000000c000017945 */ /* 0x000fe80003800200 */
[----:B------:R-:W-:Y:S05]  /*4ed0*/  @P2 BRA `(.L_x_798) ;  /* 0x0000000000282947 */ /* 0x000fea0003800000 */
[----:B----4-:R-:W2:Y:S01]  /*4ee0*/  S2R R5, SR_CgaCtaId ;  /* 0x0000000000057919 */ /* 0x010ea20000008800 */
[----:B-1----:R-:W-:Y:S02]  /*4ef0*/  MOV R4, 0x400 ;  /* 0x0000040000047802 */ /* 0x002fe40000000f00 */
[----:B------:R-:W-:-:S04]  /*4f00*/  SHF.R.U32.HI R3, RZ, 0x1, R2 ;  /* 0x00000001ff037819 */ /* 0x000fc80000011602 */
[----:B------:R-:W-:Y:S02]  /*4f10*/  LOP3.LUT R3, R3, 0x1f0, RZ, 0xc0, !PT ;  /* 0x000001f003037812 */ /* 0x000fe400078ec0ff */
[----:B--2---:R-:W-:Y:S01]  /*4f20*/  LEA R4, R5, R4, 0x18 ;  /* 0x0000000405047211 */ /* 0x004fe200078ec0ff */
[----:B------:R-:W-:-:S04]  /*4f30*/  IMAD.MOV.U32 R5, RZ, RZ, R8 ;  /* 0x000000ffff057224 */ /* 0x000fc800078e0008 */
[----:B------:R-:W-:Y:S02]  /*4f40*/  IMAD.IADD R3, R3, 0x1, R4 ;  /* 0x0000000103037824 */ /* 0x000fe400078e0204 */
[----:B------:R-:W-:-:S03]  /*4f50*/  IMAD.MOV.U32 R4, RZ, RZ, R7 ;  /* 0x000000ffff047224 */ /* 0x000fc600078e0007 */
[----:B------:R2:W-:Y:S04]  /*4f60*/  STS [R3+0x8], R6 ;  /* 0x0000080603007388 */ /* 0x0005e80000000800 */
[----:B------:R2:W-:Y:S02]  /*4f70*/  STS.64 [R3+0x10], R4 ;  /* 0x0000100403007388 */ /* 0x0005e40000000a00 */
.L_x_798:
[----:B------:R-:W-:Y:S05]  /*4f80*/  BSYNC.RECONVERGENT B1 ;  /* 0x0000000000017941 */ /* 0x000fea0003800200 */
.L_x_797:
        /* <DEDUP_REMOVED lines=27> */
.L_x_800:
[----:B------:R-:W-:Y:S05]  /*5140*/  BSYNC.RECONVERGENT B1 ;  /* 0x0000000000017941 */ /* 0x000fea0003800200 */
.L_x_799:
        /* <DEDUP_REMOVED lines=27> */
.L_x_802:
[----:B------:R-:W-:Y:S05]  /*5300*/  BSYNC.RECONVERGENT B1 ;  /* 0x0000000000017941 */ /* 0x000fea0003800200 */
.L_x_801:
        /* <DEDUP_REMOVED lines=17> */
.L_x_804:
[----:B------:R-:W-:Y:S05]  /*5420*/  BSYNC.RECONVERGENT B1 ;  /* 0x0000000000017941 */ /* 0x000fea0003800200 */
.L_x_803:
        /* <DEDUP_REMOVED lines=17> */
.L_x_806:
[----:B------:R-:W-:Y:S05]  /*5540*/  BSYNC.RECONVERGENT B1 ;  /* 0x0000000000017941 */ /* 0x000fea0003800200 */
.L_x_805:
        /* <DEDUP_REMOVED lines=17> */
.L_x_808:
[----:B------:R-:W-:Y:S05]  /*5660*/  BSYNC.RECONVERGENT B1 ;  /* 0x0000000000017941 */ /* 0x000fea0003800200 */
.L_x_807:
        /* <DEDUP_REMOVED lines=17> */
.L_x_810:
[----:B------:R-:W-:Y:S05]  /*5780*/  BSYNC.RECONVERGENT B1 ;  /* 0x0000000000017941 */ /* 0x000fea0003800200 */
.L_x_809:
        /* <DEDUP_REMOVED lines=16> */
.L_x_728:
[----:B------:R-:W-:Y:S05]  /*5890*/  BSYNC.RECONVERGENT B0 ;  /* 0x0000000000007941 */ /* 0x000fea0003800200 */
.L_x_695:
[----:B------:R-:W-:Y:S05]  /*58a0*/  @P2 EXIT ;  /* 0x000000000000294d */ /* 0x000fea0003800000 */
[----:B-1234-:R-:W1:Y:S01]  /*58b0*/  LDC.64 R2, c[0x0][0x390] ;  /* 0x0000e400ff027b82 */ /* 0x01ee620000000a00 */
[----:B0-----:R-:W-:Y:S02]  /*58c0*/  IMAD.MOV.U32 R9, RZ, RZ, R8 ;  /* 0x000000ffff097224 */ /* 0x001fe400078e0008 */
[----:B------:R-:W-:Y:S02]  /*58d0*/  IMAD.MOV.U32 R8, RZ, RZ, R7 ;  /* 0x000000ffff087224 */ /* 0x000fe400078e0007 */
[----:B-1----:R-:W-:-:S05]  /*58e0*/  IMAD.WIDE.U32 R2, R0, 0x10, R2 ;  /* 0x0000001000027825 */ /* 0x002fca00078e0002 */
[----:B------:R-:W-:Y:S04]  /*58f0*/  STG.E.64 desc[UR10][R2.64+0x8], R8 ;  /* 0x0000080802007986 */ /* 0x000fe8000c101b0a */
[----:B------:R-:W-:Y:S01]  /*5900*/  STG.E desc[UR10][R2.64], R6 ;  /* 0x0000000602007986 */ /* 0x000fe2000c10190a */
[----:B------:R-:W-:Y:S05]  /*5910*/  EXIT ;  /* 0x000000000000794d */ /* 0x000fea0003800000 */
.L_x_811:
        /* <DEDUP_REMOVED lines=14> */
.L_x_969:


//--------------------- .text._ZN6thrust24THRUST_300001_SM_1000_NS8cuda_cub4core6detail13_kernel_agentINS1_8__reduce11ReduceAgentINS0_12zip_iteratorIN4cuda3std3__45tupleIJNS0_10device_ptrIiEENS0_17counting_iteratorIlNS0_11use_defaultESF_SF_EEEEEEEPNSB_IJilEEESJ_iNS1_9__extrema9arg_max_fIilNSA_4lessIiEEEEEEJSI_SK_iSP_EEEvDpT0_ --------------------------
	.section	.text._ZN6thrust24THRUST_300001_SM_1000_NS8cuda_cub4core6detail13_kernel_agentINS1_8__reduce11ReduceAgentINS0_12zip_iteratorIN4cuda3std3__45tupleIJNS0_10device_ptrIiEENS0_17counting_iteratorIlNS0_11use_defaultESF_SF_EEEEEEEPNSB_IJilEEESJ_iNS1_9__extrema9arg_max_fIilNSA_4lessIiEEEEEEJSI_SK_iSP_EEEvDpT0_,"ax",@progbits
	.align	128
        .global         _ZN6thrust24THRUST_300001_SM_1000_NS8cuda_cub4core6detail13_kernel_agentINS1_8__reduce11ReduceAgentINS0_12zip_iteratorIN4cuda3std3__45tupleIJNS0_10device_ptrIiEENS0_17counting_iteratorIlNS0_11use_defaultESF_SF_EEEEEEEPNSB_IJilEEESJ_iNS1_9__extrema9arg_max_fIilNSA_4lessIiEEEEEEJSI_SK_iSP_EEEvDpT0_
        .type           _ZN6thrust24THRUST_300001_SM_1000_NS8cuda_cub4core6detail13_kernel_agentINS1_8__reduce11ReduceAgentINS0_12zip_iteratorIN4cuda3std3__45tupleIJNS0_10device_ptrIiEENS0_17counting_iteratorIlNS0_11use_defaultESF_SF_EEEEEEEPNSB_IJilEEESJ_iNS1_9__extrema9arg_max_fIilNSA_4lessIiEEEEEEJSI_SK_iSP_EEEvDpT0_,@function
        .size           _ZN6thrust24THRUST_300001_SM_1000_NS8cuda_cub4core6detail13_kernel_agentINS1_8__reduce11ReduceAgentINS0_12zip_iteratorIN4cuda3std3__45tupleIJNS0_10device_ptrIiEENS0_17counting_iteratorIlNS0_11use_defaultESF_SF_EEEEEEEPNSB_IJilEEESJ_iNS1_9__extrema9arg_max_fIilNSA_4lessIiEEEEEEJSI_SK_iSP_EEEvDpT0_,(.L_x_970 - _ZN6thrust24THRUST_300001_SM_1000_NS8cuda_cub4core6detail13_kernel_agentINS1_8__reduce11ReduceAgentINS0_12zip_iteratorIN4cuda3std3__45tupleIJNS0_10device_ptrIiEENS0_17counting_iteratorIlNS0_11use_defaultESF_SF_EEEEEEEPNSB_IJilEEESJ_iNS1_9__extrema9arg_max_fIilNSA_4lessIiEEEEEEJSI_SK_iSP_EEEvDpT0_)
        .other          _ZN6thrust24THRUST_300001_SM_1000_NS8cuda_cub4core6detail13_kernel_agentINS1_8__reduce11ReduceAgentINS0_12zip_iteratorIN4cuda3std3__45tupleIJNS0_10device_ptrIiEENS0_17counting_iteratorIlNS0_11use_defaultESF_SF_EEEEEEEPNSB_IJilEEESJ_iNS1_9__extrema9arg_max_fIilNSA_4lessIiEEEEEEJSI_SK_iSP_EEEvDpT0_,@"STO_CUDA_ENTRY STV_DEFAULT"
_ZN6thrust24THRUST_300001_SM_1000_NS8cuda_cub4core6detail13_kernel_agentINS1_8__reduce11ReduceAgentINS0_12zip_iteratorIN4cuda3std3__45tupleIJNS0_10device_ptrIiEENS0_17counting_iteratorIlNS0_11use_defaultESF_SF_EEEEEEEPNSB_IJilEEESJ_iNS1_9__extrema9arg_max_fIilNSA_4lessIiEEEEEEJSI_SK_iSP_EEEvDpT0_:
.text._ZN6thrust24THRUST_300001_SM_1000_NS8cuda_cub4core6detail13_kernel_agentINS1_8__reduce11ReduceAgentINS0_12zip_iteratorIN4cuda3std3__45tupleIJNS0_10device_ptrIiEENS0_17counting_iteratorIlNS0_11use_defaultESF_SF_EEEEEEEPNSB_IJilEEESJ_iNS1_9__extrema9arg_max_fIilNSA_4lessIiEEEEEEJSI_SK_iSP_EEEvDpT0_:
        /* <DEDUP_REMOVED lines=23> */
.L_x_815:
[----:B0-----:R-:W-:Y:S05]  /*0170*/  BSYNC.RECONVERGENT B1 ;  /* 0x0000000000017941 */ /* 0x001fea0003800200 */
.L_x_814:
        /* <DEDUP_REMOVED lines=17> */
.L_x_822:
        /* <DEDUP_REMOVED lines=24> */
.L_x_821:
[----:B------:R-:W-:Y:S05]  /*0410*/  BSYNC.RECONVERGENT B3 ;  /* 0x0000000000037941 */ /* 0x000fea0003800200 */
.L_x_820:
[----:B------:R-:W-:Y:S01]  /*0420*/  IADD3 R5, P0, PT, R5, 0x100, RZ ;  /* 0x0000010005057810 */ /* 0x000fe20007f1e0ff */
[----:B------:R-:W-:Y:S02]  /*0430*/  VIADD R9, R9, 0x100 ;  /* 0x0000010009097836 */ /* 0x000fe40000000000 */
[----:B------:R-:W-:Y:S02]  /*0440*/  IMAD.X R3, RZ, RZ, R3, P3 ;  /* 0x000000ffff037224 */ /* 0x000fe400018e0603 */
[----:B------:R-:W-:Y:S01]  /*0450*/  IMAD.X R10, RZ, RZ, R10, P0 ;  /* 0x000000ffff0a7224 */ /* 0x000fe200000e060a */
[----:B------:R-:W-:Y:S07]  /*0460*/  @P2 BRA `(.L_x_822) ;  /* 0xfffffffc00882947 */ /* 0x000fee000383ffff */
.L_x_819:
[----:B------:R-:W-:Y:S05]  /*0470*/  BSYNC.RECONVERGENT B2 ;  /* 0x0000000000027941 */ /* 0x000fea0003800200 */
.L_x_818:
[----:B------:R-:W-:-:S13]  /*0480*/  ISETP.GE.U32.AND P0, PT, R11, 0x300, PT ;  /* 0x000003000b00780c */ /* 0x000fda0003f06070 */
[----:B------:R-:W-:Y:S05]  /*0490*/  @!P0 BRA `(.L_x_817) ;  /* 0x00000004007c8947 */ /* 0x000fea0003800000 */
[----:B------:R-:W0:Y:S01]  /*04a0*/  LDC.64 R4, c[0x0][0x380] ;  /* 0x0000e000ff047b82 */ /* 0x000e220000000a00 */
[----:B------:R-:W-:-:S07]  /*04b0*/  VIADD R10, R9, 0x200 ;  /* 0x00000200090a7836 */ /* 0x000fce0000000000 */
[----:B------:R-:W1:Y:S02]  /*04c0*/  LDC.64 R2, c[0x0][0x388] ;  /* 0x0000e200ff027b82 */ /* 0x000e640000000a00 */
.L_x_831:
        /* <DEDUP_REMOVED lines=26> */
.L_x_824:
[----:B------:R-:W-:Y:S05]  /*0670*/  BSYNC.RECONVERGENT B2 ;  /* 0x0000000000027941 */ /* 0x000fea0003800200 */
.L_x_823:
        /* <DEDUP_REMOVED lines=20> */
.L_x_826:
[----:B------:R-:W-:Y:S05]  /*07c0*/  BSYNC.RECONVERGENT B2 ;  /* 0x0000000000027941 */ /* 0x000fea0003800200 */
.L_x_825:
        /* <DEDUP_REMOVED lines=20> */
.L_x_828:
[----:B------:R-:W-:Y:S05]  /*0910*/  BSYNC.RECONVERGENT B2 ;  /* 0x0000000000027941 */ /* 0x000fea0003800200 */
.L_x_827:
        /* <DEDUP_REMOVED lines=18> */
.L_x_830:
[----:B------:R-:W-:Y:S05]  /*0a40*/  BSYNC.RECONVERGENT B2 ;  /* 0x0000000000027941 */ /* 0x000fea0003800200 */
.L_x_829:
[C---:B------:R-:W-:Y:S02]  /*0a50*/  VIADD R9, R10.reuse, 0x200 ;  /* 0x000002000a097836 */ /* 0x040fe40000000000 */
[----:B------:R-:W-:-:S03]  /*0a60*/  VIADD R10, R10, 0x400 ;  /* 0x000004000a0a7836 */ /* 0x000fc60000000000 */
[----:B------:R-:W-:-:S13]  /*0a70*/  ISETP.GE.AND P0, PT, R9, UR5, PT ;  /* 0x0000000509007c0c */ /* 0x000fda000bf06270 */
[----:B------:R-:W-:Y:S05]  /*0a80*/  @!P0 BRA `(.L_x_831) ;  /* 0xfffffff800908947 */ /* 0x000fea000383ffff */
.L_x_817:
[----:B------:R-:W-:Y:S05]  /*0a90*/  BSYNC.RECONVERGENT B1 ;  /* 0x0000000000017941 */ /* 0x000fea0003800200 */
.L_x_816:
        /* <DEDUP_REMOVED lines=31> */
.L_x_834:
[----:B------:R-:W-:Y:S05]  /*0c90*/  BSYNC.RECONVERGENT B1 ;  /* 0x0000000000017941 */ /* 0x000fea0003800200 */
.L_x_833:
        /* <DEDUP_REMOVED lines=27> */
.L_x_836:
[----:B------:R-:W-:Y:S05]  /*0e50*/  BSYNC.RECONVERGENT B1 ;  /* 0x0000000000017941 */ /* 0x000fea0003800200 */
.L_x_835:
        /* <DEDUP_REMOVED lines=24> */
.L_x_838:
[----:B------:R-:W-:Y:S05]  /*0fe0*/  BSYNC.RECONVERGENT B1 ;  /* 0x0000000000017941 */ /* 0x000fea0003800200 */
.L_x_837:
        /* <DEDUP_REMOVED lines=24> */
.L_x_840:
[----:B------:R-:W-:Y:S05]  /*1170*/  BSYNC.RECONVERGENT B1 ;  /* 0x0000000000017941 */ /* 0x000fea0003800200 */
.L_x_839:
        /* <DEDUP_REMOVED lines=24> */
.L_x_842:
[----:B------:R-:W-:Y:S05]  /*1300*/  BSYNC.RECONVERGENT B1 ;  /* 0x0000000000017941 */ /* 0x000fea0003800200 */
.L_x_841:
        /* <DEDUP_REMOVED lines=12> */
.L_x_844:
[----:B------:R-:W-:Y:S05]  /*13d0*/  BSYNC.RECONVERGENT B1 ;  /* 0x0000000000017941 */ /* 0x000fea0003800200 */
.L_x_843:
        /* <DEDUP_REMOVED lines=27> */
.L_x_847:
[----:B------:R-:W-:Y:S05]  /*1590*/  BSYNC.RECONVERGENT B1 ;  /* 0x0000000000017941 */ /* 0x000fea0003800200 */
.L_x_846:
        /* <DEDUP_REMOVED lines=27> */
.L_x_849:
[----:B------:R-:W-:Y:S05]  /*1750*/  BSYNC.RECONVERGENT B1 ;  /* 0x0000000000017941 */ /* 0x000fea0003800200 */
.L_x_848:
        /* <DEDUP_REMOVED lines=17> */
.L_x_851:
[----:B------:R-:W-:Y:S05]  /*1870*/  BSYNC.RECONVERGENT B1 ;  /* 0x0000000000017941 */ /* 0x000fea0003800200 */
.L_x_850:
        /* <DEDUP_REMOVED lines=17> */
.L_x_853:
[----:B------:R-:W-:Y:S05]  /*1990*/  BSYNC.RECONVERGENT B1 ;  /* 0x0000000000017941 */ /* 0x000fea0003800200 */
.L_x_852:
        /* <DEDUP_REMOVED lines=17> */
.L_x_855:
[----:B------:R-:W-:Y:S05]  /*1ab0*/  BSYNC.RECONVERGENT B1 ;  /* 0x0000000000017941 */ /* 0x000fea0003800200 */
.L_x_854:
        /* <DEDUP_REMOVED lines=17> */
.L_x_857:
[----:B------:R-:W-:Y:S05]  /*1bd0*/  BSYNC.RECONVERGENT B1 ;  /* 0x0000000000017941 */ /* 0x000fea0003800200 */
.L_x_856:
        /* <DEDUP_REMOVED lines=18> */
.L_x_832:
        /* <DEDUP_REMOVED lines=41> */
.L_x_859:
[----:B------:R-:W-:Y:S05]  /*1f90*/  BSYNC.RECONVERGENT B1 ;  /* 0x0000000000017941 */ /* 0x000fea0003800200 */
.L_x_858:
        /* <DEDUP_REMOVED lines=24> */
.L_x_861:
[----:B------:R-:W-:Y:S05]  /*2120*/  BSYNC.RECONVERGENT B1 ;  /* 0x0000000000017941 */ /* 0x000fea0003800200 */
.L_x_860:
        /* <DEDUP_REMOVED lines=24> */
.L_x_863:
[----:B------:R-:W-:Y:S05]  /*22b0*/  BSYNC.RECONVERGENT B1 ;  /* 0x0000000000017941 */ /* 0x000fea0003800200 */
.L_x_862:
        /* <DEDUP_REMOVED lines=24> */
.L_x_865:
[----:B------:R-:W-:Y:S05]  /*2440*/  BSYNC.RECONVERGENT B1 ;  /* 0x0000000000017941 */ /* 0x000fea0003800200 */
.L_x_864:
        /* <DEDUP_REMOVED lines=24> */
.L_x_867:
[----:B------:R-:W-:Y:S05]  /*25d0*/  BSYNC.RECONVERGENT B1 ;  /* 0x0000000000017941 */ /* 0x000fea0003800200 */
.L_x_866:
        /* <DEDUP_REMOVED lines=12> */
.L_x_869:
[----:B------:R-:W-:Y:S05]  /*26a0*/  BSYNC.RECONVERGENT B1 ;  /* 0x0000000000017941 */ /* 0x000fea0003800200 */
.L_x_868:
        /* <DEDUP_REMOVED lines=30> */
.L_x_871:
[----:B------:R-:W-:Y:S05]  /*2890*/  BSYNC.RECONVERGENT B1 ;  /* 0x0000000000017941 */ /* 0x000fea0003800200 */
.L_x_870:
        /* <DEDUP_REMOVED lines=27> */
.L_x_873:
[----:B------:R-:W-:Y:S05]  /*2a50*/  BSYNC.RECONVERGENT B1 ;  /* 0x0000000000017941 */ /* 0x000fea0003800200 */
.L_x_872:
        /* <DEDUP_REMOVED lines=27> */
.L_x_875:
[----:B------:R-:W-:Y:S05]  /*2c10*/  BSYNC.RECONVERGENT B1 ;  /* 0x0000000000017941 */ /* 0x000fea0003800200 */
.L_x_874:
        /* <DEDUP_REMOVED lines=27> */
.L_x_877:
[----:B------:R-:W-:Y:S05]  /*2dd0*/  BSYNC.RECONVERGENT B1 ;  /* 0x0000000000017941 */ /* 0x000fea0003800200 */
.L_x_876:
        /* <DEDUP_REMOVED lines=27> */
.L_x_879:
[----:B------:R-:W-:Y:S05]  /*2f90*/  BSYNC.RECONVERGENT B1 ;  /* 0x0000000000017941 */ /* 0x000fea0003800200 */
.L_x_878:
        /* <DEDUP_REMOVED lines=27> */
.L_x_881:
[----:B------:R-:W-:Y:S05]  /*3150*/  BSYNC.RECONVERGENT B1 ;  /* 0x0000000000017941 */ /* 0x000fea0003800200 */
.L_x_880:
        /* <DEDUP_REMOVED lines=28> */
.L_x_813:
        /* <DEDUP_REMOVED lines=9> */
[----:B------:R-:W-:Y:S01]  /*33b0*/  UISETP.GE.U32.AND UP0, UPT, UR4, 0xa00, UPT ;  /* 0x00000a000400788c */ /* 0x000fe2000bf06070 */
[----:B---3--:R-:W-:-:S02]  /*33c0*/  VIMNMX R10, PT, PT, R4, R5, !PT ;  /* 0x00000005040a7248 */ /* 0x008fc40007fe0100 */
[----:B------:R-:W-:Y:S01]  /*33d0*/  ISETP.GE.AND P0, PT, R4, R5, PT ;  /* 0x000000050400720c */ /* 0x000fe20003f06270 */
[----:B------:R-:W-:Y:S01]  /*33e0*/  VIADD R5, R0, 0x200 ;  /* 0x0000020000057836 */ /* 0x000fe20000000000 */
[----:B----4-:R-:W-:Y:S02]  /*33f0*/  VIMNMX R9, PT, PT, R7, R10, !PT ;  /* 0x0000000a07097248 */ /* 0x010fe40007fe0100 */
[----:B------:R-:W-:Y:S02]  /*3400*/  ISETP.GE.AND P2, PT, R10, R7, PT ;  /* 0x000000070a00720c */ /* 0x000fe40003f46270 */
[----:B-----5:R-:W-:Y:S02]  /*3410*/  ISETP.GE.AND P3, PT, R9, R8, PT ;  /* 0x000000080900720c */ /* 0x020fe40003f66270 */
[----:B------:R-:W-:Y:S01]  /*3420*/  VIMNMX R7, PT, PT, R8, R9, !PT ;  /* 0x0000000908077248 */ /* 0x000fe20007fe0100 */
[C---:B------:R-:W-:Y:S01]  /*3430*/  VIADD R9, R0.reuse, 0x100 ;  /* 0x0000010000097836 */ /* 0x040fe20000000000 */
[----:B------:R-:W-:-:S02]  /*3440*/  LOP3.LUT R8, R0, 0x400, RZ, 0xfc, !PT ;  /* 0x0000040000087812 */ /* 0x000fc400078efcff */
[----:B--2---:R-:W-:-:S05]  /*3450*/  ISETP.GE.AND P1, PT, R7, R6, PT ;  /* 0x000000060700720c */ /* 0x004fca0003f26270 */
[----:B------:R-:W-:Y:S02]  /*3460*/  @P2 SEL R5, R9, R0, !P0 ;  /* 0x0000000009052207 */ /* 0x000fe40004000000 */
[----:B------:R-:W-:-:S06]  /*3470*/  @!P3 VIADD R5, R0, 0x300 ;  /* 0x000003000005b836 */ /* 0x000fcc0000000000 */
        /* <DEDUP_REMOVED lines=13> */
[----:B------:R-:W0:Y:S01]  /*3550*/  LDCU UR4, c[0x0][0x398] ;  /* 0x00007300ff0477ac */ /* 0x000e220008000800 */
[----:B------:R-:W-:Y:S02]  /*3560*/  IMAD.MOV.U32 R21, RZ, RZ, R8 ;  /* 0x000000ffff157224 */ /* 0x000fe400078e0008 */
[----:B------:R-:W-:Y:S01]  /*3570*/  IMAD.MOV.U32 R20, RZ, RZ, R9 ;  /* 0x000000ffff147224 */ /* 0x000fe200078e0009 */
[----:B------:R-:W1:Y:S01]  /*3580*/  LDCU.64 UR6, c[0x0][0x388] ;  /* 0x00007100ff0677ac */ /* 0x000e620008000a00 */
[----:B------:R-:W-:-:S07]  /*3590*/  IMAD.MOV.U32 R7, RZ, RZ, 0x500 ;  /* 0x00000500ff077424 */ /* 0x000fce00078e00ff */
.L_x_883:
[----:B------:R-:W-:-:S05]  /*35a0*/  IMAD.WIDE.U32 R4, R7, 0x4, R2 ;  /* 0x0000000407047825 */ /* 0x000fca00078e0002 */
[----:B------:R-:W2:Y:S04]  /*35b0*/  LDG.E R11, desc[UR8][R4.64] ;  /* 0x00000008040b7981 */ /* 0x000ea8000c1e1900 */
[----:B------:R-:W3:Y:S04]  /*35c0*/  LDG.E R12, desc[UR8][R4.64+0x400] ;  /* 0x00040008040c7981 */ /* 0x000ee8000c1e1900 */
[----:B------:R-:W4:Y:S04]  /*35d0*/  LDG.E R13, desc[UR8][R4.64+0x800] ;  /* 0x00080008040d7981 */ /* 0x000f28000c1e1900 */
[----:B------:R-:W5:Y:S04]  /*35e0*/  LDG.E R14, desc[UR8][R4.64+0xc00] ;  /* 0x000c0008040e7981 */ /* 0x000f68000c1e1900 */
[----:B------:R0:W5:Y:S01]  /*35f0*/  LDG.E R6, desc[UR8][R4.64+0x1000] ;  /* 0x0010000804067981 */ /* 0x000162000c1e1900 */
[----:B-1----:R-:W-:-:S04]  /*3600*/  IADD3 R18, P0, P1, R0, UR6, R7 ;  /* 0x0000000600127c10 */ /* 0x002fc8000f91e007 */
[----:B------:R-:W-:Y:S02]  /*3610*/  IADD3.X R19, PT, PT, RZ, UR7, RZ, P0, P1 ;  /* 0x00000007ff137c10 */ /* 0x000fe400087e24ff */
[C---:B------:R-:W-:Y:S02]  /*3620*/  IADD3 R17, P3, PT, R18.reuse, 0x100, RZ ;  /* 0x0000010012117810 */ /* 0x040fe40007f7e0ff */
[C---:B------:R-:W-:Y:S02]  /*3630*/  IADD3 R15, P5, PT, R18.reuse, 0x300, RZ ;  /* 0x00000300120f7810 */ /* 0x040fe40007fbe0ff */
[----:B------:R-:W-:Y:S01]  /*3640*/  IADD3 R8, P6, PT, R18, 0x400, RZ ;  /* 0x0000040012087810 */ /* 0x000fe20007fde0ff */
[--C-:B------:R-:W-:Y:S02]  /*3650*/  IMAD.X R16, RZ, RZ, R19.reuse, P3 ;  /* 0x000000ffff107224 */ /* 0x100fe400018e0613 */
[--C-:B0-----:R-:W-:Y:S02]  /*3660*/  IMAD.X R4, RZ, RZ, R19.reuse, P5 ;  /* 0x000000ffff047224 */ /* 0x101fe400028e0613 */
        /* <DEDUP_REMOVED lines=23> */
[----:B-----5:R-:W-:Y:S02]  /*37e0*/  ISETP.GE.AND P1, PT, R13, R14, PT ;  /* 0x0000000e0d00720c */ /* 0x020fe40003f26270 */
[----:B------:R-:W-:-:S11]  /*37f0*/  @P2 SEL R5, R16, R5, P0 ;  /* 0x0000000510052207 */ /* 0x000fd60000000000 */
[----:B------:R-:W-:-:S04]  /*3800*/  @P1 ISETP.GE.U32.AND P0, PT, R10, R15, PT ;  /* 0x0000000f0a00120c */ /* 0x000fc80003f06070 */
[----:B------:R-:W-:-:S04]  /*3810*/  @P1 ISETP.GE.AND.EX P0, PT, R5, R4, PT, P0 ;  /* 0x000000040500120c */ /* 0x000fc80003f06300 */
[----:B------:R-:W-:-:S04]  /*3820*/  @P1 ISETP.LT.OR P0, PT, R14, R13, !P0 ;  /* 0x0000000d0e00120c */ /* 0x000fc80004701670 */
[----:B------:R-:W-:Y:S02]  /*3830*/  @P1 SEL R14, R13, R14, P0 ;  /* 0x0000000e0d0e1207 */ /* 0x000fe40000000000 */
[----:B------:R-:W-:Y:S01]  /*3840*/  @P1 SEL R15, R10, R15, P0 ;  /* 0x0000000f0a0f1207 */ /* 0x000fe20000000000 */
[----:B------:R-:W-:Y:S01]  /*3850*/  VIADD R10, R7, 0xa00 ;  /* 0x00000a00070a7836 */ /* 0x000fe20000000000 */
[----:B------:R-:W-:Y:S02]  /*3860*/  ISETP.GE.AND P2, PT, R14, R6, PT ;  /* 0x000000060e00720c */ /* 0x000fe40003f46270 */
[----:B------:R-:W-:Y:S01]  /*3870*/  @P1 SEL R4, R5, R4, P0 ;  /* 0x0000000405041207 */ /* 0x000fe20000000000 */
[----:B------:R-:W-:Y:S01]  /*3880*/  VIADD R5, R7, 0x500 ;  /* 0x0000050007057836 */ /* 0x000fe20000000000 */
[----:B------:R-:W-:-:S03]  /*3890*/  ISETP.GT.AND P1, PT, R10, UR4, PT ;  /* 0x000000040a007c0c */ /* 0x000fc6000bf24270 */
[----:B------:R-:W-:-:S06]  /*38a0*/  IMAD.MOV.U32 R7, RZ, RZ, R5 ;  /* 0x000000ffff077224 */ /* 0x000fcc00078e0005 */
        /* <DEDUP_REMOVED lines=10> */
.L_x_882:
        /* <DEDUP_REMOVED lines=14> */
[----:B------:R-:W-:Y:S01]  /*3a30*/  IMAD.IADD R11, R0, 0x1, R5 ;  /* 0x00000001000b7824 */ /* 0x000fe200078e0205 */
[----:B------:R-:W-:-:S04]  /*3a40*/  LEA.HI R4, R13, 0x1, RZ, 0x18 ;  /* 0x000000010d047811 */ /* 0x000fc800078fc0ff */
[----:B------:R-:W-:Y:S01]  /*3a50*/  LOP3.LUT R10, R4, 0x3, RZ, 0xc0, !PT ;  /* 0x00000003040a7812 */ /* 0x000fe200078ec0ff */
[----:B------:R-:W-:-:S04]  /*3a60*/  IMAD.MOV.U32 R4, RZ, RZ, R0 ;  /* 0x000000ffff047224 */ /* 0x000fc800078e0000 */
[----:B------:R-:W-:Y:S02]  /*3a70*/  IMAD.MOV R10, RZ, RZ, -R10 ;  /* 0x000000ffff0a7224 */ /* 0x000fe400078e0a0a */
[C---:B0-----:R-:W-:Y:S01]  /*3a80*/  IMAD.WIDE.U32 R2, R11.reuse, 0x4, R2 ;  /* 0x000000040b027825 */ /* 0x041fe200078e0002 */
[----:B------:R-:W-:-:S05]  /*3a90*/  IADD3 R11, P0, PT, R11, UR6, RZ ;  /* 0x000000060b0b7c10 */ /* 0x000fca000ff1e0ff */
[----:B------:R-:W-:-:S08]  /*3aa0*/  IMAD.X R12, RZ, RZ, UR7, P0 ;  /* 0x00000007ff0c7e24 */ /* 0x000fd000080e06ff */
.L_x_890:
[----:B------:R0:W2:Y:S01]  /*3ab0*/  LDG.E R17, desc[UR8][R2.64] ;  /* 0x0000000802117981 */ /* 0x0000a2000c1e1900 */
[----:B------:R-:W-:Y:S01]  /*3ac0*/  VIADD R10, R10, 0x1 ;  /* 0x000000010a0a7836 */ /* 0x000fe20000000000 */
[----:B------:R-:W-:Y:S01]  /*3ad0*/  BSSY.RECONVERGENT B3, `(.L_x_888) ;  /* 0x0000016000037945 */ /* 0x000fe20003800200 */
[----:B------:R-:W-:Y:S02]  /*3ae0*/  IMAD.MOV.U32 R14, RZ, RZ, R8 ;  /* 0x000000ffff0e7224 */ /* 0x000fe400078e0008 */
[----:B------:R-:W-:Y:S01]  /*3af0*/  IMAD.MOV.U32 R15, RZ, RZ, R9 ;  /* 0x000000ffff0f7224 */ /* 0x000fe200078e0009 */
[----:B------:R-:W-:Y:S01]  /*3b00*/  ISETP.NE.AND P2, PT, R10, RZ, PT ;  /* 0x000000ff0a00720c */ /* 0x000fe20003f45270 */
[----:B------:R-:W-:Y:S02]  /*3b10*/  IMAD.MOV.U32 R16, RZ, RZ, R6 ;  /* 0x000000ffff107224 */ /* 0x000fe400078e0006 */
        /* <DEDUP_REMOVED lines=17> */
.L_x_889:
[----:B------:R-:W-:Y:S05]  /*3c30*/  BSYNC.RECONVERGENT B3 ;  /* 0x0000000000037941 */ /* 0x000fea0003800200 */
.L_x_888:
[----:B------:R-:W-:Y:S01]  /*3c40*/  IADD3 R11, P0, PT, R11, 0x100, RZ ;  /* 0x000001000b0b7810 */ /* 0x000fe20007f1e0ff */
[----:B------:R-:W-:Y:S02]  /*3c50*/  VIADD R4, R4, 0x100 ;  /* 0x0000010004047836 */ /* 0x000fe40000000000 */
[----:B------:R-:W-:Y:S02]  /*3c60*/  IMAD.X R3, RZ, RZ, R3, P3 ;  /* 0x000000ffff037224 */ /* 0x000fe400018e0603 */
[----:B------:R-:W-:Y:S01]  /*3c70*/  IMAD.X R12, RZ, RZ, R12, P0 ;  /* 0x000000ffff0c7224 */ /* 0x000fe200000e060c */
[----:B------:R-:W-:Y:S07]  /*3c80*/  @P2 BRA `(.L_x_890) ;  /* 0xfffffffc00882947 */ /* 0x000fee000383ffff */
.L_x_887:
[----:B------:R-:W-:Y:S05]  /*3c90*/  BSYNC.RECONVERGENT B2 ;  /* 0x0000000000027941 */ /* 0x000fea0003800200 */
.L_x_886:
[----:B------:R-:W-:-:S13]  /*3ca0*/  ISETP.GE.U32.AND P0, PT, R13, 0x300, PT ;  /* 0x000003000d00780c */ /* 0x000fda0003f06070 */
[----:B------:R-:W-:Y:S05]  /*3cb0*/  @!P0 BRA `(.L_x_885) ;  /* 0x0000000400bc8947 */ /* 0x000fea0003800000 */
[----:B------:R-:W0:Y:S01]  /*3cc0*/  LDCU.128 UR12, c[0x0][0x380] ;  /* 0x00007000ff0c77ac */ /* 0x000e220008000c00 */
[----:B------:R-:W1:Y:S01]  /*3cd0*/  LDC.64 R14, c[0x0][0x380] ;  /* 0x0000e000ff0e7b82 */ /* 0x000e620000000a00 */
[C---:B------:R-:W-:Y:S01]  /*3ce0*/  IADD3 R12, P1, PT, R4.reuse, R5, RZ ;  /* 0x00000005040c7210 */ /* 0x040fe20007f3e0ff */
[C---:B------:R-:W-:Y:S02]  /*3cf0*/  IMAD.IADD R10, R4.reuse, 0x1, R5 ;  /* 0x00000001040a7824 */ /* 0x040fe400078e0205 */
[----:B------:R-:W-:Y:S02]  /*3d00*/  VIADD R13, R4, 0x200 ;  /* 0x00000200040d7836 */ /* 0x000fe40000000000 */
[----:B------:R-:W-:Y:S02]  /*3d10*/  IMAD.X R5, RZ, RZ, RZ, P1 ;  /* 0x000000ffff057224 */ /* 0x000fe400008e06ff */
[----:B------:R-:W2:Y:S01]  /*3d20*/  LDC.64 R2, c[0x0][0x388] ;  /* 0x0000e200ff027b82 */ /* 0x000ea20000000a00 */
[----:B0-----:R-:W-:-:S02]  /*3d30*/  LEA R17, P2, R12, UR12, 0x2 ;  /* 0x0000000c0c117c11 */ /* 0x001fc4000f8410ff */
[----:B------:R-:W-:Y:S02]  /*3d40*/  IADD3 R11, P0, PT, R10, UR14, RZ ;  /* 0x0000000e0a0b7c10 */ /* 0x000fe4000ff1e0ff */
[----:B------:R-:W-:Y:S02]  /*3d50*/  IADD3 R17, P1, PT, R17, 0xc00, RZ ;  /* 0x00000c0011117810 */ /* 0x000fe40007f3e0ff */
[----:B------:R-:W-:Y:S01]  /*3d60*/  LEA.HI.X R5, R12, UR13, R5, 0x2, P2 ;  /* 0x0000000d0c057c11 */ /* 0x000fe200090f1405 */
[----:B-1----:R-:W-:-:S04]  /*3d70*/  IMAD.WIDE.U32 R14, R10, 0x4, R14 ;  /* 0x000000040a0e7825 */ /* 0x002fc800078e000e */
[----:B------:R-:W-:Y:S02]  /*3d80*/  IMAD.X R12, RZ, RZ, UR15, P0 ;  /* 0x0000000fff0c7e24 */ /* 0x000fe400080e06ff */
[----:B------:R-:W-:-:S07]  /*3d90*/  IMAD.X R5, RZ, RZ, R5, P1 ;  /* 0x000000ffff057224 */ /* 0x000fce00008e0605 */
.L_x_899:
[----:B------:R-:W3:Y:S01]  /*3da0*/  LDG.E R23, desc[UR8][R14.64] ;  /* 0x000000080e177981 */ /* 0x000ee2000c1e1900 */
[----:B------:R-:W-:-:S05]  /*3db0*/  IMAD.MOV.U32 R4, RZ, RZ, R17 ;  /* 0x000000ffff047224 */ /* 0x000fca00078e0011 */
[----:B------:R0:W5:Y:S04]  /*3dc0*/  LDG.E R25, desc[UR8][R4.64+-0x800] ;  /* 0xfff8000804197981 */ /* 0x000168000c1e1900 */
[----:B------:R0:W5:Y:S04]  /*3dd0*/  LDG.E R16, desc[UR8][R4.64+-0x400] ;  /* 0xfffc000804107981 */ /* 0x000168000c1e1900 */
[----:B------:R0:W5:Y:S01]  /*3de0*/  LDG.E R17, desc[UR8][R4.64] ;  /* 0x0000000804117981 */ /* 0x000162000c1e1900 */
[----:B------:R-:W-:Y:S01]  /*3df0*/  BSSY.RECONVERGENT B2, `(.L_x_891) ;  /* 0x0000012000027945 */ /* 0x000fe20003800200 */
[----:B------:R-:W-:-:S02]  /*3e00*/  IMAD.MOV.U32 R20, RZ, RZ, R11 ;  /* 0x000000ffff147224 */ /* 0x000fc400078e000b */
[----:B------:R-:W-:Y:S02]  /*3e10*/  IMAD.MOV.U32 R21, RZ, RZ, R12 ;  /* 0x000000ffff157224 */ /* 0x000fe400078e000c */
[----:B------:R-:W-:Y:S01]  /*3e20*/  VIADD R19, R10, 0x100 ;  /* 0x000001000a137836 */ /* 0x000fe20000000000 */
[----:B---3--:R-:W-:Y:S01]  /*3e30*/  ISETP.GE.AND P0, PT, R6, R23, PT ;  /* 0x000000170600720c */ /* 0x008fe20003f06270 */
        /* <DEDUP_REMOVED lines=13> */
.L_x_892:
[----:B------:R-:W-:Y:S05]  /*3f10*/  BSYNC.RECONVERGENT B2 ;  /* 0x0000000000027941 */ /* 0x000fea0003800200 */
.L_x_891:
[----:B-----5:R-:W-:Y:S01]  /*3f20*/  ISETP.GE.AND P0, PT, R18, R25, PT ;  /* 0x000000191200720c */ /* 0x020fe20003f06270 */
[----:B------:R-:W-:Y:S01]  /*3f30*/  BSSY.RECONVERGENT B2, `(.L_x_893) ;  /* 0x0000013000027945 */ /* 0x000fe20003800200 */
[----:B--2---:R-:W-:Y:S01]  /*3f40*/  IADD3 R23, P1, PT, R19, R2, RZ ;  /* 0x0000000213177210 */ /* 0x004fe20007f3e0ff */
[----:B------:R-:W-:Y:S02]  /*3f50*/  VIADD R19, R10, 0x200 ;  /* 0x000002000a137836 */ /* 0x000fe40000000000 */
[----:B------:R-:W-:Y:S02]  /*3f60*/  IMAD.MOV.U32 R9, RZ, RZ, R25 ;  /* 0x000000ffff097224 */ /* 0x000fe400078e0019 */
[----:B------:R-:W-:Y:S02]  /*3f70*/  IMAD.X R22, RZ, RZ, R3, P1 ;  /* 0x000000ffff167224 */ /* 0x000fe400008e0603 */
[----:B------:R-:W-:Y:S02]  /*3f80*/  IMAD.MOV.U32 R8, RZ, RZ, R23 ;  /* 0x000000ffff087224 */ /* 0x000fe400078e0017 */
[----:B------:R-:W-:-:S02]  /*3f90*/  IMAD.MOV.U32 R6, RZ, RZ, R22 ;  /* 0x000000ffff067224 */ /* 0x000fc400078e0016 */
        /* <DEDUP_REMOVED lines=12> */
.L_x_894:
[----:B------:R-:W-:Y:S05]  /*4060*/  BSYNC.RECONVERGENT B2 ;  /* 0x0000000000027941 */ /* 0x000fea0003800200 */
.L_x_893:
[----:B------:R-:W-:Y:S01]  /*4070*/  ISETP.GE.AND P0, PT, R9, R16, PT ;  /* 0x000000100900720c */ /* 0x000fe20003f06270 */
[----:B------:R-:W-:Y:S01]  /*4080*/  VIADD R21, R10, 0x300 ;  /* 0x000003000a157836 */ /* 0x000fe20000000000 */
[-C--:B------:R-:W-:Y:S01]  /*4090*/  IADD3 R23, P1, PT, R19, R2.reuse, RZ ;  /* 0x0000000213177210 */ /* 0x080fe20007f3e0ff */
[----:B------:R-:W-:Y:S01]  /*40a0*/  BSSY.RECONVERGENT B2, `(.L_x_895) ;  /* 0x0000012000027945 */ /* 0x000fe20003800200 */
[----:B------:R-:W-:Y:S02]  /*40b0*/  IMAD.MOV.U32 R18, RZ, RZ, R16 ;  /* 0x000000ffff127224 */ /* 0x000fe400078e0010 */
[----:B------:R-:W-:Y:S01]  /*40c0*/  IADD3 R22, P2, PT, R21, R2, RZ ;  /* 0x0000000215167210 */ /* 0x000fe20007f5e0ff */
[----:B------:R-:W-:Y:S02]  /*40d0*/  IMAD.X R21, RZ, RZ, R3, P1 ;  /* 0x000000ffff157224 */ /* 0x000fe400008e0603 */
[----:B------:R-:W-:Y:S02]  /*40e0*/  IMAD.MOV.U32 R19, RZ, RZ, R23 ;  /* 0x000000ffff137224 */ /* 0x000fe400078e0017 */
[----:B------:R-:W-:-:S02]  /*40f0*/  IMAD.MOV.U32 R20, RZ, RZ, R21 ;  /* 0x000000ffff147224 */ /* 0x000fc400078e0015 */
        /* <DEDUP_REMOVED lines=12> */
.L_x_896:
[----:B------:R-:W-:Y:S05]  /*41c0*/  BSYNC.RECONVERGENT B2 ;  /* 0x0000000000027941 */ /* 0x000fea0003800200 */
.L_x_895:
[----:B------:R-:W-:Y:S01]  /*41d0*/  ISETP.GE.AND P0, PT, R18, R17, PT ;  /* 0x000000111200720c */ /* 0x000fe20003f06270 */
[----:B------:R-:W-:Y:S01]  /*41e0*/  IMAD.X R21, RZ, RZ, R3, P2 ;  /* 0x000000ffff157224 */ /* 0x000fe200010e0603 */
[----:B------:R-:W-:Y:S01]  /*41f0*/  BSSY.RECONVERGENT B2, `(.L_x_897) ;  /* 0x0000010000027945 */ /* 0x000fe20003800200 */
        /* <DEDUP_REMOVED lines=15> */
.L_x_898:
[----:B------:R-:W-:Y:S05]  /*42f0*/  BSYNC.RECONVERGENT B2 ;  /* 0x0000000000027941 */ /* 0x000fea0003800200 */
.L_x_897:
[C---:B------:R-:W-:Y:S01]  /*4300*/  VIADD R16, R13.reuse, 0x200 ;  /* 0x000002000d107836 */ /* 0x040fe20000000000 */
[----:B------:R-:W-:Y:S01]  /*4310*/  IADD3 R17, P2, PT, R4, 0x1000, RZ ;  /* 0x0000100004117810 */ /* 0x000fe20007f5e0ff */
[----:B------:R-:W-:Y:S01]  /*4320*/  VIADD R13, R13, 0x400 ;  /* 0x000004000d0d7836 */ /* 0x000fe20000000000 */
[----:B------:R-:W-:Y:S01]  /*4330*/  IADD3 R11, P1, PT, R11, 0x400, RZ ;  /* 0x000004000b0b7810 */ /* 0x000fe20007f3e0ff */
[----:B------:R-:W-:Y:S01]  /*4340*/  VIADD R10, R10, 0x400 ;  /* 0x000004000a0a7836 */ /* 0x000fe20000000000 */
[----:B------:R-:W-:Y:S01]  /*4350*/  ISETP.GE.AND P0, PT, R16, R7, PT ;  /* 0x000000071000720c */ /* 0x000fe20003f06270 */
[----:B------:R-:W-:Y:S01]  /*4360*/  IMAD.X R5, RZ, RZ, R5, P2 ;  /* 0x000000ffff057224 */ /* 0x000fe200010e0605 */
[----:B------:R-:W-:Y:S01]  /*4370*/  IADD3 R14, P2, PT, R14, 0x1000, RZ ;  /* 0x000010000e0e7810 */ /* 0x000fe20007f5e0ff */
[----:B------:R-:W-:-:S04]  /*4380*/  IMAD.X R12, RZ, RZ, R12, P1 ;  /* 0x000000ffff0c7224 */ /* 0x000fc800008e060c */
[----:B------:R-:W-:-:S06]  /*4390*/  IMAD.X R15, RZ, RZ, R15, P2 ;  /* 0x000000ffff0f7224 */ /* 0x000fcc00010e060f */
[----:B------:R-:W-:Y:S05]  /*43a0*/  @!P0 BRA `(.L_x_899) ;  /* 0xfffffff8007c8947 */ /* 0x000fea000383ffff */
.L_x_885:
[----:B------:R-:W-:Y:S05]  /*43b0*/  BSYNC.RECONVERGENT B1 ;  /* 0x0000000000017941 */ /* 0x000fea0003800200 */
.L_x_884:
        /* <DEDUP_REMOVED lines=31> */
.L_x_901:
[----:B------:R-:W-:Y:S05]  /*45b0*/  BSYNC.RECONVERGENT B1 ;  /* 0x0000000000017941 */ /* 0x000fea0003800200 */
.L_x_900:
        /* <DEDUP_REMOVED lines=24> */
.L_x_903:
[----:B------:R-:W-:Y:S05]  /*4740*/  BSYNC.RECONVERGENT B1 ;  /* 0x0000000000017941 */ /* 0x000fea0003800200 */
.L_x_902:
[----:B------:R4:W3:Y:S01]  /*4750*/  SHFL.DOWN PT, R8, R3, 0x4, 0x1f ;  /* 0x08801f0003087f89 */ /* 0x0008e200000e0000 */
[----:B------:R-:W-:Y:S01]  /*4760*/  BSSY.RECONVERGENT B1, `(.L_x_904) ;  /* 0x0000017000017945 */ /* 0x000fe20003800200 */
[----:B0-----:R-:W-:Y:S02]  /*4770*/  IMAD.MOV.U32 R2, RZ, RZ, R3 ;  /* 0x000000ffff027224 */ /* 0x001fe400078e0003 */
[----:B-1----:R4:W0:Y:S01]  /*4780*/  SHFL.DOWN PT, R9, R4, 0x4, 0x1f ;  /* 0x08801f0004097f89 */ /* 0x00282200000e0000 */
[----:B--2---:R-:W-:Y:S02]  /*4790*/  IMAD.MOV.U32 R6, RZ, RZ, R4 ;  /* 0x000000ffff067224 */ /* 0x004fe400078e0004 */
[----:B------:R-:W-:Y:S01]  /*47a0*/  IMAD.MOV.U32 R7, RZ, RZ, R5 ;  /* 0x000000ffff077224 */ /* 0x000fe200078e0005 */
[----:B------:R4:W1:Y:S01]  /*47b0*/  SHFL.DOWN PT, R10, R5, 0x4, 0x1f ;  /* 0x08801f00050a7f89 */ /* 0x00086200000e0000 */
[----:B------:R-:W-:Y:S05]  /*47c0*/  @P5 BRA `(.L_x_905) ;  /* 0x0000000000405947 */ /* 0x000fea0003800000 */
[----:B---3--:R-:W-:Y:S01]  /*47d0*/  ISETP.GE.AND P0, PT, R3, R8, PT ;  /* 0x000000080300720c */ /* 0x008fe20003f06270 */
        /* <DEDUP_REMOVED lines=15> */
.L_x_905:
[----:B------:R-:W-:Y:S05]  /*48d0*/  BSYNC.RECONVERGENT B1 ;  /* 0x0000000000017941 */ /* 0x000fea0003800200 */
.L_x_904:
        /* <DEDUP_REMOVED lines=24> */
.L_x_907:
[----:B------:R-:W-:Y:S05]  /*4a60*/  BSYNC.RECONVERGENT B1 ;  /* 0x0000000000017941 */ /* 0x000fea0003800200 */
.L_x_906:
[----:B0-----:R0:W0:Y:S01]  /*4a70*/  SHFL.DOWN PT, R2, R3, 0x10, 0x1f ;  /* 0x0a001f0003027f89 */ /* 0x00102200000e0000 */
[----:B------:R-:W-:Y:S01]  /*4a80*/  BSSY.RECONVERGENT B1, `(.L_x_908) ;  /* 0x0000017000017945 */ /* 0x000fe20003800200 */
[----:B----4-:R-:W-:Y:S02]  /*4a90*/  IMAD.MOV.U32 R8, RZ, RZ, R3 ;  /* 0x000000ffff087224 */ /* 0x010fe400078e0003 */
[----:B--2---:R2:W4:Y:S01]  /*4aa0*/  SHFL.DOWN PT, R9, R4, 0x10, 0x1f ;  /* 0x0a001f0004097f89 */ /* 0x00452200000e0000 */
[----:B------:R-:W-:Y:S02]  /*4ab0*/  IMAD.MOV.U32 R7, RZ, RZ, R4 ;  /* 0x000000ffff077224 */ /* 0x000fe400078e0004 */
[----:B------:R-:W-:Y:S01]  /*4ac0*/  IMAD.MOV.U32 R6, RZ, RZ, R5 ;  /* 0x000000ffff067224 */ /* 0x000fe200078e0005 */
[----:B-1----:R2:W1:Y:S01]  /*4ad0*/  SHFL.DOWN PT, R10, R5, 0x10, 0x1f ;  /* 0x0a001f00050a7f89 */ /* 0x00246200000e0000 */
[----:B------:R-:W-:Y:S05]  /*4ae0*/  @P3 BRA `(.L_x_909) ;  /* 0x0000000000403947 */ /* 0x000fea0003800000 */
[----:B0-----:R-:W-:Y:S01]  /*4af0*/  ISETP.GE.AND P0, PT, R3, R2, PT ;  /* 0x000000020300720c */ /* 0x001fe20003f06270 */
[----:B------:R-:W-:Y:S02]  /*4b00*/  IMAD.MOV.U32 R8, RZ, RZ, R2 ;  /* 0x000000ffff087224 */ /* 0x000fe400078e0002 */
[----:B----4-:R-:W-:Y:S02]  /*4b10*/  IMAD.MOV.U32 R7, RZ, RZ, R9 ;  /* 0x000000ffff077224 */ /* 0x010fe400078e0009 */
        /* <DEDUP_REMOVED lines=13> */
.L_x_909:
[----:B------:R-:W-:Y:S05]  /*4bf0*/  BSYNC.RECONVERGENT B1 ;  /* 0x0000000000017941 */ /* 0x000fea0003800200 */
.L_x_908:
        /* <DEDUP_REMOVED lines=12> */
.L_x_911:
[----:B------:R-:W-:Y:S05]  /*4cc0*/  BSYNC.RECONVERGENT B1 ;  /* 0x0000000000017941 */ /* 0x000fea0003800200 */
.L_x_910:
[----:B------:R-:W-:Y:S01]  /*4cd0*/  BAR.SYNC.DEFER_BLOCKING 0x0 ;  /* 0x0000000000007b1d */ /* 0x000fe20000010000 */
[----:B------:R-:W-:-:S13]  /*4ce0*/  ISETP.NE.AND P1, PT, R0, RZ, PT ;  /* 0x000000ff0000720c */ /* 0x000fda0003f25270 */
[----:B------:R-:W-:Y:S05]  /*4cf0*/  @P1 BRA `(.L_x_845) ;  /* 0x0000000800341947 */ /* 0x000fea0003800000 */
[----:B0-----:R-:W0:Y:S01]  /*4d00*/  S2R R3, SR_CgaCtaId ;  /* 0x0000000000037919 */ /* 0x001e220000008800 */
[----:B------:R-:W-:Y:S01]  /*4d10*/  MOV R0, 0x400 ;  /* 0x0000040000007802 */ /* 0x000fe20000000f00 */
[----:B------:R-:W-:Y:S03]  /*4d20*/  BSSY.RECONVERGENT B1, `(.L_x_912) ;  /* 0x0000016000017945 */ /* 0x000fe60003800200 */
[----:B0-----:R-:W-:-:S05]  /*4d30*/  LEA R24, R3, R0, 0x18 ;  /* 0x0000000003187211 */ /* 0x001fca00078ec0ff */
[----:B------:R-:W0:Y:S04]  /*4d40*/  LDS R3, [R24+0x18] ;  /* 0x0000180018037984 */ /* 0x000e280000000800 */
[----:B--2---:R-:W2:Y:S04]  /*4d50*/  LDS.64 R4, [R24+0x20] ;  /* 0x0000200018047984 */ /* 0x004ea80000000a00 */
[----:B------:R0:W1:Y:S04]  /*4d60*/  LDS R18, [R24+0x28] ;  /* 0x0000280018127984 */ /* 0x0000680000000800 */
[----:B------:R0:W1:Y:S02]  /*4d70*/  LDS R16, [R24+0x38] ;  /* 0x0000380018107984 */ /* 0x0000640000000800 */
[----:B0-----:R-:W-:Y:S01]  /*4d80*/  ISETP.GE.AND P0, PT, R8, R3, PT ;  /* 0x000000030800720c */ /* 0x001fe20003f06270 */
[----:B------:R-:W-:-:S02]  /*4d90*/  IMAD.MOV.U32 R19, RZ, RZ, R3 ;  /* 0x000000ffff137224 */ /* 0x000fc400078e0003 */
[----:B--2---:R-:W-:Y:S02]  /*4da0*/  IMAD.MOV.U32 R21, RZ, RZ, R4 ;  /* 0x000000ffff157224 */ /* 0x004fe400078e0004 */
[----:B------:R-:W-:-:S08]  /*4db0*/  IMAD.MOV.U32 R20, RZ, RZ, R5 ;  /* 0x000000ffff147224 */ /* 0x000fd000078e0005 */
[----:B-1----:R-:W-:Y:S05]  /*4dc0*/  @!P0 BRA `(.L_x_913) ;  /* 0x00000000002c8947 */ /* 0x002fea0003800000 */
        /* <DEDUP_REMOVED lines=11> */
.L_x_913:
[----:B------:R-:W-:Y:S05]  /*4e80*/  BSYNC.RECONVERGENT B1 ;  /* 0x0000000000017941 */ /* 0x000fea0003800200 */
.L_x_912:
        /* <DEDUP_REMOVED lines=8> */
[----:B------:R0:W1:Y:S04]  /*4f10*/  LDS.64 R6, [R24+0x40] ;  /* 0x0000400018067984 */ /* 0x0000680000000a00 */
[----:B----4-:R4:W1:Y:S04]  /*4f20*/  LDS.64 R8, [R24+0x50] ;  /* 0x0000500018087984 */ /* 0x0108680000000a00 */
[----:B---3--:R4:W3:Y:S04]  /*4f30*/  LDS.64 R10, [R24+0x60] ;  /* 0x00006000180a7984 */ /* 0x0088e80000000a00 */
        /* <DEDUP_REMOVED lines=16> */
.L_x_915:
[----:B------:R-:W-:Y:S05]  /*5040*/  BSYNC.RECONVERGENT B1 ;  /* 0x0000000000017941 */ /* 0x000fea0003800200 */
.L_x_914:
        /* <DEDUP_REMOVED lines=17> */
.L_x_917:
[----:B------:R-:W-:Y:S05]  /*5160*/  BSYNC.RECONVERGENT B1 ;  /* 0x0000000000017941 */ /* 0x000fea0003800200 */
.L_x_916:
        /* <DEDUP_REMOVED lines=17> */
.L_x_919:
[----:B------:R-:W-:Y:S05]  /*5280*/  BSYNC.RECONVERGENT B1 ;  /* 0x0000000000017941 */ /* 0x000fea0003800200 */
.L_x_918:
[----:B------:R-:W-:Y:S01]  /*5290*/  ISETP.GE.AND P0, PT, R6, R15, PT ;  /* 0x0000000f0600720c */ /* 0x000fe20003f06270 */
[----:B------:R-:W-:Y:S01]  /*52a0*/  BSSY.RECONVERGENT B1, `(.L_x_920) ;  /* 0x0000010000017945 */ /* 0x000fe20003800200 */
[----:B------:R-:W-:Y:S02]  /*52b0*/  IMAD.MOV.U32 R5, RZ, RZ, R15 ;  /* 0x000000ffff057224 */ /* 0x000fe400078e000f */
[----:B---3--:R-:W-:Y:S02]  /*52c0*/  IMAD.MOV.U32 R7, RZ, RZ, R10 ;  /* 0x000000ffff077224 */ /* 0x008fe400078e000a */
        /* <DEDUP_REMOVED lines=13> */
.L_x_921:
[----:B------:R-:W-:Y:S05]  /*53a0*/  BSYNC.RECONVERGENT B1 ;  /* 0x0000000000017941 */ /* 0x000fea0003800200 */
.L_x_920:
        /* <DEDUP_REMOVED lines=17> */
.L_x_923:
[----:B------:R-:W-:Y:S05]  /*54c0*/  BSYNC.RECONVERGENT B1 ;  /* 0x0000000000017941 */ /* 0x000fea0003800200 */
.L_x_922:
        /* <DEDUP_REMOVED lines=16> */
.L_x_845:
[----:B------:R-:W-:Y:S05]  /*55d0*/  BSYNC.RECONVERGENT B0 ;  /* 0x0000000000007941 */ /* 0x000fea0003800200 */
.L_x_812:
[----:B------:R-:W-:Y:S05]  /*55e0*/  @P1 EXIT ;  /* 0x000000000000194d */ /* 0x000fea0003800000 */
[----:B0-234-:R-:W0:Y:S01]  /*55f0*/  LDC.64 R2, c[0x0][0x390] ;  /* 0x0000e400ff027b82 */ /* 0x01de220000000a00 */
[----:B------:R-:W-:-:S04]  /*5600*/  LOP3.LUT R7, R7, R6, RZ, 0x3c, !PT ;  /* 0x0000000607077212 */ /* 0x000fc800078e3cff */
[----:B------:R-:W-:-:S04]  /*5610*/  LOP3.LUT R6, R7, R6, RZ, 0x3c, !PT ;  /* 0x0000000607067212 */ /* 0x000fc800078e3cff */
[----:B------:R-:W-:-:S05]  /*5620*/  LOP3.LUT R7, R7, R6, RZ, 0x3c, !PT ;  /* 0x0000000607077212 */ /* 0x000fca00078e3cff */
[----:B0-----:R-:W-:Y:S04]  /*5630*/  STG.E.64 desc[UR8][R2.64+0x8], R6 ;  /* 0x0000080602007986 */ /* 0x001fe8000c101b08 */
[----:B------:R-:W-:Y:S01]  /*5640*/  STG.E desc[UR8][R2.64], R8 ;  /* 0x0000000802007986 */ /* 0x000fe2000c101908 */
[----:B------:R-:W-:Y:S05]  /*5650*/  EXIT ;  /* 0x000000000000794d */ /* 0x000fea0003800000 */
.L_x_924:
        /* <DEDUP_REMOVED lines=10> */
.L_x_970:


//--------------------- .text._Z10degreeCalcPiS_S_ii --------------------------
	.section	.text._Z10degreeCalcPiS_S_ii,"ax",@progbits
	.align	128
        .global         _Z10degreeCalcPiS_S_ii
        .type           _Z10degreeCalcPiS_S_ii,@function
        .size           _Z10degreeCalcPiS_S_ii,(.L_x_971 - _Z10degreeCalcPiS_S_ii)
        .other          _Z10degreeCalcPiS_S_ii,@"STO_CUDA_ENTRY STV_DEFAULT"
_Z10degreeCalcPiS_S_ii:
.text._Z10degreeCalcPiS_S_ii:
[----:B------:R-:W-:Y:S01]  /*0000*/  LDC R1, c[0x0][0x37c] ;  /* 0x0000df00ff017b82 */ /* 0x000fe20000000800 */
[----:B------:R-:W0:Y:S01]  /*0010*/  S2R R7, SR_CTAID.X ;  /* 0x0000000000077919 */ /* 0x000e220000002500 */
[----:B------:R-:W0:Y:S01]  /*0020*/  LDCU UR4, c[0x0][0x360] ;  /* 0x00006c00ff0477ac */ /* 0x000e220008000800 */
[----:B------:R-:W0:Y:S01]  /*0030*/  S2R R0, SR_TID.X ;  /* 0x0000000000007919 */ /* 0x000e220000002100 */
[----:B------:R-:W1:Y:S01]  /*0040*/  LDCU UR6, c[0x0][0x398] ;  /* 0x00007300ff0677ac */ /* 0x000e620008000800 */
[----:B0-----:R-:W-:-:S05]  /*0050*/  IMAD R7, R7, UR4, R0 ;  /* 0x0000000407077c24 */ /* 0x001fca000f8e0200 */
[----:B-1----:R-:W-:-:S13]  /*0060*/  ISETP.GE.AND P0, PT, R7, UR6, PT ;  /* 0x0000000607007c0c */ /* 0x002fda000bf06270 */
[----:B------:R-:W-:Y:S05]  /*0070*/  @P0 EXIT ;  /* 0x000000000000094d */ /* 0x000fea0003800000 */
[----:B------:R-:W-:Y:S01]  /*0080*/  UIADD3 UR4, UPT, UPT, UR6, -0x1, URZ ;  /* 0xffffffff06047890 */ /* 0x000fe2000fffe0ff */
[----:B------:R-:W0:Y:S05]  /*0090*/  LDC.64 R2, c[0x0][0x380] ;  /* 0x0000e000ff027b82 */ /* 0x000e2a0000000a00 */
[----:B------:R-:W-:-:S03]  /*00a0*/  ISETP.NE.AND P0, PT, R7, UR4, PT ;  /* 0x0000000407007c0c */ /* 0x000fc6000bf05270 */
[----:B------:R-:W1:Y:S02]  /*00b0*/  LDC.64 R4, c[0x0][0x390] ;  /* 0x0000e400ff047b82 */ /* 0x000e640000000a00 */
[----:B------:R-:W2:Y:S08]  /*00c0*/  LDCU.64 UR4, c[0x0][0x358] ;  /* 0x00006b00ff0477ac */ /* 0x000eb00008000a00 */
[----:B------:R-:W3:Y:S01]  /*00d0*/  @!P0 LDC R9, c[0x0][0x39c] ;  /* 0x0000e700ff098b82 */ /* 0x000ee20000000800 */
[----:B0-----:R-:W-:-:S05]  /*00e0*/  IMAD.WIDE R2, R7, 0x4, R2 ;  /* 0x0000000407027825 */ /* 0x001fca00078e0202 */
[----:B--2---:R-:W2:Y:S01]  /*00f0*/  LDG.E R0, desc[UR4][R2.64] ;  /* 0x0000000402007981 */ /* 0x004ea2000c1e1900 */
[----:B---3--:R-:W-:-:S06]  /*0100*/  @!P0 SHF.L.U32 R9, R9, 0x1, RZ ;  /* 0x0000000109098819 */ /* 0x008fcc00000006ff */
[----:B------:R-:W2:Y:S01]  /*0110*/  @P0 LDG.E R9, desc[UR4][R2.64+0x4] ;  /* 0x0000040402090981 */ /* 0x000ea2000c1e1900 */
[----:B-1----:R-:W-:Y:S01]  /*0120*/  IMAD.WIDE R4, R7, 0x4, R4 ;  /* 0x0000000407047825 */ /* 0x002fe200078e0204 */
[----:B--2---:R-:W-:-:S05]  /*0130*/  IADD3 R9, PT, PT, -R0, R9, RZ ;  /* 0x0000000900097210 */ /* 0x004fca0007ffe1ff */
[----:B------:R-:W-:Y:S01]  /*0140*/  STG.E desc[UR4][R4.64], R9 ;  /* 0x0000000904007986 */ /* 0x000fe2000c101904 */
[----:B------:R-:W-:Y:S05]  /*0150*/  EXIT ;  /* 0x000000000000794d */ /* 0x000fea0003800000 */
.L_x_925:
        /* <DEDUP_REMOVED lines=10> */
.L_x_971:


//--------------------- .text._Z17conflictDetectionPiS_S_iiS_ --------------------------
	.section	.text._Z17conflictDetectionPiS_S_iiS_,"ax",@progbits
	.align	128
        .global         _Z17conflictDetectionPiS_S_iiS_
        .type           _Z17conflictDetectionPiS_S_iiS_,@function
        .size           _Z17conflictDetectionPiS_S_iiS_,(.L_x_972 - _Z17conflictDetectionPiS_S_iiS_)
        .other          _Z17conflictDetectionPiS_S_iiS_,@"STO_CUDA_ENTRY STV_DEFAULT"
_Z17conflictDetectionPiS_S_iiS_:
.text._Z17conflictDetectionPiS_S_iiS_:
        /* <DEDUP_REMOVED lines=9> */
[----:B------:R-:W0:Y:S01]  /*0090*/  LDC.64 R2, c[0x0][0x380] ;  /* 0x0000e000ff027b82 */ /* 0x000e220000000a00 */
[----:B------:R-:W1:Y:S04]  /*00a0*/  LDCU.64 UR6, c[0x0][0x358] ;  /* 0x00006b00ff0677ac */ /* 0x000e680008000a00 */
[----:B------:R-:W-:-:S13]  /*00b0*/  ISETP.NE.AND P0, PT, R0, UR4, PT ;  /* 0x0000000400007c0c */ /* 0x000fda000bf05270 */
[----:B------:R-:W2:Y:S01]  /*00c0*/  @!P0 LDC R6, c[0x0][0x39c] ;  /* 0x0000e700ff068b82 */ /* 0x000ea20000000800 */
[----:B0-----:R-:W-:-:S05]  /*00d0*/  IMAD.WIDE R2, R0, 0x4, R2 ;  /* 0x0000000400027825 */ /* 0x001fca00078e0202 */
[----:B-1----:R-:W3:Y:S01]  /*00e0*/  LDG.E R7, desc[UR6][R2.64] ;  /* 0x0000000602077981 */ /* 0x002ee2000c1e1900 */
[----:B--2---:R-:W-:-:S06]  /*00f0*/  @!P0 IMAD.SHL.U32 R6, R6, 0x2, RZ ;  /* 0x0000000206068824 */ /* 0x004fcc00078e00ff */
[----:B------:R-:W3:Y:S02]  /*0100*/  @P0 LDG.E R6, desc[UR6][R2.64+0x4] ;  /* 0x0000040602060981 */ /* 0x000ee4000c1e1900 */
[----:B---3--:R-:W-:-:S13]  /*0110*/  ISETP.GE.AND P0, PT, R7, R6, PT ;  /* 0x000000060700720c */ /* 0x008fda0003f06270 */
[----:B------:R-:W-:Y:S05]  /*0120*/  @P0 EXIT ;  /* 0x000000000000094d */ /* 0x000fea0003800000 */
[----:B------:R-:W0:Y:S08]  /*0130*/  LDC.64 R8, c[0x0][0x390] ;  /* 0x0000e400ff087b82 */ /* 0x000e300000000a00 */
[----:B------:R-:W1:Y:S01]  /*0140*/  LDC.64 R2, c[0x0][0x3a0] ;  /* 0x0000e800ff027b82 */ /* 0x000e620000000a00 */
[----:B0-----:R-:W-:-:S05]  /*0150*/  IMAD.WIDE R8, R0, 0x4, R8 ;  /* 0x0000000400087825 */ /* 0x001fca00078e0208 */
[----:B------:R0:W5:Y:S01]  /*0160*/  LDG.E R4, desc[UR6][R8.64] ;  /* 0x0000000608047981 */ /* 0x000162000c1e1900 */
[----:B------:R-:W-:Y:S01]  /*0170*/  IMAD.IADD R5, R6, 0x1, -R7 ;  /* 0x0000000106057824 */ /* 0x000fe200078e0a07 */
[----:B------:R-:W-:Y:S01]  /*0180*/  BSSY.RECONVERGENT B0, `(.L_x_926) ;  /* 0x0000024000007945 */ /* 0x000fe20003800200 */
[----:B-1----:R-:W-:-:S03]  /*0190*/  IMAD.WIDE R2, R0, 0x4, R2 ;  /* 0x0000000400027825 */ /* 0x002fc600078e0202 */
[----:B------:R-:W-:Y:S02]  /*01a0*/  LOP3.LUT P0, R18, R5, 0x3, RZ, 0xc0, !PT ;  /* 0x0000000305127812 */ /* 0x000fe4000780c0ff */
[----:B------:R-:W-:-:S11]  /*01b0*/  MOV R5, R7 ;  /* 0x0000000700057202 */ /* 0x000fd60000000f00 */
[----:B0-----:R-:W-:Y:S05]  /*01c0*/  @!P0 BRA `(.L_x_927) ;  /* 0x00000000007c8947 */ /* 0x001fea0003800000 */
[----:B------:R-:W0:Y:S01]  /*01d0*/  LDC.64 R8, c[0x0][0x3a0] ;  /* 0x0000e800ff087b82 */ /* 0x000e220000000a00 */
[----:B------:R-:W-:Y:S02]  /*01e0*/  IMAD.MOV R18, RZ, RZ, -R18 ;  /* 0x000000ffff127224 */ /* 0x000fe400078e0a12 */
[----:B------:R-:W-:-:S05]  /*01f0*/  IMAD.MOV.U32 R5, RZ, RZ, R7 ;  /* 0x000000ffff057224 */ /* 0x000fca00078e0007 */
[----:B------:R-:W1:Y:S08]  /*0200*/  LDC.64 R10, c[0x0][0x390] ;  /* 0x0000e400ff0a7b82 */ /* 0x000e700000000a00 */
[----:B------:R-:W2:Y:S02]  /*0210*/  LDC.64 R12, c[0x0][0x388] ;  /* 0x0000e200ff0c7b82 */ /* 0x000ea40000000a00 */
.L_x_931:
[----:B-12---:R-:W-:-:S05]  /*0220*/  IMAD.WIDE R14, R5, 0x4, R12 ;  /* 0x00000004050e7825 */ /* 0x006fca00078e020c */
[----:B------:R-:W1:Y:S02]  /*0230*/  LDG.E R19, desc[UR6][R14.64] ;  /* 0x000000060e137981 */ /* 0x000e64000c1e1900 */
[----:B-1----:R-:W-:-:S06]  /*0240*/  IMAD.WIDE R16, R19, 0x4, R10 ;  /* 0x0000000413107825 */ /* 0x002fcc00078e020a */
[----:B------:R-:W2:Y:S01]  /*0250*/  LDG.E R17, desc[UR6][R16.64+-0x4] ;  /* 0xfffffc0610117981 */ /* 0x000ea2000c1e1900 */
[----:B------:R-:W-:Y:S01]  /*0260*/  IADD3 R18, PT, PT, R18, 0x1, RZ ;  /* 0x0000000112127810 */ /* 0x000fe20007ffe0ff */
[----:B------:R-:W-:Y:S03]  /*0270*/  BSSY.RECONVERGENT B1, `(.L_x_928) ;  /* 0x0000012000017945 */ /* 0x000fe60003800200 */
[----:B------:R-:W-:Y:S02]  /*0280*/  ISETP.NE.AND P0, PT, R18, RZ, PT ;  /* 0x000000ff1200720c */ /* 0x000fe40003f05270 */
[----:B--2--5:R-:W-:-:S13]  /*0290*/  ISETP.NE.AND P1, PT, R17, R4, PT ;  /* 0x000000041100720c */ /* 0x024fda0003f25270 */
[----:B------:R-:W-:Y:S05]  /*02a0*/  @P1 BRA `(.L_x_929) ;  /* 0x0000000000381947 */ /* 0x000fea0003800000 */
[----:B------:R-:W-:-:S05]  /*02b0*/  VIADD R15, R19, 0xffffffff ;  /* 0xffffffff130f7836 */ /* 0x000fca0000000000 */
[----:B------:R-:W-:-:S13]  /*02c0*/  ISETP.GE.AND P1, PT, R0, R15, PT ;  /* 0x0000000f0000720c */ /* 0x000fda0003f26270 */
[----:B------:R-:W-:Y:S05]  /*02d0*/  @!P1 BRA `(.L_x_930) ;  /* 0x00000000001c9947 */ /* 0x000fea0003800000 */
[----:B0-----:R-:W-:-:S05]  /*02e0*/  IMAD.WIDE R14, R19, 0x4, R8 ;  /* 0x00000004130e7825 */ /* 0x001fca00078e0208 */
[----:B------:R-:W2:Y:S02]  /*02f0*/  LDG.E R16, desc[UR6][R14.64+-0x4] ;  /* 0xfffffc060e107981 */ /* 0x000ea4000c1e1900 */
[----:B--2---:R-:W-:-:S13]  /*0300*/  ISETP.NE.AND P1, PT, R16, 0x1, PT ;  /* 0x000000011000780c */ /* 0x004fda0003f25270 */
[----:B------:R-:W-:Y:S05]  /*0310*/  @!P1 BRA `(.L_x_929) ;  /* 0x00000000001c9947 */ /* 0x000fea0003800000 */
[----:B------:R-:W-:-:S05]  /*0320*/  IMAD.MOV.U32 R17, RZ, RZ, 0x1 ;  /* 0x00000001ff117424 */ /* 0x000fca00078e00ff */
[----:B------:R2:W-:Y:S01]  /*0330*/  STG.E desc[UR6][R14.64+-0x4], R17 ;  /* 0xfffffc110e007986 */ /* 0x0005e2000c101906 */
[----:B------:R-:W-:Y:S05]  /*0340*/  BRA `(.L_x_929) ;  /* 0x0000000000107947 */ /* 0x000fea0003800000 */
.L_x_930:
[----:B------:R-:W2:Y:S02]  /*0350*/  LDG.E R14, desc[UR6][R2.64] ;  /* 0x00000006020e7981 */ /* 0x000ea4000c1e1900 */
[----:B--2---:R-:W-:-:S13]  /*0360*/  ISETP.NE.AND P1, PT, R14, 0x1, PT ;  /* 0x000000010e00780c */ /* 0x004fda0003f25270 */
[----:B------:R-:W-:-:S05]  /*0370*/  @P1 MOV R15, 0x1 ;  /* 0x00000001000f1802 */ /* 0x000fca0000000f00 */
[----:B------:R1:W-:Y:S02]  /*0380*/  @P1 STG.E desc[UR6][R2.64], R15 ;  /* 0x0000000f02001986 */ /* 0x0003e4000c101906 */
.L_x_929:
[----:B------:R-:W-:Y:S05]  /*0390*/  BSYNC.RECONVERGENT B1 ;  /* 0x0000000000017941 */ /* 0x000fea0003800200 */
.L_x_928:
[----:B------:R-:W-:Y:S01]  /*03a0*/  VIADD R5, R5, 0x1 ;  /* 0x0000000105057836 */ /* 0x000fe20000000000 */
[----:B------:R-:W-:Y:S06]  /*03b0*/  @P0 BRA `(.L_x_931) ;  /* 0xfffffffc00980947 */ /* 0x000fec000383ffff */
.L_x_927:
[----:B------:R-:W-:Y:S05]  /*03c0*/  BSYNC.RECONVERGENT B0 ;  /* 0x0000000000007941 */ /* 0x000fea0003800200 */
.L_x_926:
[----:B------:R-:W-:-:S05]  /*03d0*/  IMAD.IADD R7, R7, 0x1, -R6 ;  /* 0x0000000107077824 */ /* 0x000fca00078e0a06 */
[----:B------:R-:W-:-:S13]  /*03e0*/  ISETP.GT.U32.AND P0, PT, R7, -0x4, PT ;  /* 0xfffffffc0700780c */ /* 0x000fda0003f04070 */
[----:B------:R-:W-:Y:S05]  /*03f0*/  @P0 EXIT ;  /* 0x000000000000094d */ /* 0x000fea0003800000 */
[----:B0-----:R-:W0:Y:S01]  /*0400*/  LDC.64 R8, c[0x0][0x3a0] ;  /* 0x0000e800ff087b82 */ /* 0x001e220000000a00 */
[----:B------:R-:W3:Y:S01]  /*0410*/  LDCU.64 UR4, c[0x0][0x388] ;  /* 0x00007100ff0477ac */ /* 0x000ee20008000a00 */
[----:B------:R-:W-:-:S06]  /*0420*/  IADD3 R6, PT, PT, R5, -R6, RZ ;  /* 0x8000000605067210 */ /* 0x000fcc0007ffe0ff */
[----:B------:R-:W4:Y:S01]  /*0430*/  LDC.64 R10, c[0x0][0x390] ;  /* 0x0000e400ff0a7b82 */ /* 0x000f220000000a00 */
[----:B---3--:R-:W-:-:S04]  /*0440*/  UIADD3 UR4, UP0, UPT, UR4, 0x8, URZ ;  /* 0x0000000804047890 */ /* 0x008fc8000ff1e0ff */
[----:B------:R-:W-:-:S12]  /*0450*/  UIADD3.X UR5, UPT, UPT, URZ, UR5, URZ, UP0, !UPT ;  /* 0x00000005ff057290 */ /* 0x000fd800087fe4ff */
.L_x_944:
[----:B----4-:R-:W-:Y:S02]  /*0460*/  IMAD.U32 R12, RZ, RZ, UR4 ;  /* 0x00000004ff0c7e24 */ /* 0x010fe4000f8e00ff */
[----:B------:R-:W-:Y:S02]  /*0470*/  IMAD.U32 R13, RZ, RZ, UR5 ;  /* 0x00000005ff0d7e24 */ /* 0x000fe4000f8e00ff */
[----:B------:R-:W-:-:S05]  /*0480*/  IMAD.WIDE R12, R5, 0x4, R12 ;  /* 0x00000004050c7825 */ /* 0x000fca00078e020c */
[----:B-12---:R-:W1:Y:S02]  /*0490*/  LDG.E R17, desc[UR6][R12.64+-0x8] ;  /* 0xfffff8060c117981 */ /* 0x006e64000c1e1900 */
[----:B-1--4-:R-:W-:-:S06]  /*04a0*/  IMAD.WIDE R14, R17, 0x4, R10 ;  /* 0x00000004110e7825 */ /* 0x012fcc00078e020a */
[----:B------:R-:W2:Y:S01]  /*04b0*/  LDG.E R15, desc[UR6][R14.64+-0x4] ;  /* 0xfffffc060e0f7981 */ /* 0x000ea2000c1e1900 */
[----:B------:R-:W-:Y:S01]  /*04c0*/  IADD3 R6, PT, PT, R6, 0x4, RZ ;  /* 0x0000000406067810 */ /* 0x000fe20007ffe0ff */
[----:B------:R-:W-:Y:S03]  /*04d0*/  BSSY.RECONVERGENT B0, `(.L_x_932) ;  /* 0x0000012000007945 */ /* 0x000fe60003800200 */
[----:B------:R-:W-:Y:S02]  /*04e0*/  ISETP.NE.AND P0, PT, R6, RZ, PT ;  /* 0x000000ff0600720c */ /* 0x000fe40003f05270 */
[----:B--2--5:R-:W-:-:S13]  /*04f0*/  ISETP.NE.AND P1, PT, R15, R4, PT ;  /* 0x000000040f00720c */ /* 0x024fda0003f25270 */
[----:B---3--:R-:W-:Y:S05]  /*0500*/  @P1 BRA `(.L_x_933) ;  /* 0x0000000000381947 */ /* 0x008fea0003800000 */
[----:B------:R-:W-:-:S05]  /*0510*/  VIADD R7, R17, 0xffffffff ;  /* 0xffffffff11077836 */ /* 0x000fca0000000000 */
[----:B------:R-:W-:-:S13]  /*0520*/  ISETP.GE.AND P1, PT, R0, R7, PT ;  /* 0x000000070000720c */ /* 0x000fda0003f26270 */
[----:B------:R-:W-:Y:S05]  /*0530*/  @P1 BRA `(.L_x_934) ;  /* 0x0000000000181947 */ /* 0x000fea0003800000 */
[----:B------:R-:W2:Y:S02]  /*0540*/  LDG.E R7, desc[UR6][R2.64] ;  /* 0x0000000602077981 */ /* 0x000ea4000c1e1900 */
[----:B--2---:R-:W-:-:S13]  /*0550*/  ISETP.NE.AND P1, PT, R7, 0x1, PT ;  /* 0x000000010700780c */ /* 0x004fda0003f25270 */
[----:B------:R-:W-:Y:S05]  /*0560*/  @!P1 BRA `(.L_x_933) ;  /* 0x0000000000209947 */ /* 0x000fea0003800000 */
[----:B------:R-:W-:-:S05]  /*0570*/  IMAD.MOV.U32 R7, RZ, RZ, 0x1 ;  /* 0x00000001ff077424 */ /* 0x000fca00078e00ff */
[----:B------:R2:W-:Y:S01]  /*0580*/  STG.E desc[UR6][R2.64], R7 ;  /* 0x0000000702007986 */ /* 0x0005e2000c101906 */
[----:B------:R-:W-:Y:S05]  /*0590*/  BRA `(.L_x_933) ;  /* 0x0000000000147947 */ /* 0x000fea0003800000 */
.L_x_934:
[----:B0-----:R-:W-:-:S05]  /*05a0*/  IMAD.WIDE R14, R17, 0x4, R8 ;  /* 0x00000004110e7825 */ /* 0x001fca00078e0208 */
[----:B------:R-:W2:Y:S02]  /*05b0*/  LDG.E R7, desc[UR6][R14.64+-0x4] ;  /* 0xfffffc060e077981 */ /* 0x000ea4000c1e1900 */
[----:B--2---:R-:W-:-:S13]  /*05c0*/  ISETP.NE.AND P1, PT, R7, 0x1, PT ;  /* 0x000000010700780c */ /* 0x004fda0003f25270 */
[----:B------:R-:W-:-:S05]  /*05d0*/  @P1 MOV R7, 0x1 ;  /* 0x0000000100071802 */ /* 0x000fca0000000f00 */
[----:B------:R1:W-:Y:S02]  /*05e0*/  @P1 STG.E desc[UR6][R14.64+-0x4], R7 ;  /* 0xfffffc070e001986 */ /* 0x0003e4000c101906 */
.L_x_933:
[----:B------:R-:W-:Y:S05]  /*05f0*/  BSYNC.RECONVERGENT B0 ;  /* 0x0000000000007941 */ /* 0x000fea0003800200 */
.L_x_932:
[----:B------:R-:W1:Y:S02]  /*0600*/  LDG.E R17, desc[UR6][R12.64+-0x4] ;  /* 0xfffffc060c117981 */ /* 0x000e64000c1e1900 */
[----:B-1----:R-:W-:-:S06]  /*0610*/  IMAD.WIDE R14, R17, 0x4, R10 ;  /* 0x00000004110e7825 */ /* 0x002fcc00078e020a */
[----:B------:R-:W3:Y:S01]  /*0620*/  LDG.E R15, desc[UR6][R14.64+-0x4] ;  /* 0xfffffc060e0f7981 */ /* 0x000ee2000c1e1900 */
[----:B------:R-:W-:Y:S01]  /*0630*/  BSSY.RECONVERGENT B0, `(.L_x_935) ;  /* 0x0000011000007945 */ /* 0x000fe20003800200 */
[----:B---3--:R-:W-:-:S13]  /*0640*/  ISETP.NE.AND P1, PT, R15, R4, PT ;  /* 0x000000040f00720c */ /* 0x008fda0003f25270 */
[----:B------:R-:W-:Y:S05]  /*0650*/  @P1 BRA `(.L_x_936) ;  /* 0x0000000000381947 */ /* 0x000fea0003800000 */
[----:B--2---:R-:W-:-:S05]  /*0660*/  VIADD R7, R17, 0xffffffff ;  /* 0xffffffff11077836 */ /* 0x004fca0000000000 */
        /* <DEDUP_REMOVED lines=9> */
.L_x_937:
[----:B------:R-:W2:Y:S02]  /*0700*/  LDG.E R7, desc[UR6][R2.64] ;  /* 0x0000000602077981 */ /* 0x000ea4000c1e1900 */
[----:B--2---:R-:W-:-:S13]  /*0710*/  ISETP.NE.AND P1, PT, R7, 0x1, PT ;  /* 0x000000010700780c */ /* 0x004fda0003f25270 */
[----:B------:R-:W-:-:S05]  /*0720*/  @P1 MOV R7, 0x1 ;  /* 0x0000000100071802 */ /* 0x000fca0000000f00 */
[----:B------:R1:W-:Y:S02]  /*0730*/  @P1 STG.E desc[UR6][R2.64], R7 ;  /* 0x0000000702001986 */ /* 0x0003e4000c101906 */
.L_x_936:
[----:B------:R-:W-:Y:S05]  /*0740*/  BSYNC.RECONVERGENT B0 ;  /* 0x0000000000007941 */ /* 0x000fea0003800200 */
.L_x_935:
[----:B------:R-:W3:Y:S02]  /*0750*/  LDG.E R17, desc[UR6][R12.64] ;  /* 0x000000060c117981 */ /* 0x000ee4000c1e1900 */
[----:B---3--:R-:W-:-:S06]  /*0760*/  IMAD.WIDE R14, R17, 0x4, R10 ;  /* 0x00000004110e7825 */ /* 0x008fcc00078e020a */
[----:B------:R-:W3:Y:S01]  /*0770*/  LDG.E R15, desc[UR6][R14.64+-0x4] ;  /* 0xfffffc060e0f7981 */ /* 0x000ee2000c1e1900 */
[----:B------:R-:W-:Y:S01]  /*0780*/  BSSY.RECONVERGENT B0, `(.L_x_938) ;  /* 0x0000011000007945 */ /* 0x000fe20003800200 */
[----:B---3--:R-:W-:-:S13]  /*0790*/  ISETP.NE.AND P1, PT, R15, R4, PT ;  /* 0x000000040f00720c */ /* 0x008fda0003f25270 */
[----:B------:R-:W-:Y:S05]  /*07a0*/  @P1 BRA `(.L_x_939) ;  /* 0x0000000000381947 */ /* 0x000fea0003800000 */
[----:B-12---:R-:W-:-:S05]  /*07b0*/  VIADD R7, R17, 0xffffffff ;  /* 0xffffffff11077836 */ /* 0x006fca0000000000 */
        /* <DEDUP_REMOVED lines=9> */
.L_x_940:
[----:B------:R-:W2:Y:S02]  /*0850*/  LDG.E R7, desc[UR6][R2.64] ;  /* 0x0000000602077981 */ /* 0x000ea4000c1e1900 */
[----:B--2---:R-:W-:-:S13]  /*0860*/  ISETP.NE.AND P1, PT, R7, 0x1, PT ;  /* 0x000000010700780c */ /* 0x004fda0003f25270 */
[----:B------:R-:W-:-:S05]  /*0870*/  @P1 MOV R7, 0x1 ;  /* 0x0000000100071802 */ /* 0x000fca0000000f00 */
[----:B------:R3:W-:Y:S02]  /*0880*/  @P1 STG.E desc[UR6][R2.64], R7 ;  /* 0x0000000702001986 */ /* 0x0007e4000c101906 */
.L_x_939:
[----:B------:R-:W-:Y:S05]  /*0890*/  BSYNC.RECONVERGENT B0 ;  /* 0x0000000000007941 */ /* 0x000fea0003800200 */
.L_x_938:
[----:B------:R-:W4:Y:S02]  /*08a0*/  LDG.E R13, desc[UR6][R12.64+0x4] ;  /* 0x000004060c0d7981 */ /* 0x000f24000c1e1900 */
[----:B----4-:R-:W-:-:S06]  /*08b0*/  IMAD.WIDE R14, R13, 0x4, R10 ;  /* 0x000000040d0e7825 */ /* 0x010fcc00078e020a */
[----:B------:R-:W4:Y:S01]  /*08c0*/  LDG.E R15, desc[UR6][R14.64+-0x4] ;  /* 0xfffffc060e0f7981 */ /* 0x000f22000c1e1900 */
[----:B------:R-:W-:Y:S01]  /*08d0*/  BSSY.RECONVERGENT B0, `(.L_x_941) ;  /* 0x0000011000007945 */ /* 0x000fe20003800200 */
[----:B----4-:R-:W-:-:S13]  /*08e0*/  ISETP.NE.AND P1, PT, R15, R4, PT ;  /* 0x000000040f00720c */ /* 0x010fda0003f25270 */
[----:B------:R-:W-:Y:S05]  /*08f0*/  @P1 BRA `(.L_x_942) ;  /* 0x0000000000381947 */ /* 0x000fea0003800000 */
[----:B-123--:R-:W-:-:S05]  /*0900*/  VIADD R7, R13, 0xffffffff ;  /* 0xffffffff0d077836 */ /* 0x00efca0000000000 */
[----:B------:R-:W-:-:S13]  /*0910*/  ISETP.GE.AND P1, PT, R0, R7, PT ;  /* 0x000000070000720c */ /* 0x000fda0003f26270 */
[----:B------:R-:W-:Y:S05]  /*0920*/  @!P1 BRA `(.L_x_943) ;  /* 0x00000000001c9947 */ /* 0x000fea0003800000 */
[----:B0-----:R-:W-:-:S05]  /*0930*/  IMAD.WIDE R12, R13, 0x4, R8 ;  /* 0x000000040d0c7825 */ /* 0x001fca00078e0208 */
[----:B------:R-:W2:Y:S02]  /*0940*/  LDG.E R7, desc[UR6][R12.64+-0x4] ;  /* 0xfffffc060c077981 */ /* 0x000ea4000c1e1900 */
[----:B--2---:R-:W-:-:S13]  /*0950*/  ISETP.NE.AND P1, PT, R7, 0x1, PT ;  /* 0x000000010700780c */ /* 0x004fda0003f25270 */
[----:B------:R-:W-:Y:S05]  /*0960*/  @!P1 BRA `(.L_x_942) ;  /* 0x00000000001c9947 */ /* 0x000fea0003800000 */
[----:B------:R-:W-:-:S05]  /*0970*/  HFMA2 R7, -RZ, RZ, 0, 5.9604644775390625e-08 ;  /* 0x00000001ff077431 */ /* 0x000fca00000001ff */
[----:B------:R4:W-:Y:S01]  /*0980*/  STG.E desc[UR6][R12.64+-0x4], R7 ;  /* 0xfffffc070c007986 */ /* 0x0009e2000c101906 */
[----:B------:R-:W-:Y:S05]  /*0990*/  BRA `(.L_x_942) ;  /* 0x0000000000107947 */ /* 0x000fea0003800000 */
.L_x_943:
[----:B------:R-:W2:Y:S02]  /*09a0*/  LDG.E R7, desc[UR6][R2.64] ;  /* 0x0000000602077981 */ /* 0x000ea4000c1e1900 */
[----:B--2---:R-:W-:-:S13]  /*09b0*/  ISETP.NE.AND P1, PT, R7, 0x1, PT ;  /* 0x000000010700780c */ /* 0x004fda0003f25270 */
[----:B------:R-:W-:-:S05]  /*09c0*/  @P1 IMAD.MOV.U32 R7, RZ, RZ, 0x1 ;  /* 0x00000001ff071424 */ /* 0x000fca00078e00ff */
[----:B------:R1:W-:Y:S02]  /*09d0*/  @P1 STG.E desc[UR6][R2.64], R7 ;  /* 0x0000000702001986 */ /* 0x0003e4000c101906 */
.L_x_942:
[----:B------:R-:W-:Y:S05]  /*09e0*/  BSYNC.RECONVERGENT B0 ;  /* 0x0000000000007941 */ /* 0x000fea0003800200 */
.L_x_941:
[----:B------:R-:W-:Y:S01]  /*09f0*/  IADD3 R5, PT, PT, R5, 0x4, RZ ;  /* 0x0000000405057810 */ /* 0x000fe20007ffe0ff */
[----:B------:R-:W-:Y:S06]  /*0a00*/  @P0 BRA `(.L_x_944) ;  /* 0xfffffff800940947 */ /* 0x000fec000383ffff */
[----:B------:R-:W-:Y:S05]  /*0a10*/  EXIT ;  /* 0x000000000000794d */ /* 0x000fea0003800000 */
.L_x_945:
        /* <DEDUP_REMOVED lines=14> */
.L_x_972:


//--------------------- .text._Z15randomColouringP17curandStateXORWOWPiii --------------------------
	.section	.text._Z15randomColouringP17curandStateXORWOWPiii,"ax",@progbits
	.align	128
        .global         _Z15randomColouringP17curandStateXORWOWPiii
        .type           _Z15randomColouringP17curandStateXORWOWPiii,@function
        .size           _Z15randomColouringP17curandStateXORWOWPiii,(.L_x_973 - _Z15randomColouringP17curandStateXORWOWPiii)
        .other          _Z15randomColouringP17curandStateXORWOWPiii,@"STO_CUDA_ENTRY STV_DEFAULT"
_Z15randomColouringP17curandStateXORWOWPiii:
.text._Z15randomColouringP17curandStateXORWOWPiii:
[----:B------:R-:W-:Y:S01]  /*0000*/  LDC R1, c[0x0][0x37c] ;  /* 0x0000df00ff017b82 */ /* 0x000fe20000000800 */
[----:B------:R-:W0:Y:S07]  /*0010*/  S2R R0, SR_CTAID.X ;  /* 0x0000000000007919 */ /* 0x000e2e0000002500 */
[----:B------:R-:W1:Y:S01]  /*0020*/  LDC.64 R2, c[0x0][0x380] ;  /* 0x0000e000ff027b82 */ /* 0x000e620000000a00 */
[----:B------:R-:W0:Y:S01]  /*0030*/  LDCU UR4, c[0x0][0x360] ;  /* 0x00006c00ff0477ac */ /* 0x000e220008000800 */
[----:B------:R-:W0:Y:S01]  /*0040*/  S2R R5, SR_TID.X ;  /* 0x0000000000057919 */ /* 0x000e220000002100 */
[----:B------:R-:W2:Y:S01]  /*0050*/  LDCU.64 UR6, c[0x0][0x358] ;  /* 0x00006b00ff0677ac */ /* 0x000ea20008000a00 */
[----:B0-----:R-:W-:Y:S01]  /*0060*/  IMAD R0, R0, UR4, R5 ;  /* 0x0000000400007c24 */ /* 0x001fe2000f8e0205 */
[----:B------:R-:W0:Y:S03]  /*0070*/  LDCU UR4, c[0x0][0x394] ;  /* 0x00007280ff0477ac */ /* 0x000e260008000800 */
[----:B-1----:R-:W-:-:S05]  /*0080*/  IMAD.WIDE R2, R0, 0x30, R2 ;  /* 0x0000003000027825 */ /* 0x002fca00078e0202 */
[----:B--2---:R-:W2:Y:S04]  /*0090*/  LDG.E.64 R10, desc[UR6][R2.64] ;  /* 0x00000006020a7981 */ /* 0x004ea8000c1e1b00 */
[----:B------:R-:W3:Y:S04]  /*00a0*/  LDG.E.64 R6, desc[UR6][R2.64+0x10] ;  /* 0x0000100602067981 */ /* 0x000ee8000c1e1b00 */
[----:B------:R-:W4:Y:S01]  /*00b0*/  LDG.E.64 R4, desc[UR6][R2.64+0x8] ;  /* 0x0000080602047981 */ /* 0x000f22000c1e1b00 */
[----:B------:R-:W-:Y:S01]  /*00c0*/  UMOV UR5, 0x3feffffd ;  /* 0x3feffffd00057882 */ /* 0x000fe20000000000 */
[----:B0-----:R-:W-:Y:S01]  /*00d0*/  UIADD3 UR4, UPT, UPT, UR4, -0x1, URZ ;  /* 0xffffffff04047890 */ /* 0x001fe2000fffe0ff */
[----:B--2---:R-:W-:Y:S01]  /*00e0*/  SHF.R.U32.HI R8, RZ, 0x2, R11 ;  /* 0x00000002ff087819 */ /* 0x004fe2000001160b */
[----:B------:R-:W-:-:S03]  /*00f0*/  VIADD R10, R10, 0x587c5 ;  /* 0x000587c50a0a7836 */ /* 0x000fc60000000000 */
[----:B------:R-:W-:Y:S01]  /*0100*/  LOP3.LUT R8, R8, R11, RZ, 0x3c, !PT ;  /* 0x0000000b08087212 */ /* 0x000fe200078e3cff */
[----:B------:R-:W-:Y:S01]  /*0110*/  IMAD.MOV.U32 R11, RZ, RZ, 0x2f800000 ;  /* 0x2f800000ff0b7424 */ /* 0x000fe200078e00ff */
[C---:B---3--:R-:W-:Y:S01]  /*0120*/  SHF.L.U32 R12, R7.reuse, 0x4, RZ ;  /* 0x00000004070c7819 */ /* 0x048fe200000006ff */
[----:B------:R-:W-:Y:S01]  /*0130*/  IMAD.MOV.U32 R19, RZ, RZ, R6 ;  /* 0x000000ffff137224 */ /* 0x000fe200078e0006 */
[----:B------:R-:W-:Y:S02]  /*0140*/  SHF.L.U32 R9, R8, 0x1, RZ ;  /* 0x0000000108097819 */ /* 0x000fe400000006ff */
[----:B----4-:R-:W-:Y:S02]  /*0150*/  MOV R18, R5 ;  /* 0x0000000500127202 */ /* 0x010fe40000000f00 */
[----:B------:R-:W-:Y:S02]  /*0160*/  LOP3.LUT R9, R7, R12, R9, 0x96, !PT ;  /* 0x0000000c07097212 */ /* 0x000fe400078e9609 */
[----:B------:R-:W0:Y:S01]  /*0170*/  I2F.F64 R12, UR4 ;  /* 0x00000004000c7d12 */ /* 0x000e220008201c00 */
[----:B------:R-:W-:Y:S01]  /*0180*/  UMOV UR4, 0xe7210be9 ;  /* 0xe7210be900047882 */ /* 0x000fe20000000000 */
[----:B------:R-:W-:Y:S01]  /*0190*/  LOP3.LUT R9, R9, R8, RZ, 0x3c, !PT ;  /* 0x0000000809097212 */ /* 0x000fe200078e3cff */
[----:B------:R-:W-:Y:S03]  /*01a0*/  STG.E.64 desc[UR6][R2.64+0x8], R18 ;  /* 0x0000081202007986 */ /* 0x000fe6000c101b06 */
[----:B------:R-:W-:-:S04]  /*01b0*/  IADD3 R8, PT, PT, R9, R10, RZ ;  /* 0x0000000a09087210 */ /* 0x000fc80007ffe0ff */
[----:B------:R-:W-:-:S05]  /*01c0*/  I2FP.F32.U32 R8, R8 ;  /* 0x0000000800087245 */ /* 0x000fca0000201000 */
[----:B------:R-:W-:Y:S01]  /*01d0*/  FFMA R8, R8, R11, 1.1641532182693481445e-10 ;  /* 0x2f00000008087423 */ /* 0x000fe2000000000b */
[----:B0-----:R-:W-:Y:S01]  /*01e0*/  DADD R12, R12, UR4 ;  /* 0x000000040c0c7e29 */ /* 0x001fe20008000000 */
[----:B------:R-:W-:Y:S02]  /*01f0*/  MOV R11, R4 ;  /* 0x00000004000b7202 */ /* 0x000fe40000000f00 */
[----:B------:R0:W1:Y:S03]  /*0200*/  F2F.F64.F32 R14, R8 ;  /* 0x00000008000e7310 */ /* 0x0000660000201800 */
[----:B------:R-:W-:Y:S01]  /*0210*/  STG.E.64 desc[UR6][R2.64], R10 ;  /* 0x0000000a02007986 */ /* 0x000fe2000c101b06 */
[----:B0-----:R-:W-:-:S05]  /*0220*/  IMAD.MOV.U32 R8, RZ, RZ, R7 ;  /* 0x000000ffff087224 */ /* 0x001fca00078e0007 */
[----:B------:R-:W-:Y:S01]  /*0230*/  STG.E.64 desc[UR6][R2.64+0x10], R8 ;  /* 0x0000100802007986 */ /* 0x000fe2000c101b06 */
[----:B-1----:R-:W-:Y:S01]  /*0240*/  DMUL R12, R12, R14 ;  /* 0x0000000e0c0c7228 */ /* 0x002fe20000000000 */
[----:B------:R-:W0:Y:S09]  /*0250*/  LDC.64 R14, c[0x0][0x388] ;  /* 0x0000e200ff0e7b82 */ /* 0x000e320000000a00 */
[----:B------:R-:W1:Y:S02]  /*0260*/  F2F.F32.F64 R12, R12 ;  /* 0x0000000c000c7310 */ /* 0x000e640000301000 */
[----:B-1----:R-:W-:Y:S01]  /*0270*/  FADD R16, R12, 1 ;  /* 0x3f8000000c107421 */ /* 0x002fe20000000000 */
[----:B0-----:R-:W-:-:S05]  /*0280*/  IMAD.WIDE R4, R0, 0x4, R14 ;  /* 0x0000000400047825 */ /* 0x001fca00078e020e */
[----:B------:R-:W0:Y:S02]  /*0290*/  F2I.TRUNC.NTZ R17, R16 ;  /* 0x0000001000117305 */ /* 0x000e24000020f100 */
[----:B0-----:R-:W-:Y:S01]  /*02a0*/  STG.E desc[UR6][R4.64], R17 ;  /* 0x0000001104007986 */ /* 0x001fe2000c101906 */
[----:B------:R-:W-:Y:S05]  /*02b0*/  EXIT ;  /* 0x000000000000794d */ /* 0x000fea0003800000 */
.L_x_946:
        /* <DEDUP_REMOVED lines=12> */
.L_x_973:


//--------------------- .text._Z12setup_kernelP17curandStateXORWOWm --------------------------
	.section	.text._Z12setup_kernelP17curandStateXORWOWm,"ax",@progbits
	.align	128
        .global         _Z12setup_kernelP17curandStateXORWOWm
        .type           _Z12setup_kernelP17curandStateXORWOWm,@function
        .size           _Z12setup_kernelP17curandStateXORWOWm,(.L_x_974 - _Z12setup_kernelP17curandStateXORWOWm)
        .other          _Z12setup_kernelP17curandStateXORWOWm,@"STO_CUDA_ENTRY STV_DEFAULT"
_Z12setup_kernelP17curandStateXORWOWm:
.text._Z12setup_kernelP17curandStateXORWOWm:
[----:B------:R-:W-:Y:S01]  /*0000*/  LDC R1, c[0x0][0x37c] ;  /* 0x0000df00ff017b82 */ /* 0x000fe20000000800 */
[----:B------:R-:W0:Y:S07]  /*0010*/  S2R R13, SR_CTAID.X ;  /* 0x00000000000d7919 */ /* 0x000e2e0000002500 */
[----:B------:R-:W1:Y:S01]  /*0020*/  LDC.64 R2, c[0x0][0x388] ;  /* 0x0000e200ff027b82 */ /* 0x000e620000000a00 */
[----:B------:R-:W0:Y:S01]  /*0030*/  LDCU UR6, c[0x0][0x360] ;  /* 0x00006c00ff0677ac */ /* 0x000e220008000800 */
[----:B------:R-:W-:Y:S01]  /*0040*/  BSSY.RECONVERGENT B0, `(.L_x_947) ;  /* 0x00000e5000007945 */ /* 0x000fe20003800200 */
[----:B------:R-:W0:Y:S01]  /*0050*/  S2R R4, SR_TID.X ;  /* 0x0000000000047919 */ /* 0x000e220000002100 */
[----:B------:R-:W2:Y:S04]  /*0060*/  LDCU.64 UR4, c[0x0][0x358] ;  /* 0x00006b00ff0477ac */ /* 0x000ea80008000a00 */
[----:B------:R-:W3:Y:S01]  /*0070*/  LDC.64 R6, c[0x0][0x380] ;  /* 0x0000e000ff067b82 */ /* 0x000ee20000000a00 */
[----:B-1----:R-:W-:-:S02]  /*0080*/  LOP3.LUT R0, R2, 0xaad26b49, RZ, 0x3c, !PT ;  /* 0xaad26b4902007812 */ /* 0x002fc400078e3cff */
[----:B------:R-:W-:-:S03]  /*0090*/  LOP3.LUT R2, R3, 0xf7dcefdd, RZ, 0x3c, !PT ;  /* 0xf7dcefdd03027812 */ /* 0x000fc600078e3cff */
[----:B------:R-:W-:Y:S02]  /*00a0*/  IMAD R0, R0, 0x4182bed5, RZ ;  /* 0x4182bed500007824 */ /* 0x000fe400078e02ff */
[----:B------:R-:W-:Y:S02]  /*00b0*/  IMAD R3, R2, -0x658354e5, RZ ;  /* 0x9a7cab1b02037824 */ /* 0x000fe400078e02ff */
[C---:B------:R-:W-:Y:S01]  /*00c0*/  VIADD R5, R0.reuse, 0x75bcd15 ;  /* 0x075bcd1500057836 */ /* 0x040fe20000000000 */
[C---:B------:R-:W-:Y:S01]  /*00d0*/  LOP3.LUT R8, R0.reuse, 0x159a55e5, RZ, 0x3c, !PT ;  /* 0x159a55e500087812 */ /* 0x040fe200078e3cff */
[----:B0-----:R-:W-:Y:S01]  /*00e0*/  IMAD R13, R13, UR6, R4 ;  /* 0x000000060d0d7c24 */ /* 0x001fe2000f8e0204 */
[C---:B------:R-:W-:Y:S01]  /*00f0*/  IADD3 R4, PT, PT, R0.reuse, 0x64f0c9, R3 ;  /* 0x0064f0c900047810 */ /* 0x040fe20007ffe003 */
[----:B------:R-:W-:Y:S01]  /*0100*/  VIADD R11, R0, 0x583f19 ;  /* 0x00583f19000b7836 */ /* 0x000fe20000000000 */
[----:B------:R-:W-:Y:S01]  /*0110*/  LOP3.LUT R10, R3, 0x5491333, RZ, 0x3c, !PT ;  /* 0x05491333030a7812 */ /* 0x000fe200078e3cff */
[C---:B---3--:R-:W-:Y:S01]  /*0120*/  IMAD.WIDE R6, R13.reuse, 0x30, R6 ;  /* 0x000000300d067825 */ /* 0x048fe200078e0206 */
[----:B------:R-:W-:-:S03]  /*0130*/  ISETP.NE.AND P0, PT, R13, RZ, PT ;  /* 0x000000ff0d00720c */ /* 0x000fc60003f05270 */
[----:B------:R-:W-:Y:S01]  /*0140*/  VIADD R9, R3, 0x1f123bb5 ;  /* 0x1f123bb503097836 */ /* 0x000fe20000000000 */
[----:B--2---:R0:W-:Y:S04]  /*0150*/  STG.E.64 desc[UR4][R6.64], R4 ;  /* 0x0000000406007986 */ /* 0x0041e8000c101b04 */
[----:B------:R0:W-:Y:S04]  /*0160*/  STG.E.64 desc[UR4][R6.64+0x8], R8 ;  /* 0x0000080806007986 */ /* 0x0001e8000c101b04 */
[----:B------:R0:W-:Y:S01]  /*0170*/  STG.E.64 desc[UR4][R6.64+0x10], R10 ;  /* 0x0000100a06007986 */ /* 0x0001e2000c101b04 */
[----:B------:R-:W-:Y:S05]  /*0180*/  @!P0 BRA `(.L_x_948) ;  /* 0x0000000c00408947 */ /* 0x000fea0003800000 */
[----:B------:R-:W-:Y:S01]  /*0190*/  SHF.R.S32.HI R0, RZ, 0x1f, R13 ;  /* 0x0000001fff007819 */ /* 0x000fe2000001140d */
[----:B------:R-:W-:-:S07]  /*01a0*/  IMAD.MOV.U32 R12, RZ, RZ, RZ ;  /* 0x000000ffff0c7224 */ /* 0x000fce00078e00ff */
.L_x_954:
[----:B-1----:R-:W-:Y:S01]  /*01b0*/  LOP3.LUT R2, R13, 0x3, RZ, 0xc0, !PT ;  /* 0x000000030d027812 */ /* 0x002fe200078ec0ff */
[----:B------:R-:W-:Y:S03]  /*01c0*/  BSSY.RECONVERGENT B1, `(.L_x_949) ;  /* 0x00000c6000017945 */ /* 0x000fe60003800200 */
[----:B------:R-:W-:-:S04]  /*01d0*/  ISETP.NE.U32.AND P0, PT, R2, RZ, PT ;  /* 0x000000ff0200720c */ /* 0x000fc80003f05070 */
[----:B------:R-:W-:-:S13]  /*01e0*/  ISETP.NE.AND.EX P0, PT, RZ, RZ, PT, P0 ;  /* 0x000000ffff00720c */ /* 0x000fda0003f05300 */
[----:B------:R-:W-:Y:S05]  /*01f0*/  @!P0 BRA `(.L_x_950) ;  /* 0x0000000c00088947 */ /* 0x000fea0003800000 */
[----:B0-----:R-:W0:Y:S01]  /*0200*/  LDC.64 R8, c[0x4][RZ] ;  /* 0x01000000ff087b82 */ /* 0x001e220000000a00 */
[----:B------:R-:W-:Y:S02]  /*0210*/  IMAD.MOV.U32 R14, RZ, RZ, RZ ;  /* 0x000000ffff0e7224 */ /* 0x000fe400078e00ff */
[----:B0-----:R-:W-:-:S07]  /*0220*/  IMAD.WIDE.U32 R8, R12, 0xc80, R8 ;  /* 0x00000c800c087825 */ /* 0x001fce00078e0008 */
.L_x_953:
[----:B-1----:R-:W-:Y:S01]  /*0230*/  IMAD.MOV.U32 R15, RZ, RZ, RZ ;  /* 0x000000ffff0f7224 */ /* 0x002fe200078e00ff */
[----:B------:R-:W-:Y:S01]  /*0240*/  CS2R R2, SRZ ;  /* 0x0000000000027805 */ /* 0x000fe2000001ff00 */
[----:B------:R-:W-:Y:S01]  /*0250*/  IMAD.MOV.U32 R17, RZ, RZ, RZ ;  /* 0x000000ffff117224 */ /* 0x000fe200078e00ff */
[----:B------:R-:W-:-:S07]  /*0260*/  CS2R R4, SRZ ;  /* 0x0000000000047805 */ /* 0x000fce000001ff00 */
.L_x_952:
[----:B------:R-:W-:-:S05]  /*0270*/  IMAD.WIDE.U32 R10, R17, 0x4, R6 ;  /* 0x00000004110a7825 */ /* 0x000fca00078e0006 */
[----:B------:R0:W5:Y:S01]  /*0280*/  LDG.E R16, desc[UR4][R10.64+0x4] ;  /* 0x000004040a107981 */ /* 0x000162000c1e1900 */
[----:B------:R-:W-:-:S07]  /*0290*/  IMAD.MOV.U32 R19, RZ, RZ, RZ ;  /* 0x000000ffff137224 */ /* 0x000fce00078e00ff */
.L_x_951:
[----:B-----5:R-:W-:Y:S01]  /*02a0*/  SHF.R.U32.HI R24, RZ, R19, R16 ;  /* 0x00000013ff187219 */ /* 0x020fe20000011610 */
[----:B0-----:R-:W-:-:S03]  /*02b0*/  IMAD.SHL.U32 R10, R17, 0x20, RZ ;  /* 0x00000020110a7824 */ /* 0x001fc600078e00ff */
[----:B------:R-:W-:Y:S01]  /*02c0*/  LOP3.LUT R11, R24, 0x1, RZ, 0xc0, !PT ;  /* 0x00000001180b7812 */ /* 0x000fe200078ec0ff */
[----:B------:R-:W-:-:S03]  /*02d0*/  IMAD.IADD R10, R10, 0x1, R19 ;  /* 0x000000010a0a7824 */ /* 0x000fc600078e0213 */
[----:B------:R-:W-:Y:S01]  /*02e0*/  ISETP.NE.U32.AND P0, PT, R11, 0x1, PT ;  /* 0x000000010b00780c */ /* 0x000fe20003f05070 */
[----:B------:R-:W-:-:S03]  /*02f0*/  IMAD R11, R10, 0x5, RZ ;  /* 0x000000050a0b7824 */ /* 0x000fc600078e02ff */
[----:B------:R-:W-:Y:S01]  /*0300*/  R2P PR, R24, 0x7e ;  /* 0x0000007e18007804 */ /* 0x000fe20000000000 */
[----:B------:R-:W-:-:S08]  /*0310*/  IMAD.WIDE.U32 R10, R11, 0x4, R8 ;  /* 0x000000040b0a7825 */ /* 0x000fd000078e0008 */
[----:B------:R-:W2:Y:S04]  /*0320*/  @!P0 LDG.E R18, desc[UR4][R10.64] ;  /* 0x000000040a128981 */ /* 0x000ea8000c1e1900 */
[----:B------:R-:W3:Y:S04]  /*0330*/  @!P0 LDG.E R20, desc[UR4][R10.64+0x10] ;  /* 0x000010040a148981 */ /* 0x000ee8000c1e1900 */
[----:B------:R-:W4:Y:S04]  /*0340*/  @P1 LDG.E R22, desc[UR4][R10.64+0x14] ;  /* 0x000014040a161981 */ /* 0x000f28000c1e1900 */
[----:B------:R-:W4:Y:S04]  /*0350*/  @P2 LDG.E R26, desc[UR4][R10.64+0x28] ;  /* 0x000028040a1a2981 */ /* 0x000f28000c1e1900 */
[----:B------:R-:W4:Y:S04]  /*0360*/  @!P0 LDG.E R21, desc[UR4][R10.64+0x4] ;  /* 0x000004040a158981 */ /* 0x000f28000c1e1900 */
[----:B------:R-:W4:Y:S04]  /*0370*/  @!P0 LDG.E R23, desc[UR4][R10.64+0xc] ;  /* 0x00000c040a178981 */ /* 0x000f28000c1e1900 */
[----:B------:R-:W4:Y:S04]  /*0380*/  @P1 LDG.E R25, desc[UR4][R10.64+0x18] ;  /* 0x000018040a191981 */ /* 0x000f28000c1e1900 */
[----:B------:R-:W4:Y:S04]  /*0390*/  @P3 LDG.E R28, desc[UR4][R10.64+0x3c] ;  /* 0x00003c040a1c3981 */ /* 0x000f28000c1e1900 */
[----:B------:R-:W4:Y:S01]  /*03a0*/  @P6 LDG.E R27, desc[UR4][R10.64+0x7c] ;  /* 0x00007c040a1b6981 */ /* 0x000f22000c1e1900 */
[----:B--2---:R-:W-:-:S03]  /*03b0*/  @!P0 LOP3.LUT R15, R15, R18, RZ, 0x3c, !PT ;  /* 0x000000120f0f8212 */ /* 0x004fc600078e3cff */
[----:B------:R-:W2:Y:S01]  /*03c0*/  @!P0 LDG.E R18, desc[UR4][R10.64+0x8] ;  /* 0x000008040a128981 */ /* 0x000ea2000c1e1900 */
[----:B---3--:R-:W-:-:S03]  /*03d0*/  @!P0 LOP3.LUT R3, R3, R20, RZ, 0x3c, !PT ;  /* 0x0000001403038212 */ /* 0x008fc600078e3cff */
[----:B------:R-:W3:Y:S01]  /*03e0*/  @P1 LDG.E R20, desc[UR4][R10.64+0x24] ;  /* 0x000024040a141981 */ /* 0x000ee2000c1e1900 */
[----:B----4-:R-:W-:-:S03]  /*03f0*/  @P1 LOP3.LUT R15, R15, R22, RZ, 0x3c, !PT ;  /* 0x000000160f0f1212 */ /* 0x010fc600078e3cff */
[----:B------:R-:W4:Y:S01]  /*0400*/  @P2 LDG.E R22, desc[UR4][R10.64+0x38] ;  /* 0x000038040a162981 */ /* 0x000f22000c1e1900 */
[----:B------:R-:W-:-:S03]  /*0410*/  @P2 LOP3.LUT R15, R15, R26, RZ, 0x3c, !PT ;  /* 0x0000001a0f0f2212 */ /* 0x000fc600078e3cff */
[----:B------:R-:W4:Y:S01]  /*0420*/  @P4 LDG.E R26, desc[UR4][R10.64+0x50] ;  /* 0x000050040a1a4981 */ /* 0x000f22000c1e1900 */
[----:B------:R-:W-:-:S03]  /*0430*/  @!P0 LOP3.LUT R4, R4, R21, RZ, 0x3c, !PT ;  /* 0x0000001504048212 */ /* 0x000fc600078e3cff */
[----:B------:R-:W4:Y:S01]  /*0440*/  @P1 LDG.E R21, desc[UR4][R10.64+0x20] ;  /* 0x000020040a151981 */ /* 0x000f22000c1e1900 */
[----:B------:R-:W-:-:S03]  /*0450*/  @!P0 LOP3.LUT R2, R2, R23, RZ, 0x3c, !PT ;  /* 0x0000001702028212 */ /* 0x000fc600078e3cff */
[----:B------:R-:W4:Y:S01]  /*0460*/  @P2 LDG.E R23, desc[UR4][R10.64+0x2c] ;  /* 0x00002c040a172981 */ /* 0x000f22000c1e1900 */
[----:B------:R-:W-:-:S03]  /*0470*/  @P1 LOP3.LUT R4, R4, R25, RZ, 0x3c, !PT ;  /* 0x0000001904041212 */ /* 0x000fc600078e3cff */
[----:B------:R-:W4:Y:S01]  /*0480*/  @P2 LDG.E R25, desc[UR4][R10.64+0x34] ;  /* 0x000034040a192981 */ /* 0x000f22000c1e1900 */
[----:B--2---:R-:W-:-:S03]  /*0490*/  @!P0 LOP3.LUT R5, R5, R18, RZ, 0x3c, !PT ;  /* 0x0000001205058212 */ /* 0x004fc600078e3cff */
[----:B------:R-:W2:Y:S01]  /*04a0*/  @P1 LDG.E R18, desc[UR4][R10.64+0x1c] ;  /* 0x00001c040a121981 */ /* 0x000ea2000c1e1900 */
[----:B---3--:R-:W-:-:S03]  /*04b0*/  @P1 LOP3.LUT R3, R3, R20, RZ, 0x3c, !PT ;  /* 0x0000001403031212 */ /* 0x008fc600078e3cff */
[----:B------:R-:W3:Y:S01]  /*04c0*/  @P2 LDG.E R20, desc[UR4][R10.64+0x30] ;  /* 0x000030040a142981 */ /* 0x000ee2000c1e1900 */
[----:B----4-:R-:W-:-:S03]  /*04d0*/  @P2 LOP3.LUT R3, R3, R22, RZ, 0x3c, !PT ;  /* 0x0000001603032212 */ /* 0x010fc600078e3cff */
[----:B------:R-:W4:Y:S01]  /*04e0*/  @P3 LDG.E R22, desc[UR4][R10.64+0x4c] ;  /* 0x00004c040a163981 */ /* 0x000f22000c1e1900 */
[----:B------:R-:W-:-:S04]  /*04f0*/  @P3 LOP3.LUT R15, R15, R28, RZ, 0x3c, !PT ;  /* 0x0000001c0f0f3212 */ /* 0x000fc800078e3cff */
[----:B------:R-:W-:Y:S02]  /*0500*/  @P4 LOP3.LUT R15, R15, R26, RZ, 0x3c, !PT ;  /* 0x0000001a0f0f4212 */ /* 0x000fe400078e3cff */
[----:B------:R-:W-:Y:S01]  /*0510*/  @P1 LOP3.LUT R2, R2, R21, RZ, 0x3c, !PT ;  /* 0x0000001502021212 */ /* 0x000fe200078e3cff */
[----:B------:R-:W4:Y:S04]  /*0520*/  @P5 LDG.E R26, desc[UR4][R10.64+0x64] ;  /* 0x000064040a1a5981 */ /* 0x000f28000c1e1900 */
[----:B------:R-:W4:Y:S01]  /*0530*/  @P3 LDG.E R21, desc[UR4][R10.64+0x40] ;  /* 0x000040040a153981 */ /* 0x000f22000c1e1900 */
[----:B------:R-:W-:Y:S02]  /*0540*/  @P2 LOP3.LUT R4, R4, R23, RZ, 0x3c, !PT ;  /* 0x0000001704042212 */ /* 0x000fe400078e3cff */
[----:B------:R-:W-:Y:S01]  /*0550*/  @P2 LOP3.LUT R2, R2, R25, RZ, 0x3c, !PT ;  /* 0x0000001902022212 */ /* 0x000fe200078e3cff */
[----:B------:R-:W4:Y:S04]  /*0560*/  @P3 LDG.E R23, desc[UR4][R10.64+0x48] ;  /* 0x000048040a173981 */ /* 0x000f28000c1e1900 */
[----:B------:R-:W4:Y:S01]  /*0570*/  @P4 LDG.E R25, desc[UR4][R10.64+0x54] ;  /* 0x000054040a194981 */ /* 0x000f22000c1e1900 */
[----:B--2---:R-:W-:-:S03]  /*0580*/  @P1 LOP3.LUT R5, R5, R18, RZ, 0x3c, !PT ;  /* 0x0000001205051212 */ /* 0x004fc600078e3cff */
[----:B------:R-:W2:Y:S01]  /*0590*/  @P3 LDG.E R18, desc[UR4][R10.64+0x44] ;  /* 0x000044040a123981 */ /* 0x000ea2000c1e1900 */
[----:B---3--:R-:W-:-:S03]  /*05a0*/  @P2 LOP3.LUT R5, R5, R20, RZ, 0x3c, !PT ;  /* 0x0000001405052212 */ /* 0x008fc600078e3cff */
[----:B------:R-:W3:Y:S01]  /*05b0*/  @P4 LDG.E R20, desc[UR4][R10.64+0x58] ;  /* 0x000058040a144981 */ /* 0x000ee2000c1e1900 */
[----:B----4-:R-:W-:-:S03]  /*05c0*/  @P3 LOP3.LUT R3, R3, R22, RZ, 0x3c, !PT ;  /* 0x0000001603033212 */ /* 0x010fc600078e3cff */
[----:B------:R-:W4:Y:S01]  /*05d0*/  @P4 LDG.E R22, desc[UR4][R10.64+0x60] ;  /* 0x000060040a164981 */ /* 0x000f22000c1e1900 */
[----:B------:R-:W-:Y:S02]  /*05e0*/  LOP3.LUT P0, RZ, R24, 0x80, RZ, 0xc0, !PT ;  /* 0x0000008018ff7812 */ /* 0x000fe4000780c0ff */
[----:B------:R-:W-:Y:S02]  /*05f0*/  @P5 LOP3.LUT R15, R15, R26, RZ, 0x3c, !PT ;  /* 0x0000001a0f0f5212 */ /* 0x000fe400078e3cff */
[----:B------:R-:W4:Y:S01]  /*0600*/  @P6 LDG.E R26, desc[UR4][R10.64+0x78] ;  /* 0x000078040a1a6981 */ /* 0x000f22000c1e1900 */
[----:B------:R-:W-:-:S03]  /*0610*/  @P3 LOP3.LUT R4, R4, R21, RZ, 0x3c, !PT ;  /* 0x0000001504043212 */ /* 0x000fc600078e3cff */
[----:B------:R-:W4:Y:S01]  /*0620*/  @P4 LDG.E R21, desc[UR4][R10.64+0x5c] ;  /* 0x00005c040a154981 */ /* 0x000f22000c1e1900 */
[----:B------:R-:W-:-:S03]  /*0630*/  @P3 LOP3.LUT R2, R2, R23, RZ, 0x3c, !PT ;  /* 0x0000001702023212 */ /* 0x000fc600078e3cff */
[----:B------:R-:W4:Y:S01]  /*0640*/  @P5 LDG.E R23, desc[UR4][R10.64+0x68] ;  /* 0x000068040a175981 */ /* 0x000f22000c1e1900 */
[----:B------:R-:W-:-:S03]  /*0650*/  @P4 LOP3.LUT R4, R4, R25, RZ, 0x3c, !PT ;  /* 0x0000001904044212 */ /* 0x000fc600078e3cff */
[----:B------:R-:W4:Y:S01]  /*0660*/  @P5 LDG.E R25, desc[UR4][R10.64+0x70] ;  /* 0x000070040a195981 */ /* 0x000f22000c1e1900 */
[----:B--2---:R-:W-:-:S03]  /*0670*/  @P3 LOP3.LUT R5, R5, R18, RZ, 0x3c, !PT ;  /* 0x0000001205053212 */ /* 0x004fc600078e3cff */
[----:B------:R-:W2:Y:S01]  /*0680*/  @P5 LDG.E R18, desc[UR4][R10.64+0x6c] ;  /* 0x00006c040a125981 */ /* 0x000ea2000c1e1900 */
[----:B---3--:R-:W-:-:S03]  /*0690*/  @P4 LOP3.LUT R5, R5, R20, RZ, 0x3c, !PT ;  /* 0x0000001405054212 */ /* 0x008fc600078e3cff */
[----:B------:R-:W3:Y:S01]  /*06a0*/  @P5 LDG.E R20, desc[UR4][R10.64+0x74] ;  /* 0x000074040a145981 */ /* 0x000ee2000c1e1900 */
[----:B----4-:R-:W-:-:S03]  /*06b0*/  @P4 LOP3.LUT R3, R3, R22, RZ, 0x3c, !PT ;  /* 0x0000001603034212 */ /* 0x010fc600078e3cff */
[----:B------:R-:W4:Y:S01]  /*06c0*/  @P0 LDG.E R22, desc[UR4][R10.64+0x8c] ;  /* 0x00008c040a160981 */ /* 0x000f22000c1e1900 */
[----:B------:R-:W-:-:S03]  /*06d0*/  @P6 LOP3.LUT R15, R15, R26, RZ, 0x3c, !PT ;  /* 0x0000001a0f0f6212 */ /* 0x000fc600078e3cff */
        /* <DEDUP_REMOVED lines=13> */
[----:B------:R-:W-:Y:S02]  /*07b0*/  @P6 LOP3.LUT R4, R4, R27, RZ, 0x3c, !PT ;  /* 0x0000001b04046212 */ /* 0x000fe400078e3cff */
[----:B------:R-:W-:Y:S02]  /*07c0*/  @P6 LOP3.LUT R2, R2, R21, RZ, 0x3c, !PT ;  /* 0x0000001502026212 */ /* 0x000fe400078e3cff */
[----:B------:R-:W-:Y:S02]  /*07d0*/  @P0 LOP3.LUT R4, R4, R23, RZ, 0x3c, !PT ;  /* 0x0000001704040212 */ /* 0x000fe400078e3cff */
[----:B------:R-:W-:Y:S02]  /*07e0*/  @P0 LOP3.LUT R2, R2, R25, RZ, 0x3c, !PT ;  /* 0x0000001902020212 */ /* 0x000fe400078e3cff */
[----:B--2---:R-:W-:Y:S02]  /*07f0*/  @P6 LOP3.LUT R5, R5, R18, RZ, 0x3c, !PT ;  /* 0x0000001205056212 */ /* 0x004fe400078e3cff */
[----:B---3--:R-:W-:-:S02]  /*0800*/  @P6 LOP3.LUT R3, R3, R20, RZ, 0x3c, !PT ;  /* 0x0000001403036212 */ /* 0x008fc400078e3cff */
[----:B----4-:R-:W-:Y:S02]  /*0810*/  @P0 LOP3.LUT R5, R5, R22, RZ, 0x3c, !PT ;  /* 0x0000001605050212 */ /* 0x010fe400078e3cff */
[----:B------:R-:W-:Y:S02]  /*0820*/  @P0 LOP3.LUT R3, R3, R26, RZ, 0x3c, !PT ;  /* 0x0000001a03030212 */ /* 0x000fe400078e3cff */
[----:B------:R-:W-:-:S13]  /*0830*/  R2P PR, R24.B1, 0x7f ;  /* 0x0000007f18007804 */ /* 0x000fda0000001000 */
[----:B------:R-:W2:Y:S04]  /*0840*/  @P0 LDG.E R18, desc[UR4][R10.64+0xa0] ;  /* 0x0000a0040a120981 */ /* 0x000ea8000c1e1900 */
[----:B------:R-:W3:Y:S04]  /*0850*/  @P1 LDG.E R22, desc[UR4][R10.64+0xb4] ;  /* 0x0000b4040a161981 */ /* 0x000ee8000c1e1900 */
[----:B------:R-:W4:Y:S04]  /*0860*/  @P2 LDG.E R26, desc[UR4][R10.64+0xc8] ;  /* 0x0000c8040a1a2981 */ /* 0x000f28000c1e1900 */
[----:B------:R-:W4:Y:S04]  /*0870*/  @P3 LDG.E R28, desc[UR4][R10.64+0xdc] ;  /* 0x0000dc040a1c3981 */ /* 0x000f28000c1e1900 */
[----:B------:R-:W4:Y:S04]  /*0880*/  @P0 LDG.E R23, desc[UR4][R10.64+0xa4] ;  /* 0x0000a4040a170981 */ /* 0x000f28000c1e1900 */
[----:B------:R-:W4:Y:S04]  /*0890*/  @P0 LDG.E R20, desc[UR4][R10.64+0xa8] ;  /* 0x0000a8040a140981 */ /* 0x000f28000c1e1900 */
[----:B------:R-:W4:Y:S04]  /*08a0*/  @P4 LDG.E R25, desc[UR4][R10.64+0xf0] ;  /* 0x0000f0040a194981 */ /* 0x000f28000c1e1900 */
        /* <DEDUP_REMOVED lines=21> */
[----:B------:R-:W-:Y:S02]  /*0a00*/  LOP3.LUT P0, RZ, R24, 0x8000, RZ, 0xc0, !PT ;  /* 0x0000800018ff7812 */ /* 0x000fe4000780c0ff */
[----:B----4-:R-:W-:Y:S01]  /*0a10*/  @P5 LOP3.LUT R15, R15, R26, RZ, 0x3c, !PT ;  /* 0x0000001a0f0f5212 */ /* 0x010fe200078e3cff */
[----:B------:R-:W4:Y:S04]  /*0a20*/  @P3 LDG.E R24, desc[UR4][R10.64+0xe4] ;  /* 0x0000e4040a183981 */ /* 0x000f28000c1e1900 */
[----:B------:R-:W2:Y:S01]  /*0a30*/  @P6 LDG.E R26, desc[UR4][R10.64+0x118] ;  /* 0x000118040a1a6981 */ /* 0x000ea2000c1e1900 */
        /* <DEDUP_REMOVED lines=8> */
[----:B---3--:R-:W-:-:S03]  /*0ac0*/  @P2 LOP3.LUT R3, R3, R22, RZ, 0x3c, !PT ;  /* 0x0000001603032212 */ /* 0x008fc600078e3cff */
[----:B------:R-:W3:Y:S01]  /*0ad0*/  @P4 LDG.E R22, desc[UR4][R10.64+0x100] ;  /* 0x000100040a164981 */ /* 0x000ee2000c1e1900 */
[----:B--2---:R-:W-:-:S03]  /*0ae0*/  @P6 LOP3.LUT R15, R15, R26, RZ, 0x3c, !PT ;  /* 0x0000001a0f0f6212 */ /* 0x004fc600078e3cff */
[----:B------:R-:W2:Y:S01]  /*0af0*/  @P0 LDG.E R26, desc[UR4][R10.64+0x12c] ;  /* 0x00012c040a1a0981 */ /* 0x000ea2000c1e1900 */
[----:B----4-:R-:W-:-:S03]  /*0b00*/  @P2 LOP3.LUT R2, R2, R23, RZ, 0x3c, !PT ;  /* 0x0000001702022212 */ /* 0x010fc600078e3cff */
[----:B------:R-:W4:Y:S01]  /*0b10*/  @P4 LDG.E R23, desc[UR4][R10.64+0xfc] ;  /* 0x0000fc040a174981 */ /* 0x000f22000c1e1900 */
[----:B------:R-:W-:-:S03]  /*0b20*/  @P2 LOP3.LUT R5, R5, R20, RZ, 0x3c, !PT ;  /* 0x0000001405052212 */ /* 0x000fc600078e3cff */
[----:B------:R-:W4:Y:S01]  /*0b30*/  @P4 LDG.E R20, desc[UR4][R10.64+0xf8] ;  /* 0x0000f8040a144981 */ /* 0x000f22000c1e1900 */
[----:B------:R-:W-:Y:S02]  /*0b40*/  @P3 LOP3.LUT R2, R2, R27, RZ, 0x3c, !PT ;  /* 0x0000001b02023212 */ /* 0x000fe400078e3cff */
[----:B------:R-:W-:Y:S01]  /*0b50*/  @P3 LOP3.LUT R4, R4, R25, RZ, 0x3c, !PT ;  /* 0x0000001904043212 */ /* 0x000fe200078e3cff */
[----:B------:R-:W4:Y:S01]  /*0b60*/  @P5 LDG.E R27, desc[UR4][R10.64+0x110] ;  /* 0x000110040a1b5981 */ /* 0x000f22000c1e1900 */
[----:B------:R-:W-:-:S03]  /*0b70*/  @P3 LOP3.LUT R5, R5, R24, RZ, 0x3c, !PT ;  /* 0x0000001805053212 */ /* 0x000fc600078e3cff */
[----:B------:R-:W4:Y:S04]  /*0b80*/  @P5 LDG.E R25, desc[UR4][R10.64+0x108] ;  /* 0x000108040a195981 */ /* 0x000f28000c1e1900 */
        /* <DEDUP_REMOVED lines=19> */
[----:B------:R-:W-:-:S05]  /*0cc0*/  VIADD R19, R19, 0x10 ;  /* 0x0000001013137836 */ /* 0x000fca0000000000 */
[----:B------:R-:W-:Y:S02]  /*0cd0*/  ISETP.NE.AND P1, PT, R19, 0x20, PT ;  /* 0x000000201300780c */ /* 0x000fe40003f25270 */
[----:B------:R-:W-:Y:S02]  /*0ce0*/  @P5 LOP3.LUT R3, R3, R18, RZ, 0x3c, !PT ;  /* 0x0000001203035212 */ /* 0x000fe400078e3cff */
[----:B------:R-:W-:Y:S02]  /*0cf0*/  @P6 LOP3.LUT R4, R4, R21, RZ, 0x3c, !PT ;  /* 0x0000001504046212 */ /* 0x000fe400078e3cff */
[----:B---3--:R-:W-:-:S04]  /*0d00*/  @P6 LOP3.LUT R3, R3, R22, RZ, 0x3c, !PT ;  /* 0x0000001603036212 */ /* 0x008fc800078e3cff */
[----:B--2---:R-:W-:Y:S02]  /*0d10*/  @P0 LOP3.LUT R3, R3, R26, RZ, 0x3c, !PT ;  /* 0x0000001a03030212 */ /* 0x004fe400078e3cff */
[----:B----4-:R-:W-:Y:S02]  /*0d20*/  @P6 LOP3.LUT R2, R2, R23, RZ, 0x3c, !PT ;  /* 0x0000001702026212 */ /* 0x010fe400078e3cff */
[----:B------:R-:W-:Y:S02]  /*0d30*/  @P6 LOP3.LUT R5, R5, R20, RZ, 0x3c, !PT ;  /* 0x0000001405056212 */ /* 0x000fe400078e3cff */
[----:B------:R-:W-:Y:S02]  /*0d40*/  @P0 LOP3.LUT R2, R2, R27, RZ, 0x3c, !PT ;  /* 0x0000001b02020212 */ /* 0x000fe400078e3cff */
[----:B------:R-:W-:Y:S02]  /*0d50*/  @P0 LOP3.LUT R4, R4, R25, RZ, 0x3c, !PT ;  /* 0x0000001904040212 */ /* 0x000fe400078e3cff */
[----:B------:R-:W-:Y:S01]  /*0d60*/  @P0 LOP3.LUT R5, R5, R24, RZ, 0x3c, !PT ;  /* 0x0000001805050212 */ /* 0x000fe200078e3cff */
[----:B------:R-:W-:Y:S06]  /*0d70*/  @P1 BRA `(.L_x_951) ;  /* 0xfffffff400481947 */ /* 0x000fec000383ffff */
[----:B------:R-:W-:-:S05]  /*0d80*/  VIADD R17, R17, 0x1 ;  /* 0x0000000111117836 */ /* 0x000fca0000000000 */
[----:B------:R-:W-:-:S13]  /*0d90*/  ISETP.NE.AND P0, PT, R17, 0x5, PT ;  /* 0x000000051100780c */ /* 0x000fda0003f05270 */
[----:B------:R-:W-:Y:S05]  /*0da0*/  @P0 BRA `(.L_x_952) ;  /* 0xfffffff400300947 */ /* 0x000fea000383ffff */
[----:B------:R1:W-:Y:S01]  /*0db0*/  STG.E.64 desc[UR4][R6.64+0x8], R4 ;  /* 0x0000080406007986 */ /* 0x0003e2000c101b04 */
[----:B------:R-:W-:Y:S01]  /*0dc0*/  VIADD R14, R14, 0x1 ;  /* 0x000000010e0e7836 */ /* 0x000fe20000000000 */
[----:B------:R-:W-:Y:S02]  /*0dd0*/  LOP3.LUT R11, R13, 0x3, RZ, 0xc0, !PT ;  /* 0x000000030d0b7812 */ /* 0x000fe400078ec0ff */
[----:B------:R1:W-:Y:S02]  /*0de0*/  STG.E.64 desc[UR4][R6.64+0x10], R2 ;  /* 0x0000100206007986 */ /* 0x0003e4000c101b04 */
[----:B------:R-:W-:Y:S02]  /*0df0*/  ISETP.GE.U32.AND P0, PT, R14, R11, PT ;  /* 0x0000000b0e00720c */ /* 0x000fe40003f06070 */
[----:B------:R1:W-:Y:S11]  /*0e00*/  STG.E desc[UR4][R6.64+0x4], R15 ;  /* 0x0000040f06007986 */ /* 0x0003f6000c101904 */
[----:B------:R-:W-:Y:S05]  /*0e10*/  @!P0 BRA `(.L_x_953) ;  /* 0xfffffff400048947 */ /* 0x000fea000383ffff */
.L_x_950:
[----:B------:R-:W-:Y:S05]  /*0e20*/  BSYNC.RECONVERGENT B1 ;  /* 0x0000000000017941 */ /* 0x000fea0003800200 */
.L_x_949:
[C---:B------:R-:W-:Y:S01]  /*0e30*/  ISETP.GT.U32.AND P0, PT, R13.reuse, 0x3, PT ;  /* 0x000000030d00780c */ /* 0x040fe20003f04070 */
[----:B------:R-:W-:Y:S01]  /*0e40*/  VIADD R12, R12, 0x1 ;  /* 0x000000010c0c7836 */ /* 0x000fe20000000000 */
[--C-:B------:R-:W-:Y:S02]  /*0e50*/  SHF.R.U64 R13, R13, 0x2, R0.reuse ;  /* 0x000000020d0d7819 */ /* 0x100fe40000001200 */
[----:B------:R-:W-:Y:S02]  /*0e60*/  ISETP.GT.U32.AND.EX P0, PT, R0, RZ, PT, P0 ;  /* 0x000000ff0000720c */ /* 0x000fe40003f04100 */
[----:B------:R-:W-:-:S11]  /*0e70*/  SHF.R.U32.HI R0, RZ, 0x2, R0 ;  /* 0x00000002ff007819 */ /* 0x000fd60000011600 */
[----:B------:R-:W-:Y:S05]  /*0e80*/  @P0 BRA `(.L_x_954) ;  /* 0xfffffff000c80947 */ /* 0x000fea000383ffff */
.L_x_948:
[----:B------:R-:W-:Y:S05]  /*0e90*/  BSYNC.RECONVERGENT B0 ;  /* 0x0000000000007941 */ /* 0x000fea0003800200 */
.L_x_947:
[----:B------:R-:W-:Y:S04]  /*0ea0*/  STG.E.64 desc[UR4][R6.64+0x18], RZ ;  /* 0x000018ff06007986 */ /* 0x000fe8000c101b04 */
[----:B------:R-:W-:Y:S04]  /*0eb0*/  STG.E desc[UR4][R6.64+0x20], RZ ;  /* 0x000020ff06007986 */ /* 0x000fe8000c101904 */
[----:B------:R-:W-:Y:S01]  /*0ec0*/  STG.E.64 desc[UR4][R6.64+0x28], RZ ;  /* 0x000028ff06007986 */ /* 0x000fe2000c101b04 */
[----:B------:R-:W-:Y:S05]  /*0ed0*/  EXIT ;  /* 0x000000000000794d */ /* 0x000fea0003800000 */
.L_x_955:
        /* <DEDUP_REMOVED lines=10> */
.L_x_974:


//--------------------- .nv.global.init           --------------------------
	.section	.nv.global.init,"aw",@progbits
	.align	4
.nv.global.init:
	.type		mrg32k3aM1SubSeq,@object
	.size		mrg32k3aM1SubSeq,(mrg32k3aM2SubSeq - mrg32k3aM1SubSeq)
mrg32k3aM1SubSeq:
        /*0000*/ 	.byte	0x0b, 0xcc, 0xee, 0x04, 0x73, 0x29, 0x8b, 0x6f, 0xf6, 0x53, 0x03, 0xf6, 0x23, 0xf6, 0xea, 0xda
        /* <DEDUP_REMOVED lines=125> */
	.type		mrg32k3aM2SubSeq,@object
	.size		mrg32k3aM2SubSeq,(mrg32k3aM1 - mrg32k3aM2SubSeq)
mrg32k3aM2SubSeq:
        /* <DEDUP_REMOVED lines=126> */
	.type		mrg32k3aM1,@object
	.size		mrg32k3aM1,(mrg32k3aM1Seq - mrg32k3aM1)
mrg32k3aM1:
        /* <DEDUP_REMOVED lines=144> */
	.type		mrg32k3aM1Seq,@object
	.size		mrg32k3aM1Seq,(mrg32k3aM2 - mrg32k3aM1Seq)
mrg32k3aM1Seq:
        /* <DEDUP_REMOVED lines=144> */
	.type		mrg32k3aM2,@object
	.size		mrg32k3aM2,(mrg32k3aM2Seq - mrg32k3aM2)
mrg32k3aM2:
        /* <DEDUP_REMOVED lines=144> */
	.type		mrg32k3aM2Seq,@object
	.size		mrg32k3aM2Seq,(precalc_xorwow_matrix - mrg32k3aM2Seq)
mrg32k3aM2Seq:
        /* <DEDUP_REMOVED lines=144> */
	.type		precalc_xorwow_matrix,@object
	.size		precalc_xorwow_matrix,(precalc_xorwow_offset_matrix - precalc_xorwow_matrix)
precalc_xorwow_matrix:
        /* <DEDUP_REMOVED lines=6400> */
	.type		precalc_xorwow_offset_matrix,@object
	.size		precalc_xorwow_offset_matrix,(.L_1 - precalc_xorwow_offset_matrix)
precalc_xorwow_offset_matrix:
        /* <DEDUP_REMOVED lines=6400> */
.L_1:


//--------------------- .nv.shared._ZN3cub18CUB_300001_SM_10006detail6reduce28DeviceReduceSingleTileKernelINS2_10policy_hubIiyN4cuda3std3__44plusIiEEE10Policy1000EPiSC_iS9_iiNS7_10__identityEEEvT0_T1_T2_T3_T4_T6_ --------------------------
	.section	.nv.shared._ZN3cub18CUB_300001_SM_10006detail6reduce28DeviceReduceSingleTileKernelINS2_10policy_hubIiyN4cuda3std3__44plusIiEEE10Policy1000EPiSC_iS9_iiNS7_10__identityEEEvT0_T1_T2_T3_T4_T6_,"aw",@nobits
	.sectionflags	@""
	.align	16
.nv.shared._ZN3cub18CUB_300001_SM_10006detail6reduce28DeviceReduceSingleTileKernelINS2_10policy_hubIiyN4cuda3std3__44plusIiEEE10Policy1000EPiSC_iS9_iiNS7_10__identityEEEvT0_T1_T2_T3_T4_T6_:
	.zero		1072


//--------------------- .nv.shared.reserved.0     --------------------------
	.section	.nv.shared.reserved.0,"aw",@nobits
	.weak		__nv_reservedSMEM_offset_0_alias
	.size		__nv_reservedSMEM_offset_0_alias, 0, 64
	.other		__nv_reservedSMEM_offset_0_alias,@"STO_CUDA_RESERVED_SHARED STV_DEFAULT"
__nv_reservedSMEM_offset_0_alias:
	.zero		0
	.zero		64


//--------------------- .nv.global                --------------------------
	.section	.nv.global,"aw",@nobits
.nv.global:
	.type		_ZN34_INTERNAL_5a4ea874_4_k_cu_a80b5f3d6thrust24THRUST_300001_SM_1000_NS12placeholders2_8E,@object
	.size		_ZN34_INTERNAL_5a4ea874_4_k_cu_a80b5f3d6thrust24THRUST_300001_SM_1000_NS12placeholders2_8E,(_ZN34_INTERNAL_5a4ea874_4_k_cu_a80b5f3d4cuda3std3__436_GLOBAL__N__5a4ea874_4_k_cu_a80b5f3d6ignoreE - _ZN34_INTERNAL_5a4ea874_4_k_cu_a80b5f3d6thrust24THRUST_300001_SM_1000_NS12placeholders2_8E)
_ZN34_INTERNAL_5a4ea874_4_k_cu_a80b5f3d6thrust24THRUST_300001_SM_1000_NS12placeholders2_8E:
	.zero		1
	.type		_ZN34_INTERNAL_5a4ea874_4_k_cu_a80b5f3d4cuda3std3__436_GLOBAL__N__5a4ea874_4_k_cu_a80b5f3d6ignoreE,@object
	.size		_ZN34_INTERNAL_5a4ea874_4_k_cu_a80b5f3d4cuda3std3__436_GLOBAL__N__5a4ea874_4_k_cu_a80b5f3d6ignoreE,(_ZN34_INTERNAL_5a4ea874_4_k_cu_a80b5f3d4cuda3std6ranges3__45__cpo4dataE - _ZN34_INTERNAL_5a4ea874_4_k_cu_a80b5f3d4cuda3std3__436_GLOBAL__N__5a4ea874_4_k_cu_a80b5f3d6ignoreE)
_ZN34_INTERNAL_5a4ea874_4_k_cu_a80b5f3d4cuda3std3__436_GLOBAL__N__5a4ea874_4_k_cu_a80b5f3d6ignoreE:
	.zero		1
	.type		_ZN34_INTERNAL_5a4ea874_4_k_cu_a80b5f3d4cuda3std6ranges3__45__cpo4dataE,@object
	.size		_ZN34_INTERNAL_5a4ea874_4_k_cu_a80b5f3d4cuda3std6ranges3__45__cpo4dataE,(_ZN34_INTERNAL_5a4ea874_4_k_cu_a80b5f3d6thrust24THRUST_300001_SM_1000_NS6system3cpp3parE - _ZN34_INTERNAL_5a4ea874_4_k_cu_a80b5f3d4cuda3std6ranges3__45__cpo4dataE)
_ZN34_INTERNAL_5a4ea874_4_k_cu_a80b5f3d4cuda3std6ranges3__45__cpo4dataE:
	.zero		1
	.type		_ZN34_INTERNAL_5a4ea874_4_k_cu_a80b5f3d6thrust24THRUST_300001_SM_1000_NS6system3cpp3parE,@object
	.size		_ZN34_INTERNAL_5a4ea874_4_k_cu_a80b5f3d6thrust24THRUST_300001_SM_1000_NS6system3cpp3parE,(_ZN34_INTERNAL_5a4ea874_4_k_cu_a80b5f3d4cuda3std3__45__cpo5beginE - _ZN34_INTERNAL_5a4ea874_4_k_cu_a80b5f3d6thrust24THRUST_300001_SM_1000_NS6system3cpp3parE)
_ZN34_INTERNAL_5a4ea874_4_k_cu_a80b5f3d6thrust24THRUST_300001_SM_1000_NS6system3cpp3parE:
	.zero		1
	.type		_ZN34_INTERNAL_5a4ea874_4_k_cu_a80b5f3d4cuda3std3__45__cpo5beginE,@object
	.size		_ZN34_INTERNAL_5a4ea874_4_k_cu_a80b5f3d4cuda3std3__45__cpo5beginE,(_ZN34_INTERNAL_5a4ea874_4_k_cu_a80b5f3d4cuda3std6ranges3__45__cpo5beginE - _ZN34_INTERNAL_5a4ea874_4_k_cu_a80b5f3d4cuda3std3__45__cpo5beginE)
_ZN34_INTERNAL_5a4ea874_4_k_cu_a80b5f3d4cuda3std3__45__cpo5beginE:
	.zero		1
	.type		_ZN34_INTERNAL_5a4ea874_4_k_cu_a80b5f3d4cuda3std6ranges3__45__cpo5beginE,@object
	.size		_ZN34_INTERNAL_5a4ea874_4_k_cu_a80b5f3d4cuda3std6ranges3__45__cpo5beginE,(_ZN34_INTERNAL_5a4ea874_4_k_cu_a80b5f3d6thrust24THRUST_300001_SM_1000_NS6deviceE - _ZN34_INTERNAL_5a4ea874_4_k_cu_a80b5f3d4cuda3std6ranges3__45__cpo5beginE)
_ZN34_INTERNAL_5a4ea874_4_k_cu_a80b5f3d4cuda3std6ranges3__45__cpo5beginE:
	.zero		1
	.type		_ZN34_INTERNAL_5a4ea874_4_k_cu_a80b5f3d6thrust24THRUST_300001_SM_1000_NS6deviceE,@object
	.size		_ZN34_INTERNAL_5a4ea874_4_k_cu_a80b5f3d6thrust24THRUST_300001_SM_1000_NS6deviceE,(_ZN34_INTERNAL_5a4ea874_4_k_cu_a80b5f3d4cuda3std3__47nulloptE - _ZN34_INTERNAL_5a4ea874_4_k_cu_a80b5f3d6thrust24THRUST_300001_SM_1000_NS6deviceE)
_ZN34_INTERNAL_5a4ea874_4_k_cu_a80b5f3d6thrust24THRUST_300001_SM_1000_NS6deviceE:
	.zero		1
	.type		_ZN34_INTERNAL_5a4ea874_4_k_cu_a80b5f3d4cuda3std3__47nulloptE,@object
	.size		_ZN34_INTERNAL_5a4ea874_4_k_cu_a80b5f3d4cuda3std3__47nulloptE,(_ZN34_INTERNAL_5a4ea874_4_k_cu_a80b5f3d4cuda3std6ranges3__45__cpo8distanceE - _ZN34_INTERNAL_5a4ea874_4_k_cu_a80b5f3d4cuda3std3__47nulloptE)
_ZN34_INTERNAL_5a4ea874_4_k_cu_a80b5f3d4cuda3std3__47nulloptE:
	.zero		1
	.type		_ZN34_INTERNAL_5a4ea874_4_k_cu_a80b5f3d4cuda3std6ranges3__45__cpo8distanceE,@object
	.size		_ZN34_INTERNAL_5a4ea874_4_k_cu_a80b5f3d4cuda3std6ranges3__45__cpo8distanceE,(_ZN34_INTERNAL_5a4ea874_4_k_cu_a80b5f3d6thrust24THRUST_300001_SM_1000_NS12placeholders2_4E - _ZN34_INTERNAL_5a4ea874_4_k_cu_a80b5f3d4cuda3std6ranges3__45__cpo8distanceE)
_ZN34_INTERNAL_5a4ea874_4_k_cu_a80b5f3d4cuda3std6ranges3__45__cpo8distanceE:
	.zero		1
	.type		_ZN34_INTERNAL_5a4ea874_4_k_cu_a80b5f3d6thrust24THRUST_300001_SM_1000_NS12placeholders2_4E,@object
	.size		_ZN34_INTERNAL_5a4ea874_4_k_cu_a80b5f3d6thrust24THRUST_300001_SM_1000_NS12placeholders2_4E,(_ZN34_INTERNAL_5a4ea874_4_k_cu_a80b5f3d4cuda3std3__45__cpo6rbeginE - _ZN34_INTERNAL_5a4ea874_4_k_cu_a80b5f3d6thrust24THRUST_300001_SM_1000_NS12placeholders2_4E)
_ZN34_INTERNAL_5a4ea874_4_k_cu_a80b5f3d6thrust24THRUST_300001_SM_1000_NS12placeholders2_4E:
	.zero		1
	.type		_ZN34_INTERNAL_5a4ea874_4_k_cu_a80b5f3d4cuda3std3__45__cpo6rbeginE,@object
	.size		_ZN34_INTERNAL_5a4ea874_4_k_cu_a80b5f3d4cuda3std3__45__cpo6rbeginE,(_ZN34_INTERNAL_5a4ea874_4_k_cu_a80b5f3d4cuda3std6ranges3__45__cpo7advanceE - _ZN34_INTERNAL_5a4ea874_4_k_cu_a80b5f3d4cuda3std3__45__cpo6rbeginE)
_ZN34_INTERNAL_5a4ea874_4_k_cu_a80b5f3d4cuda3std3__45__cpo6rbeginE:
	.zero		1
	.type		_ZN34_INTERNAL_5a4ea874_4_k_cu_a80b5f3d4cuda3std6ranges3__45__cpo7advanceE,@object
	.size		_ZN34_INTERNAL_5a4ea874_4_k_cu_a80b5f3d4cuda3std6ranges3__45__cpo7advanceE,(_ZN34_INTERNAL_5a4ea874_4_k_cu_a80b5f3d6thrust24THRUST_300001_SM_1000_NS12placeholders3_10E - _ZN34_INTERNAL_5a4ea874_4_k_cu_a80b5f3d4cuda3std6ranges3__45__cpo7advanceE)
_ZN34_INTERNAL_5a4ea874_4_k_cu_a80b5f3d4cuda3std6ranges3__45__cpo7advanceE:
	.zero		1
	.type		_ZN34_INTERNAL_5a4ea874_4_k_cu_a80b5f3d6thrust24THRUST_300001_SM_1000_NS12placeholders3_10E,@object
	.size		_ZN34_INTERNAL_5a4ea874_4_k_cu_a80b5f3d6thrust24THRUST_300001_SM_1000_NS12placeholders3_10E,(_ZN34_INTERNAL_5a4ea874_4_k_cu_a80b5f3d4cuda3std3__48in_placeE - _ZN34_INTERNAL_5a4ea874_4_k_cu_a80b5f3d6thrust24THRUST_300001_SM_1000_NS12placeholders3_10E)
_ZN34_INTERNAL_5a4ea874_4_k_cu_a80b5f3d6thrust24THRUST_300001_SM_1000_NS12placeholders3_10E:
	.zero		1
	.type		_ZN34_INTERNAL_5a4ea874_4_k_cu_a80b5f3d4cuda3std3__48in_placeE,@object
	.size		_ZN34_INTERNAL_5a4ea874_4_k_cu_a80b5f3d4cuda3std3__48in_placeE,(_ZN34_INTERNAL_5a4ea874_4_k_cu_a80b5f3d4cuda3std6ranges3__45__cpo4sizeE - _ZN34_INTERNAL_5a4ea874_4_k_cu_a80b5f3d4cuda3std3__48in_placeE)
_ZN34_INTERNAL_5a4ea874_4_k_cu_a80b5f3d4cuda3std3__48in_placeE:
	.zero		1
	.type		_ZN34_INTERNAL_5a4ea874_4_k_cu_a80b5f3d4cuda3std6ranges3__45__cpo4sizeE,@object
	.size		_ZN34_INTERNAL_5a4ea874_4_k_cu_a80b5f3d4cuda3std6ranges3__45__cpo4sizeE,(_ZN34_INTERNAL_5a4ea874_4_k_cu_a80b5f3d6thrust24THRUST_300001_SM_1000_NS12placeholders2_2E - _ZN34_INTERNAL_5a4ea874_4_k_cu_a80b5f3d4cuda3std6ranges3__45__cpo4sizeE)
_ZN34_INTERNAL_5a4ea874_4_k_cu_a80b5f3d4cuda3std6ranges3__45__cpo4sizeE:
	.zero		1
	.type		_ZN34_INTERNAL_5a4ea874_4_k_cu_a80b5f3d6thrust24THRUST_300001_SM_1000_NS12placeholders2_2E,@object
	.size		_ZN34_INTERNAL_5a4ea874_4_k_cu_a80b5f3d6thrust24THRUST_300001_SM_1000_NS12placeholders2_2E,(_ZN34_INTERNAL_5a4ea874_4_k_cu_a80b5f3d4cuda3std3__45__cpo6cbeginE - _ZN34_INTERNAL_5a4ea874_4_k_cu_a80b5f3d6thrust24THRUST_300001_SM_1000_NS12placeholders2_2E)
_ZN34_INTERNAL_5a4ea874_4_k_cu_a80b5f3d6thrust24THRUST_300001_SM_1000_NS12placeholders2_2E:
	.zero		1
	.type		_ZN34_INTERNAL_5a4ea874_4_k_cu_a80b5f3d4cuda3std3__45__cpo6cbeginE,@object
	.size		_ZN34_INTERNAL_5a4ea874_4_k_cu_a80b5f3d4cuda3std3__45__cpo6cbeginE,(_ZN34_INTERNAL_5a4ea874_4_k_cu_a80b5f3d4cuda3std6ranges3__45__cpo6cbeginE - _ZN34_INTERNAL_5a4ea874_4_k_cu_a80b5f3d4cuda3std3__45__cpo6cbeginE)
_ZN34_INTERNAL_5a4ea874_4_k_cu_a80b5f3d4cuda3std3__45__cpo6cbeginE:
	.zero		1
	.type		_ZN34_INTERNAL_5a4ea874_4_k_cu_a80b5f3d4cuda3std6ranges3__45__cpo6cbeginE,@object
	.size		_ZN34_INTERNAL_5a4ea874_4_k_cu_a80b5f3d4cuda3std6ranges3__45__cpo6cbeginE,(_ZN34_INTERNAL_5a4ea874_4_k_cu_a80b5f3d6thrust24THRUST_300001_SM_1000_NS12placeholders2_6E - _ZN34_INTERNAL_5a4ea874_4_k_cu_a80b5f3d4cuda3std6ranges3__45__cpo6cbeginE)
_ZN34_INTERNAL_5a4ea874_4_k_cu_a80b5f3d4cuda3std6ranges3__45__cpo6cbeginE:
	.zero		1
	.type		_ZN34_INTERNAL_5a4ea874_4_k_cu_a80b5f3d6thrust24THRUST_300001_SM_1000_NS12placeholders2_6E,@object
	.size		_ZN34_INTERNAL_5a4ea874_4_k_cu_a80b5f3d6thrust24THRUST_300001_SM_1000_NS12placeholders2_6E,(_ZN34_INTERNAL_5a4ea874_4_k_cu_a80b5f3d4cuda3std3__45__cpo7crbeginE - _ZN34_INTERNAL_5a4ea874_4_k_cu_a80b5f3d6thrust24THRUST_300001_SM_1000_NS12placeholders2_6E)
_ZN34_INTERNAL_5a4ea874_4_k_cu_a80b5f3d6thrust24THRUST_300001_SM_1000_NS12placeholders2_6E:
	.zero		1
	.type		_ZN34_INTERNAL_5a4ea874_4_k_cu_a80b5f3d4cuda3std3__45__cpo7crbeginE,@object
	.size		_ZN34_INTERNAL_5a4ea874_4_k_cu_a80b5f3d4cuda3std3__45__cpo7crbeginE,(_ZN34_INTERNAL_5a4ea874_4_k_cu_a80b5f3d4cuda3std6ranges3__45__cpo4nextE - _ZN34_INTERNAL_5a4ea874_4_k_cu_a80b5f3d4cuda3std3__45__cpo7crbeginE)
_ZN34_INTERNAL_5a4ea874_4_k_cu_a80b5f3d4cuda3std3__45__cpo7crbeginE:
	.zero		1
	.type		_ZN34_INTERNAL_5a4ea874_4_k_cu_a80b5f3d4cuda3std6ranges3__45__cpo4nextE,@object
	.size		_ZN34_INTERNAL_5a4ea874_4_k_cu_a80b5f3d4cuda3std6ranges3__45__cpo4nextE,(_ZN34_INTERNAL_5a4ea874_4_k_cu_a80b5f3d4cuda3std6ranges3__45__cpo4swapE - _ZN34_INTERNAL_5a4ea874_4_k_cu_a80b5f3d4cuda3std6ranges3__45__cpo4nextE)
_ZN34_INTERNAL_5a4ea874_4_k_cu_a80b5f3d4cuda3std6ranges3__45__cpo4nextE:
	.zero		1
	.type		_ZN34_INTERNAL_5a4ea874_4_k_cu_a80b5f3d4cuda3std6ranges3__45__cpo4swapE,@object
	.size		_ZN34_INTERNAL_5a4ea874_4_k_cu_a80b5f3d4cuda3std6ranges3__45__cpo4swapE,(_ZN34_INTERNAL_5a4ea874_4_k_cu_a80b5f3d6thrust24THRUST_300001_SM_1000_NS8cuda_cub10par_nosyncE - _ZN34_INTERNAL_5a4ea874_4_k_cu_a80b5f3d4cuda3std6ranges3__45__cpo4swapE)
_ZN34_INTERNAL_5a4ea874_4_k_cu_a80b5f3d4cuda3std6ranges3__45__cpo4swapE:
	.zero		1
	.type		_ZN34_INTERNAL_5a4ea874_4_k_cu_a80b5f3d6thrust24THRUST_300001_SM_1000_NS8cuda_cub10par_nosyncE,@object
	.size		_ZN34_INTERNAL_5a4ea874_4_k_cu_a80b5f3d6thrust24THRUST_300001_SM_1000_NS8cuda_cub10par_nosyncE,(_ZN34_INTERNAL_5a4ea874_4_k_cu_a80b5f3d6thrust24THRUST_300001_SM_1000_NS3seqE - _ZN34_INTERNAL_5a4ea874_4_k_cu_a80b5f3d6thrust24THRUST_300001_SM_1000_NS8cuda_cub10par_nosyncE)
_ZN34_INTERNAL_5a4ea874_4_k_cu_a80b5f3d6thrust24THRUST_300001_SM_1000_NS8cuda_cub10par_nosyncE:
	.zero		1
	.type		_ZN34_INTERNAL_5a4ea874_4_k_cu_a80b5f3d6thrust24THRUST_300001_SM_1000_NS3seqE,@object
	.size		_ZN34_INTERNAL_5a4ea874_4_k_cu_a80b5f3d6thrust24THRUST_300001_SM_1000_NS3seqE,(_ZN34_INTERNAL_5a4ea874_4_k_cu_a80b5f3d4cuda3std3__420unreachable_sentinelE - _ZN34_INTERNAL_5a4ea874_4_k_cu_a80b5f3d6thrust24THRUST_300001_SM_1000_NS3seqE)
_ZN34_INTERNAL_5a4ea874_4_k_cu_a80b5f3d6thrust24THRUST_300001_SM_1000_NS3seqE:
	.zero		1
	.type		_ZN34_INTERNAL_5a4ea874_4_k_cu_a80b5f3d4cuda3std3__420unreachable_sentinelE,@object
	.size		_ZN34_INTERNAL_5a4ea874_4_k_cu_a80b5f3d4cuda3std3__420unreachable_sentinelE,(_ZN34_INTERNAL_5a4ea874_4_k_cu_a80b5f3d4cuda3std6ranges3__45__cpo5ssizeE - _ZN34_INTERNAL_5a4ea874_4_k_cu_a80b5f3d4cuda3std3__420unreachable_sentinelE)
_ZN34_INTERNAL_5a4ea874_4_k_cu_a80b5f3d4cuda3std3__420unreachable_sentinelE:
	.zero		1
	.type		_ZN34_INTERNAL_5a4ea874_4_k_cu_a80b5f3d4cuda3std6ranges3__45__cpo5ssizeE,@object
	.size		_ZN34_INTERNAL_5a4ea874_4_k_cu_a80b5f3d4cuda3std6ranges3__45__cpo5ssizeE,(_ZN34_INTERNAL_5a4ea874_4_k_cu_a80b5f3d6thrust24THRUST_300001_SM_1000_NS12placeholders2_3E - _ZN34_INTERNAL_5a4ea874_4_k_cu_a80b5f3d4cuda3std6ranges3__45__cpo5ssizeE)
_ZN34_INTERNAL_5a4ea874_4_k_cu_a80b5f3d4cuda3std6ranges3__45__cpo5ssizeE:
	.zero		1
	.type		_ZN34_INTERNAL_5a4ea874_4_k_cu_a80b5f3d6thrust24THRUST_300001_SM_1000_NS12placeholders2_3E,@object
	.size		_ZN34_INTERNAL_5a4ea874_4_k_cu_a80b5f3d6thrust24THRUST_300001_SM_1000_NS12placeholders2_3E,(_ZN34_INTERNAL_5a4ea874_4_k_cu_a80b5f3d4cuda3std3__45__cpo4cendE - _ZN34_INTERNAL_5a4ea874_4_k_cu_a80b5f3d6thrust24THRUST_300001_SM_1000_NS12placeholders2_3E)
_ZN34_INTERNAL_5a4ea874_4_k_cu_a80b5f3d6thrust24THRUST_300001_SM_1000_NS12placeholders2_3E:
	.zero		1
	.type		_ZN34_INTERNAL_5a4ea874_4_k_cu_a80b5f3d4cuda3std3__45__cpo4cendE,@object
	.size		_ZN34_INTERNAL_5a4ea874_4_k_cu_a80b5f3d4cuda3std3__45__cpo4cendE,(_ZN34_INTERNAL_5a4ea874_4_k_cu_a80b5f3d4cuda3std6ranges3__45__cpo4cendE - _ZN34_INTERNAL_5a4ea874_4_k_cu_a80b5f3d4cuda3std3__45__cpo4cendE)
_ZN34_INTERNAL_5a4ea874_4_k_cu_a80b5f3d4cuda3std3__45__cpo4cendE:
	.zero		1
	.type		_ZN34_INTERNAL_5a4ea874_4_k_cu_a80b5f3d4cuda3std6ranges3__45__cpo4cendE,@object
	.size		_ZN34_INTERNAL_5a4ea874_4_k_cu_a80b5f3d4cuda3std6ranges3__45__cpo4cendE,(_ZN34_INTERNAL_5a4ea874_4_k_cu_a80b5f3d6thrust24THRUST_300001_SM_1000_NS12placeholders2_7E - _ZN34_INTERNAL_5a4ea874_4_k_cu_a80b5f3d4cuda3std6ranges3__45__cpo4cendE)
_ZN34_INTERNAL_5a4ea874_4_k_cu_a80b5f3d4cuda3std6ranges3__45__cpo4cendE:
	.zero		1
	.type		_ZN34_INTERNAL_5a4ea874_4_k_cu_a80b5f3d6thrust24THRUST_300001_SM_1000_NS12placeholders2_7E,@object
	.size		_ZN34_INTERNAL_5a4ea874_4_k_cu_a80b5f3d6thrust24THRUST_300001_SM_1000_NS12placeholders2_7E,(_ZN34_INTERNAL_5a4ea874_4_k_cu_a80b5f3d4cuda3std3__45__cpo5crendE - _ZN34_INTERNAL_5a4ea874_4_k_cu_a80b5f3d6thrust24THRUST_300001_SM_1000_NS12placeholders2_7E)
_ZN34_INTERNAL_5a4ea874_4_k_cu_a80b5f3d6thrust24THRUST_300001_SM_1000_NS12placeholders2_7E:
	.zero		1
	.type		_ZN34_INTERNAL_5a4ea874_4_k_cu_a80b5f3d4cuda3std3__45__cpo5crendE,@object
	.size		_ZN34_INTERNAL_5a4ea874_4_k_cu_a80b5f3d4cuda3std3__45__cpo5crendE,(_ZN34_INTERNAL_5a4ea874_4_k_cu_a80b5f3d4cuda3std6ranges3__45__cpo4prevE - _ZN34_INTERNAL_5a4ea874_4_k_cu_a80b5f3d4cuda3std3__45__cpo5crendE)
_ZN34_INTERNAL_5a4ea874_4_k_cu_a80b5f3d4cuda3std3__45__cpo5crendE:
	.zero		1
	.type		_ZN34_INTERNAL_5a4ea874_4_k_cu_a80b5f3d4cuda3std6ranges3__45__cpo4prevE,@object
	.size		_ZN34_INTERNAL_5a4ea874_4_k_cu_a80b5f3d4cuda3std6ranges3__45__cpo4prevE,(_ZN34_INTERNAL_5a4ea874_4_k_cu_a80b5f3d4cuda3std6ranges3__45__cpo9iter_moveE - _ZN34_INTERNAL_5a4ea874_4_k_cu_a80b5f3d4cuda3std6ranges3__45__cpo4prevE)
_ZN34_INTERNAL_5a4ea874_4_k_cu_a80b5f3d4cuda3std6ranges3__45__cpo4prevE:
	.zero		1
	.type		_ZN34_INTERNAL_5a4ea874_4_k_cu_a80b5f3d4cuda3std6ranges3__45__cpo9iter_moveE,@object
	.size		_ZN34_INTERNAL_5a4ea874_4_k_cu_a80b5f3d4cuda3std6ranges3__45__cpo9iter_moveE,(_ZN34_INTERNAL_5a4ea874_4_k_cu_a80b5f3d6thrust24THRUST_300001_SM_1000_NS6system6detail10sequential3seqE - _ZN34_INTERNAL_5a4ea874_4_k_cu_a80b5f3d4cuda3std6ranges3__45__cpo9iter_moveE)
_ZN34_INTERNAL_5a4ea874_4_k_cu_a80b5f3d4cuda3std6ranges3__45__cpo9iter_moveE:
	.zero		1
	.type		_ZN34_INTERNAL_5a4ea874_4_k_cu_a80b5f3d6thrust24THRUST_300001_SM_1000_NS6system6detail10sequential3seqE,@object
	.size		_ZN34_INTERNAL_5a4ea874_4_k_cu_a80b5f3d6thrust24THRUST_300001_SM_1000_NS6system6detail10sequential3seqE,(_ZN34_INTERNAL_5a4ea874_4_k_cu_a80b5f3d6thrust24THRUST_300001_SM_1000_NS12placeholders2_9E - _ZN34_INTERNAL_5a4ea874_4_k_cu_a80b5f3d6thrust24THRUST_300001_SM_1000_NS6system6detail10sequential3seqE)
_ZN34_INTERNAL_5a4ea874_4_k_cu_a80b5f3d6thrust24THRUST_300001_SM_1000_NS6system6detail10sequential3seqE:
	.zero		1
	.type		_ZN34_INTERNAL_5a4ea874_4_k_cu_a80b5f3d6thrust24THRUST_300001_SM_1000_NS12placeholders2_9E,@object
	.size		_ZN34_INTERNAL_5a4ea874_4_k_cu_a80b5f3d6thrust24THRUST_300001_SM_1000_NS12placeholders2_9E,(_ZN34_INTERNAL_5a4ea874_4_k_cu_a80b5f3d4cuda3std3__419piecewise_constructE - _ZN34_INTERNAL_5a4ea874_4_k_cu_a80b5f3d6thrust24THRUST_300001_SM_1000_NS12placeholders2_9E)
_ZN34_INTERNAL_5a4ea874_4_k_cu_a80b5f3d6thrust24THRUST_300001_SM_1000_NS12placeholders2_9E:
	.zero		1
	.type		_ZN34_INTERNAL_5a4ea874_4_k_cu_a80b5f3d4cuda3std3__419piecewise_constructE,@object
	.size		_ZN34_INTERNAL_5a4ea874_4_k_cu_a80b5f3d4cuda3std3__419piecewise_constructE,(_ZN34_INTERNAL_5a4ea874_4_k_cu_a80b5f3d4cuda3std6ranges3__45__cpo5cdataE - _ZN34_INTERNAL_5a4ea874_4_k_cu_a80b5f3d4cuda3std3__419piecewise_constructE)
_ZN34_INTERNAL_5a4ea874_4_k_cu_a80b5f3d4cuda3std3__419piecewise_constructE:
	.zero		1
	.type		_ZN34_INTERNAL_5a4ea874_4_k_cu_a80b5f3d4cuda3std6ranges3__45__cpo5cdataE,@object
	.size		_ZN34_INTERNAL_5a4ea874_4_k_cu_a80b5f3d4cuda3std6ranges3__45__cpo5cdataE,(_ZN34_INTERNAL_5a4ea874_4_k_cu_a80b5f3d6thrust24THRUST_300001_SM_1000_NS12placeholders2_1E - _ZN34_INTERNAL_5a4ea874_4_k_cu_a80b5f3d4cuda3std6ranges3__45__cpo5cdataE)
_ZN34_INTERNAL_5a4ea874_4_k_cu_a80b5f3d4cuda3std6ranges3__45__cpo5cdataE:
	.zero		1
	.type		_ZN34_INTERNAL_5a4ea874_4_k_cu_a80b5f3d6thrust24THRUST_300001_SM_1000_NS12placeholders2_1E,@object
	.size		_ZN34_INTERNAL_5a4ea874_4_k_cu_a80b5f3d6thrust24THRUST_300001_SM_1000_NS12placeholders2_1E,(_ZN34_INTERNAL_5a4ea874_4_k_cu_a80b5f3d4cuda3std3__45__cpo3endE - _ZN34_INTERNAL_5a4ea874_4_k_cu_a80b5f3d6thrust24THRUST_300001_SM_1000_NS12placeholders2_1E)
_ZN34_INTERNAL_5a4ea874_4_k_cu_a80b5f3d6thrust24THRUST_300001_SM_1000_NS12placeholders2_1E:
	.zero		1
	.type		_ZN34_INTERNAL_5a4ea874_4_k_cu_a80b5f3d4cuda3std3__45__cpo3endE,@object
	.size		_ZN34_INTERNAL_5a4ea874_4_k_cu_a80b5f3d4cuda3std3__45__cpo3endE,(_ZN34_INTERNAL_5a4ea874_4_k_cu_a80b5f3d4cuda3std6ranges3__45__cpo3endE - _ZN34_INTERNAL_5a4ea874_4_k_cu_a80b5f3d4cuda3std3__45__cpo3endE)
_ZN34_INTERNAL_5a4ea874_4_k_cu_a80b5f3d4cuda3std3__45__cpo3endE:
	.zero		1
	.type		_ZN34_INTERNAL_5a4ea874_4_k_cu_a80b5f3d4cuda3std6ranges3__45__cpo3endE,@object
	.size		_ZN34_INTERNAL_5a4ea874_4_k_cu_a80b5f3d4cuda3std6ranges3__45__cpo3endE,(_ZN34_INTERNAL_5a4ea874_4_k_cu_a80b5f3d6thrust24THRUST_300001_SM_1000_NS12placeholders2_5E - _ZN34_INTERNAL_5a4ea874_4_k_cu_a80b5f3d4cuda3std6ranges3__45__cpo3endE)
_ZN34_INTERNAL_5a4ea874_4_k_cu_a80b5f3d4cuda3std6ranges3__45__cpo3endE:
	.zero		1
	.type		_ZN34_INTERNAL_5a4ea874_4_k_cu_a80b5f3d6thrust24THRUST_300001_SM_1000_NS12placeholders2_5E,@object
	.size		_ZN34_INTERNAL_5a4ea874_4_k_cu_a80b5f3d6thrust24THRUST_300001_SM_1000_NS12placeholders2_5E,(_ZN34_INTERNAL_5a4ea874_4_k_cu_a80b5f3d4cuda3std3__45__cpo4rendE - _ZN34_INTERNAL_5a4ea874_4_k_cu_a80b5f3d6thrust24THRUST_300001_SM_1000_NS12placeholders2_5E)
_ZN34_INTERNAL_5a4ea874_4_k_cu_a80b5f3d6thrust24THRUST_300001_SM_1000_NS12placeholders2_5E:
	.zero		1
	.type		_ZN34_INTERNAL_5a4ea874_4_k_cu_a80b5f3d4cuda3std3__45__cpo4rendE,@object
	.size		_ZN34_INTERNAL_5a4ea874_4_k_cu_a80b5f3d4cuda3std3__45__cpo4rendE,(_ZN34_INTERNAL_5a4ea874_4_k_cu_a80b5f3d4cuda3std6ranges3__45__cpo9iter_swapE - _ZN34_INTERNAL_5a4ea874_4_k_cu_a80b5f3d4cuda3std3__45__cpo4rendE)
_ZN34_INTERNAL_5a4ea874_4_k_cu_a80b5f3d4cuda3std3__45__cpo4rendE:
	.zero		1
	.type		_ZN34_INTERNAL_5a4ea874_4_k_cu_a80b5f3d4cuda3std6ranges3__45__cpo9iter_swapE,@object
	.size		_ZN34_INTERNAL_5a4ea874_4_k_cu_a80b5f3d4cuda3std6ranges3__45__cpo9iter_swapE,(_ZN34_INTERNAL_5a4ea874_4_k_cu_a80b5f3d4cuda3std3__48unexpectE - _ZN34_INTERNAL_5a4ea874_4_k_cu_a80b5f3d4cuda3std6ranges3__45__cpo9iter_swapE)
_ZN34_INTERNAL_5a4ea874_4_k_cu_a80b5f3d4cuda3std6ranges3__45__cpo9iter_swapE:
	.zero		1
	.type		_ZN34_INTERNAL_5a4ea874_4_k_cu_a80b5f3d4cuda3std3__48unexpectE,@object
	.size		_ZN34_INTERNAL_5a4ea874_4_k_cu_a80b5f3d4cuda3std3__48unexpectE,(_ZN34_INTERNAL_5a4ea874_4_k_cu_a80b5f3d6thrust24THRUST_300001_SM_1000_NS8cuda_cub3parE - _ZN34_INTERNAL_5a4ea874_4_k_cu_a80b5f3d4cuda3std3__48unexpectE)
_ZN34_INTERNAL_5a4ea874_4_k_cu_a80b5f3d4cuda3std3__48unexpectE:
	.zero		1
	.type		_ZN34_INTERNAL_5a4ea874_4_k_cu_a80b5f3d6thrust24THRUST_300001_SM_1000_NS8cuda_cub3parE,@object
	.size		_ZN34_INTERNAL_5a4ea874_4_k_cu_a80b5f3d6thrust24THRUST_300001_SM_1000_NS8cuda_cub3parE,(.L_38 - _ZN34_INTERNAL_5a4ea874_4_k_cu_a80b5f3d6thrust24THRUST_300001_SM_1000_NS8cuda_cub3parE)
_ZN34_INTERNAL_5a4ea874_4_k_cu_a80b5f3d6thrust24THRUST_300001_SM_1000_NS8cuda_cub3parE:
	.zero		1
.L_38:


//--------------------- .nv.shared._ZN3cub18CUB_300001_SM_10006detail6reduce18DeviceReduceKernelINS2_10policy_hubIiyN4cuda3std3__44plusIiEEE10Policy1000EN6thrust24THRUST_300001_SM_1000_NS10device_ptrIiEEyS9_iNS7_10__identityEEEvT0_PT3_T1_NS0_13GridEvenShareISK_EET2_T4_ --------------------------
	.section	.nv.shared._ZN3cub18CUB_300001_SM_10006detail6reduce18DeviceReduceKernelINS2_10policy_hubIiyN4cuda3std3__44plusIiEEE10Policy1000EN6thrust24THRUST_300001_SM_1000_NS10device_ptrIiEEyS9_iNS7_10__identityEEEvT0_PT3_T1_NS0_13GridEvenShareISK_EET2_T4_,"aw",@nobits
	.sectionflags	@""
	.align	16
.nv.shared._ZN3cub18CUB_300001_SM_10006detail6reduce18DeviceReduceKernelINS2_10policy_hubIiyN4cuda3std3__44plusIiEEE10Policy1000EN6thrust24THRUST_300001_SM_1000_NS10device_ptrIiEEyS9_iNS7_10__identityEEEvT0_PT3_T1_NS0_13GridEvenShareISK_EET2_T4_:
	.zero		1072


//--------------------- .nv.shared._ZN3cub18CUB_300001_SM_10006detail6reduce28DeviceReduceSingleTileKernelINS2_10policy_hubIiyN4cuda3std3__44plusIiEEE10Policy1000EN6thrust24THRUST_300001_SM_1000_NS10device_ptrIiEEPiyS9_iiNS7_10__identityEEEvT0_T1_T2_T3_T4_T6_ --------------------------
	.section	.nv.shared._ZN3cub18CUB_300001_SM_10006detail6reduce28DeviceReduceSingleTileKernelINS2_10policy_hubIiyN4cuda3std3__44plusIiEEE10Policy1000EN6thrust24THRUST_300001_SM_1000_NS10device_ptrIiEEPiyS9_iiNS7_10__identityEEEvT0_T1_T2_T3_T4_T6_,"aw",@nobits
	.sectionflags	@""
	.align	16
.nv.shared._ZN3cub18CUB_300001_SM_10006detail6reduce28DeviceReduceSingleTileKernelINS2_10policy_hubIiyN4cuda3std3__44plusIiEEE10Policy1000EN6thrust24THRUST_300001_SM_1000_NS10device_ptrIiEEPiyS9_iiNS7_10__identityEEEvT0_T1_T2_T3_T4_T6_:
	.zero		1072


//--------------------- .nv.shared._ZN3cub18CUB_300001_SM_10006detail6reduce28DeviceReduceSingleTileKernelINS2_10policy_hubIijN4cuda3std3__44plusIiEEE10Policy1000EPiSC_iS9_iiNS7_10__identityEEEvT0_T1_T2_T3_T4_T6_ --------------------------
	.section	.nv.shared._ZN3cub18CUB_300001_SM_10006detail6reduce28DeviceReduceSingleTileKernelINS2_10policy_hubIijN4cuda3std3__44plusIiEEE10Policy1000EPiSC_iS9_iiNS7_10__identityEEEvT0_T1_T2_T3_T4_T6_,"aw",@nobits
	.sectionflags	@""
	.align	16
.nv.shared._ZN3cub18CUB_300001_SM_10006detail6reduce28DeviceReduceSingleTileKernelINS2_10policy_hubIijN4cuda3std3__44plusIiEEE10Policy1000EPiSC_iS9_iiNS7_10__identityEEEvT0_T1_T2_T3_T4_T6_:
	.zero		1072


//--------------------- .nv.shared._ZN3cub18CUB_300001_SM_10006detail6reduce18DeviceReduceKernelINS2_10policy_hubIijN4cuda3std3__44plusIiEEE10Policy1000EN6thrust24THRUST_300001_SM_1000_NS10device_ptrIiEEjS9_iNS7_10__identityEEEvT0_PT3_T1_NS0_13GridEvenShareISK_EET2_T4_ --------------------------
	.section	.nv.shared._ZN3cub18CUB_300001_SM_10006detail6reduce18DeviceReduceKernelINS2_10policy_hubIijN4cuda3std3__44plusIiEEE10Policy1000EN6thrust24THRUST_300001_SM_1000_NS10device_ptrIiEEjS9_iNS7_10__identityEEEvT0_PT3_T1_NS0_13GridEvenShareISK_EET2_T4_,"aw",@nobits
	.sectionflags	@""
	.align	16
.nv.shared._ZN3cub18CUB_300001_SM_10006detail6reduce18DeviceReduceKernelINS2_10policy_hubIijN4cuda3std3__44plusIiEEE10Policy1000EN6thrust24THRUST_300001_SM_1000_NS10device_ptrIiEEjS9_iNS7_10__identityEEEvT0_PT3_T1_NS0_13GridEvenShareISK_EET2_T4_:
	.zero		1072


//--------------------- .nv.shared._ZN3cub18CUB_300001_SM_10006detail6reduce28DeviceReduceSingleTileKernelINS2_10policy_hubIijN4cuda3std3__44plusIiEEE10Policy1000EN6thrust24THRUST_300001_SM_1000_NS10device_ptrIiEEPijS9_iiNS7_10__identityEEEvT0_T1_T2_T3_T4_T6_ --------------------------
	.section	.nv.shared._ZN3cub18CUB_300001_SM_10006detail6reduce28DeviceReduceSingleTileKernelINS2_10policy_hubIijN4cuda3std3__44plusIiEEE10Policy1000EN6thrust24THRUST_300001_SM_1000_NS10device_ptrIiEEPijS9_iiNS7_10__identityEEEvT0_T1_T2_T3_T4_T6_,"aw",@nobits
	.sectionflags	@""
	.align	16
.nv.shared._ZN3cub18CUB_300001_SM_10006detail6reduce28DeviceReduceSingleTileKernelINS2_10policy_hubIijN4cuda3std3__44plusIiEEE10Policy1000EN6thrust24THRUST_300001_SM_1000_NS10device_ptrIiEEPijS9_iiNS7_10__identityEEEvT0_T1_T2_T3_T4_T6_:
	.zero		1072


//--------------------- .nv.shared._ZN3cub18CUB_300001_SM_10006detail11EmptyKernelIvEEvv --------------------------
	.section	.nv.shared._ZN3cub18CUB_300001_SM_10006detail11EmptyKernelIvEEvv,"aw",@nobits
	.sectionflags	@""
	.align	16
	.zero		1024


//--------------------- .nv.shared._ZN6thrust24THRUST_300001_SM_1000_NS8cuda_cub4core6detail13_kernel_agentINS1_8__reduce11ReduceAgentIPN4cuda3std3__45tupleIJilEEESC_SB_lNS1_9__extrema9arg_max_fIilNS9_4lessIiEEEEEEJSC_SC_iSH_EEEvDpT0_ --------------------------
	.section	.nv.shared._ZN6thrust24THRUST_300001_SM_1000_NS8cuda_cub4core6detail13_kernel_agentINS1_8__reduce11ReduceAgentIPN4cuda3std3__45tupleIJilEEESC_SB_lNS1_9__extrema9arg_max_fIilNS9_4lessIiEEEEEEJSC_SC_iSH_EEEvDpT0_,"aw",@nobits
	.sectionflags	@""
	.align	16
	.zero		1024


//--------------------- .nv.shared._ZN6thrust24THRUST_300001_SM_1000_NS8cuda_cub4core6detail13_kernel_agentINS1_8__reduce10DrainAgentIlEEJN3cub18CUB_300001_SM_10009GridQueueIyEElEEEvDpT0_ --------------------------
	.section	.nv.shared._ZN6thrust24THRUST_300001_SM_1000_NS8cuda_cub4core6detail13_kernel_agentINS1_8__reduce10DrainAgentIlEEJN3cub18CUB_300001_SM_10009GridQueueIyEElEEEvDpT0_,"aw",@nobits
	.sectionflags	@""
	.align	16
	.zero		1024


//--------------------- .nv.shared._ZN6thrust24THRUST_300001_SM_1000_NS8cuda_cub4core6detail13_kernel_agentINS1_8__reduce11ReduceAgentINS0_12zip_iteratorIN4cuda3std3__45tupleIJNS0_10device_ptrIiEENS0_17counting_iteratorIlNS0_11use_defaultESF_SF_EEEEEEEPNSB_IJilEEESJ_lNS1_9__extrema9arg_max_fIilNSA_4lessIiEEEEEEJSI_SK_lN3cub18CUB_300001_SM_100013GridEvenShareIlEENSS_9GridQueueIyEESP_EEEvDpT0_ --------------------------
	.section	.nv.shared._ZN6thrust24THRUST_300001_SM_1000_NS8cuda_cub4core6detail13_kernel_agentINS1_8__reduce11ReduceAgentINS0_12zip_iteratorIN4cuda3std3__45tupleIJNS0_10device_ptrIiEENS0_17counting_iteratorIlNS0_11use_defaultESF_SF_EEEEEEEPNSB_IJilEEESJ_lNS1_9__extrema9arg_max_fIilNSA_4lessIiEEEEEEJSI_SK_lN3cub18CUB_300001_SM_100013GridEvenShareIlEENSS_9GridQueueIyEESP_EEEvDpT0_,"aw",@nobits
	.sectionflags	@""
	.align	16
	.zero		1024


//--------------------- .nv.shared._ZN6thrust24THRUST_300001_SM_1000_NS8cuda_cub4core6detail13_kernel_agentINS1_8__reduce11ReduceAgentINS0_12zip_iteratorIN4cuda3std3__45tupleIJNS0_10device_ptrIiEENS0_17counting_iteratorIlNS0_11use_defaultESF_SF_EEEEEEEPNSB_IJilEEESJ_lNS1_9__extrema9arg_max_fIilNSA_4lessIiEEEEEEJSI_SK_lSP_EEEvDpT0_ --------------------------
	.section	.nv.shared._ZN6thrust24THRUST_300001_SM_1000_NS8cuda_cub4core6detail13_kernel_agentINS1_8__reduce11ReduceAgentINS0_12zip_iteratorIN4cuda3std3__45tupleIJNS0_10device_ptrIiEENS0_17counting_iteratorIlNS0_11use_defaultESF_SF_EEEEEEEPNSB_IJilEEESJ_lNS1_9__extrema9arg_max_fIilNSA_4lessIiEEEEEEJSI_SK_lSP_EEEvDpT0_,"aw",@nobits
	.sectionflags	@""
	.align	16
	.zero		1024


//--------------------- .nv.shared._ZN6thrust24THRUST_300001_SM_1000_NS8cuda_cub4core6detail13_kernel_agentINS1_8__reduce11ReduceAgentIPN4cuda3std3__45tupleIJilEEESC_SB_iNS1_9__extrema9arg_max_fIilNS9_4lessIiEEEEEEJSC_SC_iSH_EEEvDpT0_ --------------------------
	.section	.nv.shared._ZN6thrust24THRUST_300001_SM_1000_NS8cuda_cub4core6detail13_kernel_agentINS1_8__reduce11ReduceAgentIPN4cuda3std3__45tupleIJilEEESC_SB_iNS1_9__extrema9arg_max_fIilNS9_4lessIiEEEEEEJSC_SC_iSH_EEEvDpT0_,"aw",@nobits
	.sectionflags	@""
	.align	16
	.zero		1024


//--------------------- .nv.shared._ZN6thrust24THRUST_300001_SM_1000_NS8cuda_cub4core6detail13_kernel_agentINS1_8__reduce10DrainAgentIiEEJN3cub18CUB_300001_SM_10009GridQueueIjEEiEEEvDpT0_ --------------------------
	.section	.nv.shared._ZN6thrust24THRUST_300001_SM_1000_NS8cuda_cub4core6detail13_kernel_agentINS1_8__reduce10DrainAgentIiEEJN3cub18CUB_300001_SM_10009GridQueueIjEEiEEEvDpT0_,"aw",@nobits
	.sectionflags	@""
	.align	16
	.zero		1024


//--------------------- .nv.shared._ZN6thrust24THRUST_300001_SM_1000_NS8cuda_cub4core6detail13_kernel_agentINS1_8__reduce11ReduceAgentINS0_12zip_iteratorIN4cuda3std3__45tupleIJNS0_10device_ptrIiEENS0_17counting_iteratorIlNS0_11use_defaultESF_SF_EEEEEEEPNSB_IJilEEESJ_iNS1_9__extrema9arg_max_fIilNSA_4lessIiEEEEEEJSI_SK_iN3cub18CUB_300001_SM_100013GridEvenShareIiEENSS_9GridQueueIjEESP_EEEvDpT0_ --------------------------
	.section	.nv.shared._ZN6thrust24THRUST_300001_SM_1000_NS8cuda_cub4core6detail13_kernel_agentINS1_8__reduce11ReduceAgentINS0_12zip_iteratorIN4cuda3std3__45tupleIJNS0_10device_ptrIiEENS0_17counting_iteratorIlNS0_11use_defaultESF_SF_EEEEEEEPNSB_IJilEEESJ_iNS1_9__extrema9arg_max_fIilNSA_4lessIiEEEEEEJSI_SK_iN3cub18CUB_300001_SM_100013GridEvenShareIiEENSS_9GridQueueIjEESP_EEEvDpT0_,"aw",@nobits
	.sectionflags	@""
	.align	16
	.zero		1024


//--------------------- .nv.shared._ZN6thrust24THRUST_300001_SM_1000_NS8cuda_cub4core6detail13_kernel_agentINS1_8__reduce11ReduceAgentINS0_12zip_iteratorIN4cuda3std3__45tupleIJNS0_10device_ptrIiEENS0_17counting_iteratorIlNS0_11use_defaultESF_SF_EEEEEEEPNSB_IJilEEESJ_iNS1_9__extrema9arg_max_fIilNSA_4lessIiEEEEEEJSI_SK_iSP_EEEvDpT0_ --------------------------
	.section	.nv.shared._ZN6thrust24THRUST_300001_SM_1000_NS8cuda_cub4core6detail13_kernel_agentINS1_8__reduce11ReduceAgentINS0_12zip_iteratorIN4cuda3std3__45tupleIJNS0_10device_ptrIiEENS0_17counting_iteratorIlNS0_11use_defaultESF_SF_EEEEEEEPNSB_IJilEEESJ_iNS1_9__extrema9arg_max_fIilNSA_4lessIiEEEEEEJSI_SK_iSP_EEEvDpT0_,"aw",@nobits
	.sectionflags	@""
	.align	16
	.zero		1024


//--------------------- .nv.shared._Z10degreeCalcPiS_S_ii --------------------------
	.section	.nv.shared._Z10degreeCalcPiS_S_ii,"aw",@nobits
	.sectionflags	@""
	.align	16
	.zero		1024


//--------------------- .nv.shared._Z17conflictDetectionPiS_S_iiS_ --------------------------
	.section	.nv.shared._Z17conflictDetectionPiS_S_iiS_,"aw",@nobits
	.sectionflags	@""
	.align	16
	.zero		1024


//--------------------- .nv.shared._Z15randomColouringP17curandStateXORWOWPiii --------------------------
	.section	.nv.shared._Z15randomColouringP17curandStateXORWOWPiii,"aw",@nobits
	.sectionflags	@""
	.align	16
	.zero		1024


//--------------------- .nv.shared._Z12setup_kernelP17curandStateXORWOWm --------------------------
	.section	.nv.shared._Z12setup_kernelP17curandStateXORWOWm,"aw",@nobits
	.sectionflags	@""
	.align	16
	.zero		1024


//--------------------- .nv.constant0._ZN3cub18CUB_300001_SM_10006detail6reduce28DeviceReduceSingleTileKernelINS2_10policy_hubIiyN4cuda3std3__44plusIiEEE10Policy1000EPiSC_iS9_iiNS7_10__identityEEEvT0_T1_T2_T3_T4_T6_ --------------------------
	.section	.nv.constant0._ZN3cub18CUB_300001_SM_10006detail6reduce28DeviceReduceSingleTileKernelINS2_10policy_hubIiyN4cuda3std3__44plusIiEEE10Policy1000EPiSC_iS9_iiNS7_10__identityEEEvT0_T1_T2_T3_T4_T6_,"a",@progbits
	.sectionflags	@""
	.align	4
.nv.constant0._ZN3cub18CUB_300001_SM_10006detail6reduce28DeviceReduceSingleTileKernelINS2_10policy_hubIiyN4cuda3std3__44plusIiEEE10Policy1000EPiSC_iS9_iiNS7_10__identityEEEvT0_T1_T2_T3_T4_T6_:
	.zero		925


//--------------------- .nv.constant0._ZN3cub18CUB_300001_SM_10006detail6reduce18DeviceReduceKernelINS2_10policy_hubIiyN4cuda3std3__44plusIiEEE10Policy1000EN6thrust24THRUST_300001_SM_1000_NS10device_ptrIiEEyS9_iNS7_10__identityEEEvT0_PT3_T1_NS0_13GridEvenShareISK_EET2_T4_ --------------------------
	.section	.nv.constant0._ZN3cub18CUB_300001_SM_10006detail6reduce18DeviceReduceKernelINS2_10policy_hubIiyN4cuda3std3__44plusIiEEE10Policy1000EN6thrust24THRUST_300001_SM_1000_NS10device_ptrIiEEyS9_iNS7_10__identityEEEvT0_PT3_T1_NS0_13GridEvenShareISK_EET2_T4_,"a",@progbits
	.sectionflags	@""
	.align	4
.nv.constant0._ZN3cub18CUB_300001_SM_10006detail6reduce18DeviceReduceKernelINS2_10policy_hubIiyN4cuda3std3__44plusIiEEE10Policy1000EN6thrust24THRUST_300001_SM_1000_NS10device_ptrIiEEyS9_iNS7_10__identityEEEvT0_PT3_T1_NS0_13GridEvenShareISK_EET2_T4_:
	.zero		994


//--------------------- .nv.constant0._ZN3cub18CUB_300001_SM_10006detail6reduce28DeviceReduceSingleTileKernelINS2_10policy_hubIiyN4cuda3std3__44plusIiEEE10Policy1000EN6thrust24THRUST_300001_SM_1000_NS10device_ptrIiEEPiyS9_iiNS7_10__identityEEEvT0_T1_T2_T3_T4_T6_ --------------------------
	.section	.nv.constant0._ZN3cub18CUB_300001_SM_10006detail6reduce28DeviceReduceSingleTileKernelINS2_10policy_hubIiyN4cuda3std3__44plusIiEEE10Policy1000EN6thrust24THRUST_300001_SM_1000_NS10device_ptrIiEEPiyS9_iiNS7_10__identityEEEvT0_T1_T2_T3_T4_T6_,"a",@progbits
	.sectionflags	@""
	.align	4
.nv.constant0._ZN3cub18CUB_300001_SM_10006detail6reduce28DeviceReduceSingleTileKernelINS2_10policy_hubIiyN4cuda3std3__44plusIiEEE10Policy1000EN6thrust24THRUST_300001_SM_1000_NS10device_ptrIiEEPiyS9_iiNS7_10__identityEEEvT0_T1_T2_T3_T4_T6_:
	.zero		929


//--------------------- .nv.constant0._ZN3cub18CUB_300001_SM_10006detail6reduce28DeviceReduceSingleTileKernelINS2_10policy_hubIijN4cuda3std3__44plusIiEEE10Policy1000EPiSC_iS9_iiNS7_10__identityEEEvT0_T1_T2_T3_T4_T6_ --------------------------
	.section	.nv.constant0._ZN3cub18CUB_300001_SM_10006detail6reduce28DeviceReduceSingleTileKernelINS2_10policy_hubIijN4cuda3std3__44plusIiEEE10Policy1000EPiSC_iS9_iiNS7_10__identityEEEvT0_T1_T2_T3_T4_T6_,"a",@progbits
	.sectionflags	@""
	.align	4
.nv.constant0._ZN3cub18CUB_300001_SM_10006detail6reduce28DeviceReduceSingleTileKernelINS2_10policy_hubIijN4cuda3std3__44plusIiEEE10Policy1000EPiSC_iS9_iiNS7_10__identityEEEvT0_T1_T2_T3_T4_T6_:
	.zero		925


//--------------------- .nv.constant0._ZN3cub18CUB_300001_SM_10006detail6reduce18DeviceReduceKernelINS2_10policy_hubIijN4cuda3std3__44plusIiEEE10Policy1000EN6thrust24THRUST_300001_SM_1000_NS10device_ptrIiEEjS9_iNS7_10__identityEEEvT0_PT3_T1_NS0_13GridEvenShareISK_EET2_T4_ --------------------------
	.section	.nv.constant0._ZN3cub18CUB_300001_SM_10006detail6reduce18DeviceReduceKernelINS2_10policy_hubIijN4cuda3std3__44plusIiEEE10Policy1000EN6thrust24THRUST_300001_SM_1000_NS10device_ptrIiEEjS9_iNS7_10__identityEEEvT0_PT3_T1_NS0_13GridEvenShareISK_EET2_T4_,"a",@progbits
	.sectionflags	@""
	.align	4
.nv.constant0._ZN3cub18CUB_300001_SM_10006detail6reduce18DeviceReduceKernelINS2_10policy_hubIijN4cuda3std3__44plusIiEEE10Policy1000EN6thrust24THRUST_300001_SM_1000_NS10device_ptrIiEEjS9_iNS7_10__identityEEEvT0_PT3_T1_NS0_13GridEvenShareISK_EET2_T4_:
	.zero		958


//--------------------- .nv.constant0._ZN3cub18CUB_300001_SM_10006detail6reduce28DeviceReduceSingleTileKernelINS2_10policy_hubIijN4cuda3std3__44plusIiEEE10Policy1000EN6thrust24THRUST_300001_SM_1000_NS10device_ptrIiEEPijS9_iiNS7_10__identityEEEvT0_T1_T2_T3_T4_T6_ --------------------------
	.section	.nv.constant0._ZN3cub18CUB_300001_SM_10006detail6reduce28DeviceReduceSingleTileKernelINS2_10policy_hubIijN4cuda3std3__44plusIiEEE10Policy1000EN6thrust24THRUST_300001_SM_1000_NS10device_ptrIiEEPijS9_iiNS7_10__identityEEEvT0_T1_T2_T3_T4_T6_,"a",@progbits
	.sectionflags	@""
	.align	4
.nv.constant0._ZN3cub18CUB_300001_SM_10006detail6reduce28DeviceReduceSingleTileKernelINS2_10policy_hubIijN4cuda3std3__44plusIiEEE10Policy1000EN6thrust24THRUST_300001_SM_1000_NS10device_ptrIiEEPijS9_iiNS7_10__identityEEEvT0_T1_T2_T3_T4_T6_:
	.zero		925


//--------------------- .nv.constant0._ZN3cub18CUB_300001_SM_10006detail11EmptyKernelIvEEvv --------------------------
	.section	.nv.constant0._ZN3cub18CUB_300001_SM_10006detail11EmptyKernelIvEEvv,"a",@progbits
	.sectionflags	@""
	.align	4
.nv.constant0._ZN3cub18CUB_300001_SM_10006detail11EmptyKernelIvEEvv:
	.zero		896


//--------------------- .nv.constant0._ZN6thrust24THRUST_300001_SM_1000_NS8cuda_cub4core6detail13_kernel_agentINS1_8__reduce11ReduceAgentIPN4cuda3std3__45tupleIJilEEESC_SB_lNS1_9__extrema9arg_max_fIilNS9_4lessIiEEEEEEJSC_SC_iSH_EEEvDpT0_ --------------------------
	.section	.nv.constant0._ZN6thrust24THRUST_300001_SM_1000_NS8cuda_cub4core6detail13_kernel_agentINS1_8__reduce11ReduceAgentIPN4cuda3std3__45tupleIJilEEESC_SB_lNS1_9__extrema9arg_max_fIilNS9_4lessIiEEEEEEJSC_SC_iSH_EEEvDpT0_,"a",@progbits
	.sectionflags	@""
	.align	4
.nv.constant0._ZN6thrust24THRUST_300001_SM_1000_NS8cuda_cub4core6detail13_kernel_agentINS1_8__reduce11ReduceAgentIPN4cuda3std3__45tupleIJilEEESC_SB_lNS1_9__extrema9arg_max_fIilNS9_4lessIiEEEEEEJSC_SC_iSH_EEEvDpT0_:
	.zero		917


//--------------------- .nv.constant0._ZN6thrust24THRUST_300001_SM_1000_NS8cuda_cub4core6detail13_kernel_agentINS1_8__reduce10DrainAgentIlEEJN3cub18CUB_300001_SM_10009GridQueueIyEElEEEvDpT0_ --------------------------
	.section	.nv.constant0._ZN6thrust24THRUST_300001_SM_1000_NS8cuda_cub4core6detail13_kernel_agentINS1_8__reduce10DrainAgentIlEEJN3cub18CUB_300001_SM_10009GridQueueIyEElEEEvDpT0_,"a",@progbits
	.sectionflags	@""
	.align	4
.nv.constant0._ZN6thrust24THRUST_300001_SM_1000_NS8cuda_cub4core6detail13_kernel_agentINS1_8__reduce10DrainAgentIlEEJN3cub18CUB_300001_SM_10009GridQueueIyEElEEEvDpT0_:
	.zero		912


//--------------------- .nv.constant0._ZN6thrust24THRUST_300001_SM_1000_NS8cuda_cub4core6detail13_kernel_agentINS1_8__reduce11ReduceAgentINS0_12zip_iteratorIN4cuda3std3__45tupleIJNS0_10device_ptrIiEENS0_17counting_iteratorIlNS0_11use_defaultESF_SF_EEEEEEEPNSB_IJilEEESJ_lNS1_9__extrema9arg_max_fIilNSA_4lessIiEEEEEEJSI_SK_lN3cub18CUB_300001_SM_100013GridEvenShareIlEENSS_9GridQueueIyEESP_EEEvDpT0_ --------------------------
	.section	.nv.constant0._ZN6thrust24THRUST_300001_SM_1000_NS8cuda_cub4core6detail13_kernel_agentINS1_8__reduce11ReduceAgentINS0_12zip_iteratorIN4cuda3std3__45tupleIJNS0_10device_ptrIiEENS0_17counting_iteratorIlNS0_11use_defaultESF_SF_EEEEEEEPNSB_IJilEEESJ_lNS1_9__extrema9arg_max_fIilNSA_4lessIiEEEEEEJSI_SK_lN3cub18CUB_300001_SM_100013GridEvenShareIlEENSS_9GridQueueIyEESP_EEEvDpT0_,"a",@progbits
	.sectionflags	@""
	.align	4
.nv.constant0._ZN6thrust24THRUST_300001_SM_1000_NS8cuda_cub4core6detail13_kernel_agentINS1_8__reduce11ReduceAgentINS0_12zip_iteratorIN4cuda3std3__45tupleIJNS0_10device_ptrIiEENS0_17counting_iteratorIlNS0_11use_defaultESF_SF_EEEEEEEPNSB_IJilEEESJ_lNS1_9__extrema9arg_max_fIilNSA_4lessIiEEEEEEJSI_SK_lN3cub18CUB_300001_SM_100013GridEvenShareIlEENSS_9GridQueueIyEESP_EEEvDpT0_:
	.zero		1009


//--------------------- .nv.constant0._ZN6thrust24THRUST_300001_SM_1000_NS8cuda_cub4core6detail13_kernel_agentINS1_8__reduce11ReduceAgentINS0_12zip_iteratorIN4cuda3std3__45tupleIJNS0_10device_ptrIiEENS0_17counting_iteratorIlNS0_11use_defaultESF_SF_EEEEEEEPNSB_IJilEEESJ_lNS1_9__extrema9arg_max_fIilNSA_4lessIiEEEEEEJSI_SK_lSP_EEEvDpT0_ --------------------------
	.section	.nv.constant0._ZN6thrust24THRUST_300001_SM_1000_NS8cuda_cub4core6detail13_kernel_agentINS1_8__reduce11ReduceAgentINS0_12zip_iteratorIN4cuda3std3__45tupleIJNS0_10device_ptrIiEENS0_17counting_iteratorIlNS0_11use_defaultESF_SF_EEEEEEEPNSB_IJilEEESJ_lNS1_9__extrema9arg_max_fIilNSA_4lessIiEEEEEEJSI_SK_lSP_EEEvDpT0_,"a",@progbits
	.sectionflags	@""
	.align	4
.nv.constant0._ZN6thrust24THRUST_300001_SM_1000_NS8cuda_cub4core6detail13_kernel_agentINS1_8__reduce11ReduceAgentINS0_12zip_iteratorIN4cuda3std3__45tupleIJNS0_10device_ptrIiEENS0_17counting_iteratorIlNS0_11use_defaultESF_SF_EEEEEEEPNSB_IJilEEESJ_lNS1_9__extrema9arg_max_fIilNSA_4lessIiEEEEEEJSI_SK_lSP_EEEvDpT0_:
	.zero		929


//--------------------- .nv.constant0._ZN6thrust24THRUST_300001_SM_1000_NS8cuda_cub4core6detail13_kernel_agentINS1_8__reduce11ReduceAgentIPN4cuda3std3__45tupleIJilEEESC_SB_iNS1_9__extrema9arg_max_fIilNS9_4lessIiEEEEEEJSC_SC_iSH_EEEvDpT0_ --------------------------
	.section	.nv.constant0._ZN6thrust24THRUST_300001_SM_1000_NS8cuda_cub4core6detail13_kernel_agentINS1_8__reduce11ReduceAgentIPN4cuda3std3__45tupleIJilEEESC_SB_iNS1_9__extrema9arg_max_fIilNS9_4lessIiEEEEEEJSC_SC_iSH_EEEvDpT0_,"a",@progbits
	.sectionflags	@""
	.align	4
.nv.constant0._ZN6thrust24THRUST_300001_SM_1000_NS8cuda_cub4core6detail13_kernel_agentINS1_8__reduce11ReduceAgentIPN4cuda3std3__45tupleIJilEEESC_SB_iNS1_9__extrema9arg_max_fIilNS9_4lessIiEEEEEEJSC_SC_iSH_EEEvDpT0_:
	.zero		917


//--------------------- .nv.constant0._ZN6thrust24THRUST_300001_SM_1000_NS8cuda_cub4core6detail13_kernel_agentINS1_8__reduce10DrainAgentIiEEJN3cub18CUB_300001_SM_10009GridQueueIjEEiEEEvDpT0_ --------------------------
	.section	.nv.constant0._ZN6thrust24THRUST_300001_SM_1000_NS8cuda_cub4core6detail13_kernel_agentINS1_8__reduce10DrainAgentIiEEJN3cub18CUB_300001_SM_10009GridQueueIjEEiEEEvDpT0_,"a",@progbits
	.sectionflags	@""
	.align	4
.nv.constant0._ZN6thrust24THRUST_300001_SM_1000_NS8cuda_cub4core6detail13_kernel_agentINS1_8__reduce10DrainAgentIiEEJN3cub18CUB_300001_SM_10009GridQueueIjEEiEEEvDpT0_:
	.zero		908


//--------------------- .nv.constant0._ZN6thrust24THRUST_300001_SM_1000_NS8cuda_cub4core6detail13_kernel_agentINS1_8__reduce11ReduceAgentINS0_12zip_iteratorIN4cuda3std3__45tupleIJNS0_10device_ptrIiEENS0_17counting_iteratorIlNS0_11use_defaultESF_SF_EEEEEEEPNSB_IJilEEESJ_iNS1_9__extrema9arg_max_fIilNSA_4lessIiEEEEEEJSI_SK_iN3cub18CUB_300001_SM_100013GridEvenShareIiEENSS_9GridQueueIjEESP_EEEvDpT0_ --------------------------
	.section	.nv.constant0._ZN6thrust24THRUST_300001_SM_1000_NS8cuda_cub4core6detail13_kernel_agentINS1_8__reduce11ReduceAgentINS0_12zip_iteratorIN4cuda3std3__45tupleIJNS0_10device_ptrIiEENS0_17counting_iteratorIlNS0_11use_defaultESF_SF_EEEEEEEPNSB_IJilEEESJ_iNS1_9__extrema9arg_max_fIilNSA_4lessIiEEEEEEJSI_SK_iN3cub18CUB_300001_SM_100013GridEvenShareIiEENSS_9GridQueueIjEESP_EEEvDpT0_,"a",@progbits
	.sectionflags	@""
	.align	4
.nv.constant0._ZN6thrust24THRUST_300001_SM_1000_NS8cuda_cub4core6detail13_kernel_agentINS1_8__reduce11ReduceAgentINS0_12zip_iteratorIN4cuda3std3__45tupleIJNS0_10device_ptrIiEENS0_17counting_iteratorIlNS0_11use_defaultESF_SF_EEEEEEEPNSB_IJilEEESJ_iNS1_9__extrema9arg_max_fIilNSA_4lessIiEEEEEEJSI_SK_iN3cub18CUB_300001_SM_100013GridEvenShareIiEENSS_9GridQueueIjEESP_EEEvDpT0_:
	.zero		977


//--------------------- .nv.constant0._ZN6thrust24THRUST_300001_SM_1000_NS8cuda_cub4core6detail13_kernel_agentINS1_8__reduce11ReduceAgentINS0_12zip_iteratorIN4cuda3std3__45tupleIJNS0_10device_ptrIiEENS0_17counting_iteratorIlNS0_11use_defaultESF_SF_EEEEEEEPNSB_IJilEEESJ_iNS1_9__extrema9arg_max_fIilNSA_4lessIiEEEEEEJSI_SK_iSP_EEEvDpT0_ --------------------------
	.section	.nv.constant0._ZN6thrust24THRUST_300001_SM_1000_NS8cuda_cub4core6detail13_kernel_agentINS1_8__reduce11ReduceAgentINS0_12zip_iteratorIN4cuda3std3__45tupleIJNS0_10device_ptrIiEENS0_17counting_iteratorIlNS0_11use_defaultESF_SF_EEEEEEEPNSB_IJilEEESJ_iNS1_9__extrema9arg_max_fIilNSA_4lessIiEEEEEEJSI_SK_iSP_EEEvDpT0_,"a",@progbits
	.sectionflags	@""
	.align	4
.nv.constant0._ZN6thrust24THRUST_300001_SM_1000_NS8cuda_cub4core6detail13_kernel_agentINS1_8__reduce11ReduceAgentINS0_12zip_iteratorIN4cuda3std3__45tupleIJNS0_10device_ptrIiEENS0_17counting_iteratorIlNS0_11use_defaultESF_SF_EEEEEEEPNSB_IJilEEESJ_iNS1_9__extrema9arg_max_fIilNSA_4lessIiEEEEEEJSI_SK_iSP_EEEvDpT0_:
	.zero		925


//--------------------- .nv.constant0._Z10degreeCalcPiS_S_ii --------------------------
	.section	.nv.constant0._Z10degreeCalcPiS_S_ii,"a",@progbits
	.sectionflags	@""
	.align	4
.nv.constant0._Z10degreeCalcPiS_S_ii:
	.zero		928


//--------------------- .nv.constant0._Z17conflictDetectionPiS_S_iiS_ --------------------------
	.section	.nv.constant0._Z17conflictDetectionPiS_S_iiS_,"a",@progbits
	.sectionflags	@""
	.align	4
.nv.constant0._Z17conflictDetectionPiS_S_iiS_:
	.zero		936


//--------------------- .nv.constant0._Z15randomColouringP17curandStateXORWOWPiii --------------------------
	.section	.nv.constant0._Z15randomColouringP17curandStateXORWOWPiii,"a",@progbits
	.sectionflags	@""
	.align	4
.nv.constant0._Z15randomColouringP17curandStateXORWOWPiii:
	.zero		920


//--------------------- .nv.constant0._Z12setup_kernelP17curandStateXORWOWm --------------------------
	.section	.nv.constant0._Z12setup_kernelP17curandStateXORWOWm,"a",@progbits
	.sectionflags	@""
	.align	4
.nv.constant0._Z12setup_kernelP17curandStateXORWOWm:
	.zero		912


//--------------------- SYMBOLS --------------------------

	.type		.nv.reservedSmem.offset0,@object
	.size		.nv.reservedSmem.offset0,0x4
	.type		.nv.reservedSmem.cap,@object
	.size		.nv.reservedSmem.cap,0x4
